//
// Generated by NVIDIA NVVM Compiler
//
// Compiler Build ID: CL-36424714
// Cuda compilation tools, release 13.0, V13.0.88
// Based on NVVM 20.0.0
//

.version 9.0
.target sm_100
.address_size 64

.const .align 8 .b8 q1g[32];
.const .align 8 .b8 q2g[128];
.const .align 8 .b8 q2dg[32];
// _ZZ7_q1gradPK6float2S1_PS_mmE5cache has been demoted
// _ZZ7_q2gradPK6float2S1_PS_mmmE5cache has been demoted
// _ZZ12_q2grad_diagPK6float2S1_PS_mmmE5cache has been demoted
// _ZZ14_get_q1densityPK6float2PS_mmE5cache has been demoted
// _ZZ14_get_q2densityPK6float2PS_mmmE5cache has been demoted

.entry _Z13_set2standardP6float2m(
	.param .u64 .ptr .align 1 _Z13_set2standardP6float2m_param_0,
	.param .u64 _Z13_set2standardP6float2m_param_1
)
{
	.reg .pred 	%p<4>;
	.reg .b32 	%r<11>;
	.reg .b32 	%f<4>;
	.reg .b64 	%rd<11>;

	ld.param.u64 	%rd7, [_Z13_set2standardP6float2m_param_0];
	ld.param.u32 	%r4, [_Z13_set2standardP6float2m_param_1];
	cvta.to.global.u64 	%rd1, %rd7;
	mov.b32 	%r5, 1;
	shl.b32 	%r6, %r5, %r4;
	cvt.s64.s32 	%rd2, %r6;
	mov.u32 	%r1, %tid.x;
	mov.u32 	%r2, %ctaid.x;
	mov.u32 	%r3, %ntid.x;
	mad.lo.s32 	%r7, %r2, %r3, %r1;
	cvt.u64.u32 	%rd10, %r7;
	setp.ge.u64 	%p1, %rd10, %rd2;
	@%p1 bra 	$L__BB0_3;
	mov.u32 	%r8, %nctaid.x;
	mul.lo.s32 	%r9, %r3, %r8;
	cvt.u64.u32 	%rd4, %r9;
$L__BB0_2:
	shl.b64 	%rd8, %rd10, 3;
	add.s64 	%rd9, %rd1, %rd8;
	mov.f32 	%f1, 0f00000000;
	st.global.v2.f32 	[%rd9], {%f1, %f1};
	add.s64 	%rd10, %rd10, %rd4;
	setp.lt.u64 	%p2, %rd10, %rd2;
	@%p2 bra 	$L__BB0_2;
$L__BB0_3:
	bar.sync 	0;
	or.b32  	%r10, %r2, %r1;
	setp.ne.s32 	%p3, %r10, 0;
	@%p3 bra 	$L__BB0_5;
	mov.f32 	%f2, 0f00000000;
	mov.f32 	%f3, 0f3F800000;
	st.global.v2.f32 	[%rd1], {%f3, %f2};
$L__BB0_5:
	ret;

}
.entry _Z7_q1gradPK6float2S1_PS_mm(
	.param .u64 .ptr .align 1 _Z7_q1gradPK6float2S1_PS_mm_param_0,
	.param .u64 .ptr .align 1 _Z7_q1gradPK6float2S1_PS_mm_param_1,
	.param .u64 .ptr .align 1 _Z7_q1gradPK6float2S1_PS_mm_param_2,
	.param .u64 _Z7_q1gradPK6float2S1_PS_mm_param_3,
	.param .u64 _Z7_q1gradPK6float2S1_PS_mm_param_4
)
{
	.reg .pred 	%p<15>;
	.reg .b32 	%r<22>;
	.reg .b32 	%f<335>;
	.reg .b64 	%rd<73>;
	// demoted variable
	.shared .align 8 .b8 _ZZ7_q1gradPK6float2S1_PS_mmE5cache[4096];
	ld.param.u64 	%rd18, [_Z7_q1gradPK6float2S1_PS_mm_param_3];
	ld.param.u32 	%r6, [_Z7_q1gradPK6float2S1_PS_mm_param_4];
	cvt.u32.u64 	%r7, %rd18;
	mov.b64 	%rd19, -1;
	shl.b64 	%rd1, %rd19, %r7;
	mov.b32 	%r8, 1;
	shl.b32 	%r1, %r8, %r7;
	shl.b32 	%r9, %r8, %r6;
	cvt.s64.s32 	%rd20, %r9;
	shr.u64 	%rd2, %rd20, 1;
	mov.u32 	%r2, %tid.x;
	mov.u32 	%r3, %ctaid.x;
	mov.u32 	%r4, %ntid.x;
	mad.lo.s32 	%r10, %r3, %r4, %r2;
	cvt.u64.u32 	%rd72, %r10;
	setp.le.u64 	%p1, %rd2, %rd72;
	mov.f32 	%f319, 0f00000000;
	mov.f32 	%f320, %f319;
	mov.f32 	%f321, %f319;
	mov.f32 	%f322, %f319;
	mov.f32 	%f323, %f319;
	mov.f32 	%f324, %f319;
	mov.f32 	%f325, %f319;
	mov.f32 	%f326, %f319;
	@%p1 bra 	$L__BB1_7;
	mov.u32 	%r11, %nctaid.x;
	mul.lo.s32 	%r12, %r4, %r11;
	cvt.u64.u32 	%rd4, %r12;
	add.s64 	%rd5, %rd4, %rd72;
	max.u64 	%rd21, %rd2, %rd5;
	setp.lt.u64 	%p2, %rd5, %rd2;
	selp.u64 	%rd6, 1, 0, %p2;
	add.s64 	%rd22, %rd5, %rd6;
	sub.s64 	%rd7, %rd21, %rd22;
	and.b64  	%rd23, %rd7, -4294967296;
	setp.ne.s64 	%p3, %rd23, 0;
	@%p3 bra 	$L__BB1_3;
	cvt.u32.u64 	%r13, %rd4;
	cvt.u32.u64 	%r14, %rd7;
	div.u32 	%r15, %r14, %r13;
	cvt.u64.u32 	%rd70, %r15;
	bra.uni 	$L__BB1_4;
$L__BB1_3:
	div.u64 	%rd70, %rd7, %rd4;
$L__BB1_4:
	add.s64 	%rd11, %rd70, %rd6;
	and.b64  	%rd24, %rd11, 1;
	setp.eq.b64 	%p4, %rd24, 1;
	mov.f32 	%f319, 0f00000000;
	mov.f32 	%f320, %f319;
	mov.f32 	%f321, %f319;
	mov.f32 	%f322, %f319;
	mov.f32 	%f323, %f319;
	mov.f32 	%f324, %f319;
	mov.f32 	%f325, %f319;
	mov.f32 	%f326, %f319;
	@%p4 bra 	$L__BB1_6;
	ld.param.u64 	%rd66, [_Z7_q1gradPK6float2S1_PS_mm_param_1];
	ld.param.u64 	%rd64, [_Z7_q1gradPK6float2S1_PS_mm_param_0];
	and.b64  	%rd25, %rd1, %rd72;
	not.b64 	%rd26, %rd1;
	and.b64  	%rd27, %rd72, %rd26;
	cvta.to.global.u64 	%rd28, %rd64;
	shl.b64 	%rd29, %rd25, 4;
	shl.b64 	%rd30, %rd27, 3;
	or.b64  	%rd31, %rd29, %rd30;
	add.s64 	%rd32, %rd28, %rd31;
	ld.global.v2.f32 	{%f43, %f44}, [%rd32];
	cvta.to.global.u64 	%rd33, %rd66;
	add.s64 	%rd34, %rd33, %rd31;
	ld.global.v2.f32 	{%f45, %f46}, [%rd34];
	mul.f32 	%f47, %f45, %f43;
	mul.f32 	%f48, %f46, %f44;
	sub.f32 	%f49, %f47, %f48;
	mul.f32 	%f50, %f45, %f44;
	fma.rn.f32 	%f51, %f46, %f43, %f50;
	add.f32 	%f326, %f49, 0f00000000;
	add.f32 	%f325, %f51, 0f00000000;
	mul.wide.s32 	%rd35, %r1, 8;
	add.s64 	%rd36, %rd34, %rd35;
	ld.global.v2.f32 	{%f52, %f53}, [%rd36];
	mul.f32 	%f54, %f52, %f43;
	mul.f32 	%f55, %f53, %f44;
	sub.f32 	%f56, %f54, %f55;
	mul.f32 	%f57, %f52, %f44;
	fma.rn.f32 	%f58, %f53, %f43, %f57;
	add.f32 	%f322, %f56, 0f00000000;
	add.f32 	%f321, %f58, 0f00000000;
	add.s64 	%rd37, %rd32, %rd35;
	ld.global.v2.f32 	{%f59, %f60}, [%rd37];
	mul.f32 	%f61, %f45, %f59;
	mul.f32 	%f62, %f46, %f60;
	sub.f32 	%f63, %f61, %f62;
	mul.f32 	%f64, %f45, %f60;
	fma.rn.f32 	%f65, %f46, %f59, %f64;
	add.f32 	%f324, %f63, 0f00000000;
	add.f32 	%f323, %f65, 0f00000000;
	mul.f32 	%f66, %f52, %f59;
	mul.f32 	%f67, %f53, %f60;
	sub.f32 	%f68, %f66, %f67;
	mul.f32 	%f69, %f52, %f60;
	fma.rn.f32 	%f70, %f53, %f59, %f69;
	add.f32 	%f320, %f68, 0f00000000;
	add.f32 	%f319, %f70, 0f00000000;
	mov.u64 	%rd72, %rd5;
$L__BB1_6:
	setp.eq.s64 	%p5, %rd11, 0;
	@%p5 bra 	$L__BB1_7;
	bra.uni 	$L__BB1_24;
$L__BB1_7:
	shl.b32 	%r19, %r2, 5;
	mov.u32 	%r20, _ZZ7_q1gradPK6float2S1_PS_mmE5cache;
	add.s32 	%r5, %r20, %r19;
	st.shared.v2.f32 	[%r5], {%f326, %f325};
	st.shared.v2.f32 	[%r5+16], {%f322, %f321};
	st.shared.v2.f32 	[%r5+8], {%f324, %f323};
	st.shared.v2.f32 	[%r5+24], {%f320, %f319};
	bar.sync 	0;
	setp.lt.u32 	%p7, %r2, 64;
	@%p7 bra 	$L__BB1_8;
	bra.uni 	$L__BB1_9;
$L__BB1_8:
	ld.shared.v2.f32 	{%f135, %f136}, [%r5];
	ld.shared.v2.f32 	{%f137, %f138}, [%r5+2048];
	add.f32 	%f139, %f135, %f137;
	add.f32 	%f140, %f136, %f138;
	st.shared.v2.f32 	[%r5], {%f139, %f140};
	ld.shared.v2.f32 	{%f141, %f142}, [%r5+16];
	ld.shared.v2.f32 	{%f143, %f144}, [%r5+2064];
	add.f32 	%f145, %f141, %f143;
	add.f32 	%f146, %f142, %f144;
	st.shared.v2.f32 	[%r5+16], {%f145, %f146};
	ld.shared.v2.f32 	{%f147, %f148}, [%r5+8];
	ld.shared.v2.f32 	{%f149, %f150}, [%r5+2056];
	add.f32 	%f151, %f147, %f149;
	add.f32 	%f152, %f148, %f150;
	st.shared.v2.f32 	[%r5+8], {%f151, %f152};
	ld.shared.v2.f32 	{%f153, %f154}, [%r5+24];
	ld.shared.v2.f32 	{%f155, %f156}, [%r5+2072];
	add.f32 	%f157, %f153, %f155;
	add.f32 	%f158, %f154, %f156;
	st.shared.v2.f32 	[%r5+24], {%f157, %f158};
$L__BB1_9:
	bar.sync 	0;
	setp.gt.u32 	%p8, %r2, 31;
	@%p8 bra 	$L__BB1_11;
	ld.shared.v2.f32 	{%f159, %f160}, [%r5];
	ld.shared.v2.f32 	{%f161, %f162}, [%r5+1024];
	add.f32 	%f163, %f159, %f161;
	add.f32 	%f164, %f160, %f162;
	st.shared.v2.f32 	[%r5], {%f163, %f164};
	ld.shared.v2.f32 	{%f165, %f166}, [%r5+16];
	ld.shared.v2.f32 	{%f167, %f168}, [%r5+1040];
	add.f32 	%f169, %f165, %f167;
	add.f32 	%f170, %f166, %f168;
	st.shared.v2.f32 	[%r5+16], {%f169, %f170};
	ld.shared.v2.f32 	{%f171, %f172}, [%r5+8];
	ld.shared.v2.f32 	{%f173, %f174}, [%r5+1032];
	add.f32 	%f175, %f171, %f173;
	add.f32 	%f176, %f172, %f174;
	st.shared.v2.f32 	[%r5+8], {%f175, %f176};
	ld.shared.v2.f32 	{%f177, %f178}, [%r5+24];
	ld.shared.v2.f32 	{%f179, %f180}, [%r5+1048];
	add.f32 	%f181, %f177, %f179;
	add.f32 	%f182, %f178, %f180;
	st.shared.v2.f32 	[%r5+24], {%f181, %f182};
$L__BB1_11:
	bar.sync 	0;
	setp.gt.u32 	%p9, %r2, 15;
	@%p9 bra 	$L__BB1_13;
	ld.shared.v2.f32 	{%f183, %f184}, [%r5];
	ld.shared.v2.f32 	{%f185, %f186}, [%r5+512];
	add.f32 	%f187, %f183, %f185;
	add.f32 	%f188, %f184, %f186;
	st.shared.v2.f32 	[%r5], {%f187, %f188};
	ld.shared.v2.f32 	{%f189, %f190}, [%r5+16];
	ld.shared.v2.f32 	{%f191, %f192}, [%r5+528];
	add.f32 	%f193, %f189, %f191;
	add.f32 	%f194, %f190, %f192;
	st.shared.v2.f32 	[%r5+16], {%f193, %f194};
	ld.shared.v2.f32 	{%f195, %f196}, [%r5+8];
	ld.shared.v2.f32 	{%f197, %f198}, [%r5+520];
	add.f32 	%f199, %f195, %f197;
	add.f32 	%f200, %f196, %f198;
	st.shared.v2.f32 	[%r5+8], {%f199, %f200};
	ld.shared.v2.f32 	{%f201, %f202}, [%r5+24];
	ld.shared.v2.f32 	{%f203, %f204}, [%r5+536];
	add.f32 	%f205, %f201, %f203;
	add.f32 	%f206, %f202, %f204;
	st.shared.v2.f32 	[%r5+24], {%f205, %f206};
$L__BB1_13:
	bar.sync 	0;
	setp.gt.u32 	%p10, %r2, 7;
	@%p10 bra 	$L__BB1_15;
	ld.shared.v2.f32 	{%f207, %f208}, [%r5];
	ld.shared.v2.f32 	{%f209, %f210}, [%r5+256];
	add.f32 	%f211, %f207, %f209;
	add.f32 	%f212, %f208, %f210;
	st.shared.v2.f32 	[%r5], {%f211, %f212};
	ld.shared.v2.f32 	{%f213, %f214}, [%r5+16];
	ld.shared.v2.f32 	{%f215, %f216}, [%r5+272];
	add.f32 	%f217, %f213, %f215;
	add.f32 	%f218, %f214, %f216;
	st.shared.v2.f32 	[%r5+16], {%f217, %f218};
	ld.shared.v2.f32 	{%f219, %f220}, [%r5+8];
	ld.shared.v2.f32 	{%f221, %f222}, [%r5+264];
	add.f32 	%f223, %f219, %f221;
	add.f32 	%f224, %f220, %f222;
	st.shared.v2.f32 	[%r5+8], {%f223, %f224};
	ld.shared.v2.f32 	{%f225, %f226}, [%r5+24];
	ld.shared.v2.f32 	{%f227, %f228}, [%r5+280];
	add.f32 	%f229, %f225, %f227;
	add.f32 	%f230, %f226, %f228;
	st.shared.v2.f32 	[%r5+24], {%f229, %f230};
$L__BB1_15:
	bar.sync 	0;
	setp.gt.u32 	%p11, %r2, 3;
	@%p11 bra 	$L__BB1_17;
	ld.shared.v2.f32 	{%f231, %f232}, [%r5];
	ld.shared.v2.f32 	{%f233, %f234}, [%r5+128];
	add.f32 	%f235, %f231, %f233;
	add.f32 	%f236, %f232, %f234;
	st.shared.v2.f32 	[%r5], {%f235, %f236};
	ld.shared.v2.f32 	{%f237, %f238}, [%r5+16];
	ld.shared.v2.f32 	{%f239, %f240}, [%r5+144];
	add.f32 	%f241, %f237, %f239;
	add.f32 	%f242, %f238, %f240;
	st.shared.v2.f32 	[%r5+16], {%f241, %f242};
	ld.shared.v2.f32 	{%f243, %f244}, [%r5+8];
	ld.shared.v2.f32 	{%f245, %f246}, [%r5+136];
	add.f32 	%f247, %f243, %f245;
	add.f32 	%f248, %f244, %f246;
	st.shared.v2.f32 	[%r5+8], {%f247, %f248};
	ld.shared.v2.f32 	{%f249, %f250}, [%r5+24];
	ld.shared.v2.f32 	{%f251, %f252}, [%r5+152];
	add.f32 	%f253, %f249, %f251;
	add.f32 	%f254, %f250, %f252;
	st.shared.v2.f32 	[%r5+24], {%f253, %f254};
$L__BB1_17:
	bar.sync 	0;
	setp.gt.u32 	%p12, %r2, 1;
	@%p12 bra 	$L__BB1_19;
	ld.shared.v2.f32 	{%f255, %f256}, [%r5];
	ld.shared.v2.f32 	{%f257, %f258}, [%r5+64];
	add.f32 	%f259, %f255, %f257;
	add.f32 	%f260, %f256, %f258;
	st.shared.v2.f32 	[%r5], {%f259, %f260};
	ld.shared.v2.f32 	{%f261, %f262}, [%r5+16];
	ld.shared.v2.f32 	{%f263, %f264}, [%r5+80];
	add.f32 	%f265, %f261, %f263;
	add.f32 	%f266, %f262, %f264;
	st.shared.v2.f32 	[%r5+16], {%f265, %f266};
	ld.shared.v2.f32 	{%f267, %f268}, [%r5+8];
	ld.shared.v2.f32 	{%f269, %f270}, [%r5+72];
	add.f32 	%f271, %f267, %f269;
	add.f32 	%f272, %f268, %f270;
	st.shared.v2.f32 	[%r5+8], {%f271, %f272};
	ld.shared.v2.f32 	{%f273, %f274}, [%r5+24];
	ld.shared.v2.f32 	{%f275, %f276}, [%r5+88];
	add.f32 	%f277, %f273, %f275;
	add.f32 	%f278, %f274, %f276;
	st.shared.v2.f32 	[%r5+24], {%f277, %f278};
$L__BB1_19:
	bar.sync 	0;
	setp.ne.s32 	%p13, %r2, 0;
	@%p13 bra 	$L__BB1_21;
	ld.shared.v2.f32 	{%f279, %f280}, [%r5];
	ld.shared.v2.f32 	{%f281, %f282}, [_ZZ7_q1gradPK6float2S1_PS_mmE5cache+32];
	add.f32 	%f283, %f279, %f281;
	add.f32 	%f284, %f280, %f282;
	st.shared.v2.f32 	[%r5], {%f283, %f284};
	ld.shared.v2.f32 	{%f285, %f286}, [%r5+16];
	ld.shared.v2.f32 	{%f287, %f288}, [_ZZ7_q1gradPK6float2S1_PS_mmE5cache+48];
	add.f32 	%f289, %f285, %f287;
	add.f32 	%f290, %f286, %f288;
	st.shared.v2.f32 	[%r5+16], {%f289, %f290};
	ld.shared.v2.f32 	{%f291, %f292}, [%r5+8];
	ld.shared.v2.f32 	{%f293, %f294}, [_ZZ7_q1gradPK6float2S1_PS_mmE5cache+40];
	add.f32 	%f295, %f291, %f293;
	add.f32 	%f296, %f292, %f294;
	st.shared.v2.f32 	[%r5+8], {%f295, %f296};
	ld.shared.v2.f32 	{%f297, %f298}, [%r5+24];
	ld.shared.v2.f32 	{%f299, %f300}, [_ZZ7_q1gradPK6float2S1_PS_mmE5cache+56];
	add.f32 	%f301, %f297, %f299;
	add.f32 	%f302, %f298, %f300;
	st.shared.v2.f32 	[%r5+24], {%f301, %f302};
$L__BB1_21:
	setp.ne.s32 	%p14, %r2, 0;
	bar.sync 	0;
	@%p14 bra 	$L__BB1_23;
	ld.param.u64 	%rd68, [_Z7_q1gradPK6float2S1_PS_mm_param_2];
	shl.b32 	%r21, %r3, 2;
	cvta.to.global.u64 	%rd61, %rd68;
	mul.wide.u32 	%rd62, %r21, 8;
	add.s64 	%rd63, %rd61, %rd62;
	ld.shared.v2.f32 	{%f303, %f304}, [_ZZ7_q1gradPK6float2S1_PS_mmE5cache];
	st.global.v2.f32 	[%rd63], {%f303, %f304};
	ld.shared.v2.f32 	{%f305, %f306}, [_ZZ7_q1gradPK6float2S1_PS_mmE5cache+16];
	st.global.v2.f32 	[%rd63+16], {%f305, %f306};
	ld.shared.v2.f32 	{%f307, %f308}, [_ZZ7_q1gradPK6float2S1_PS_mmE5cache+8];
	st.global.v2.f32 	[%rd63+8], {%f307, %f308};
	ld.shared.v2.f32 	{%f309, %f310}, [_ZZ7_q1gradPK6float2S1_PS_mmE5cache+24];
	st.global.v2.f32 	[%rd63+24], {%f309, %f310};
$L__BB1_23:
	ret;
$L__BB1_24:
	ld.param.u64 	%rd69, [_Z7_q1gradPK6float2S1_PS_mm_param_3];
	ld.param.u64 	%rd67, [_Z7_q1gradPK6float2S1_PS_mm_param_1];
	ld.param.u64 	%rd65, [_Z7_q1gradPK6float2S1_PS_mm_param_0];
	cvt.u32.u64 	%r16, %rd69;
	mov.b32 	%r17, 1;
	shl.b32 	%r18, %r17, %r16;
	and.b64  	%rd38, %rd72, %rd1;
	not.b64 	%rd39, %rd1;
	and.b64  	%rd40, %rd72, %rd39;
	cvta.to.global.u64 	%rd41, %rd65;
	shl.b64 	%rd42, %rd38, 4;
	shl.b64 	%rd43, %rd40, 3;
	or.b64  	%rd44, %rd42, %rd43;
	add.s64 	%rd45, %rd41, %rd44;
	ld.global.v2.f32 	{%f71, %f72}, [%rd45];
	cvta.to.global.u64 	%rd46, %rd67;
	add.s64 	%rd47, %rd46, %rd44;
	ld.global.v2.f32 	{%f73, %f74}, [%rd47];
	mul.f32 	%f75, %f73, %f71;
	mul.f32 	%f76, %f74, %f72;
	sub.f32 	%f77, %f75, %f76;
	mul.f32 	%f78, %f73, %f72;
	fma.rn.f32 	%f79, %f74, %f71, %f78;
	add.f32 	%f80, %f326, %f77;
	add.f32 	%f81, %f325, %f79;
	mul.wide.s32 	%rd48, %r18, 8;
	add.s64 	%rd49, %rd47, %rd48;
	ld.global.v2.f32 	{%f82, %f83}, [%rd49];
	mul.f32 	%f84, %f82, %f71;
	mul.f32 	%f85, %f83, %f72;
	sub.f32 	%f86, %f84, %f85;
	mul.f32 	%f87, %f82, %f72;
	fma.rn.f32 	%f88, %f83, %f71, %f87;
	add.f32 	%f89, %f322, %f86;
	add.f32 	%f90, %f321, %f88;
	add.s64 	%rd50, %rd45, %rd48;
	ld.global.v2.f32 	{%f91, %f92}, [%rd50];
	mul.f32 	%f93, %f73, %f91;
	mul.f32 	%f94, %f74, %f92;
	sub.f32 	%f95, %f93, %f94;
	mul.f32 	%f96, %f73, %f92;
	fma.rn.f32 	%f97, %f74, %f91, %f96;
	add.f32 	%f98, %f324, %f95;
	add.f32 	%f99, %f323, %f97;
	mul.f32 	%f100, %f82, %f91;
	mul.f32 	%f101, %f83, %f92;
	sub.f32 	%f102, %f100, %f101;
	mul.f32 	%f103, %f82, %f92;
	fma.rn.f32 	%f104, %f83, %f91, %f103;
	add.f32 	%f105, %f320, %f102;
	add.f32 	%f106, %f319, %f104;
	add.s64 	%rd51, %rd72, %rd4;
	and.b64  	%rd52, %rd51, %rd1;
	and.b64  	%rd53, %rd51, %rd39;
	shl.b64 	%rd54, %rd53, 3;
	shl.b64 	%rd55, %rd52, 4;
	or.b64  	%rd56, %rd55, %rd54;
	add.s64 	%rd57, %rd41, %rd56;
	ld.global.v2.f32 	{%f107, %f108}, [%rd57];
	add.s64 	%rd58, %rd46, %rd56;
	ld.global.v2.f32 	{%f109, %f110}, [%rd58];
	mul.f32 	%f111, %f109, %f107;
	mul.f32 	%f112, %f110, %f108;
	sub.f32 	%f113, %f111, %f112;
	mul.f32 	%f114, %f109, %f108;
	fma.rn.f32 	%f115, %f110, %f107, %f114;
	add.f32 	%f326, %f80, %f113;
	add.f32 	%f325, %f81, %f115;
	add.s64 	%rd59, %rd58, %rd48;
	ld.global.v2.f32 	{%f116, %f117}, [%rd59];
	mul.f32 	%f118, %f116, %f107;
	mul.f32 	%f119, %f117, %f108;
	sub.f32 	%f120, %f118, %f119;
	mul.f32 	%f121, %f116, %f108;
	fma.rn.f32 	%f122, %f117, %f107, %f121;
	add.f32 	%f322, %f89, %f120;
	add.f32 	%f321, %f90, %f122;
	add.s64 	%rd60, %rd57, %rd48;
	ld.global.v2.f32 	{%f123, %f124}, [%rd60];
	mul.f32 	%f125, %f109, %f123;
	mul.f32 	%f126, %f110, %f124;
	sub.f32 	%f127, %f125, %f126;
	mul.f32 	%f128, %f109, %f124;
	fma.rn.f32 	%f129, %f110, %f123, %f128;
	add.f32 	%f324, %f98, %f127;
	add.f32 	%f323, %f99, %f129;
	mul.f32 	%f130, %f116, %f123;
	mul.f32 	%f131, %f117, %f124;
	sub.f32 	%f132, %f130, %f131;
	mul.f32 	%f133, %f116, %f124;
	fma.rn.f32 	%f134, %f117, %f123, %f133;
	add.f32 	%f320, %f105, %f132;
	add.f32 	%f319, %f106, %f134;
	add.s64 	%rd72, %rd51, %rd4;
	setp.lt.u64 	%p6, %rd72, %rd2;
	@%p6 bra 	$L__BB1_24;
	bra.uni 	$L__BB1_7;

}
.entry _Z7_q2gradPK6float2S1_PS_mmm(
	.param .u64 .ptr .align 1 _Z7_q2gradPK6float2S1_PS_mmm_param_0,
	.param .u64 .ptr .align 1 _Z7_q2gradPK6float2S1_PS_mmm_param_1,
	.param .u64 .ptr .align 1 _Z7_q2gradPK6float2S1_PS_mmm_param_2,
	.param .u64 _Z7_q2gradPK6float2S1_PS_mmm_param_3,
	.param .u64 _Z7_q2gradPK6float2S1_PS_mmm_param_4,
	.param .u64 _Z7_q2gradPK6float2S1_PS_mmm_param_5
)
{
	.reg .pred 	%p<6>;
	.reg .b32 	%r<32>;
	.reg .b32 	%f<387>;
	.reg .b64 	%rd<49>;
	// demoted variable
	.shared .align 8 .b8 _ZZ7_q2gradPK6float2S1_PS_mmmE5cache[16384];
	ld.param.u64 	%rd11, [_Z7_q2gradPK6float2S1_PS_mmm_param_3];
	ld.param.u64 	%rd12, [_Z7_q2gradPK6float2S1_PS_mmm_param_4];
	ld.param.u32 	%r7, [_Z7_q2gradPK6float2S1_PS_mmm_param_5];
	mov.b32 	%r8, 1;
	shl.b32 	%r9, %r8, %r7;
	cvt.s64.s32 	%rd13, %r9;
	cvt.u32.u64 	%r10, %rd12;
	mov.b64 	%rd14, -1;
	shl.b64 	%rd15, %rd14, %r10;
	cvt.u32.u64 	%r11, %rd11;
	shl.b64 	%rd16, %rd14, %r11;
	min.u64 	%rd1, %rd15, %rd16;
	max.u64 	%rd2, %rd15, %rd16;
	shr.u64 	%rd3, %rd13, 2;
	mov.u32 	%r1, %tid.x;
	mov.u32 	%r2, %ctaid.x;
	mov.u32 	%r3, %ntid.x;
	mad.lo.s32 	%r12, %r2, %r3, %r1;
	cvt.u64.u32 	%rd48, %r12;
	setp.le.u64 	%p1, %rd3, %rd48;
	mov.f32 	%f355, 0f00000000;
	mov.f32 	%f356, %f355;
	mov.f32 	%f357, %f355;
	mov.f32 	%f358, %f355;
	mov.f32 	%f359, %f355;
	mov.f32 	%f360, %f355;
	mov.f32 	%f361, %f355;
	mov.f32 	%f362, %f355;
	mov.f32 	%f363, %f355;
	mov.f32 	%f364, %f355;
	mov.f32 	%f365, %f355;
	mov.f32 	%f366, %f355;
	mov.f32 	%f367, %f355;
	mov.f32 	%f368, %f355;
	mov.f32 	%f369, %f355;
	mov.f32 	%f370, %f355;
	mov.f32 	%f371, %f355;
	mov.f32 	%f372, %f355;
	mov.f32 	%f373, %f355;
	mov.f32 	%f374, %f355;
	mov.f32 	%f375, %f355;
	mov.f32 	%f376, %f355;
	mov.f32 	%f377, %f355;
	mov.f32 	%f378, %f355;
	mov.f32 	%f379, %f355;
	mov.f32 	%f380, %f355;
	mov.f32 	%f381, %f355;
	mov.f32 	%f382, %f355;
	mov.f32 	%f383, %f355;
	mov.f32 	%f384, %f355;
	mov.f32 	%f385, %f355;
	mov.f32 	%f386, %f355;
	@%p1 bra 	$L__BB2_3;
	mov.u32 	%r13, %nctaid.x;
	mul.lo.s32 	%r14, %r3, %r13;
	cvt.u64.u32 	%rd5, %r14;
	mov.f32 	%f355, 0f00000000;
$L__BB2_2:
	ld.param.u64 	%rd47, [_Z7_q2gradPK6float2S1_PS_mmm_param_4];
	ld.param.u64 	%rd46, [_Z7_q2gradPK6float2S1_PS_mmm_param_3];
	ld.param.u64 	%rd44, [_Z7_q2gradPK6float2S1_PS_mmm_param_1];
	ld.param.u64 	%rd43, [_Z7_q2gradPK6float2S1_PS_mmm_param_0];
	cvt.u32.u64 	%r15, %rd46;
	mov.b32 	%r16, 1;
	shl.b32 	%r17, %r16, %r15;
	cvt.u32.u64 	%r18, %rd47;
	shl.b32 	%r19, %r16, %r18;
	and.b64  	%rd17, %rd48, %rd2;
	shl.b64 	%rd18, %rd17, 1;
	not.b64 	%rd19, %rd2;
	and.b64  	%rd20, %rd48, %rd19;
	or.b64  	%rd21, %rd18, %rd20;
	and.b64  	%rd22, %rd21, %rd1;
	not.b64 	%rd23, %rd1;
	and.b64  	%rd24, %rd21, %rd23;
	cvta.to.global.u64 	%rd25, %rd43;
	shl.b64 	%rd26, %rd24, 3;
	shl.b64 	%rd27, %rd22, 4;
	or.b64  	%rd28, %rd27, %rd26;
	add.s64 	%rd29, %rd25, %rd28;
	ld.global.v2.f32 	{%f99, %f100}, [%rd29];
	cvta.to.global.u64 	%rd30, %rd44;
	add.s64 	%rd31, %rd30, %rd28;
	ld.global.v2.f32 	{%f101, %f102}, [%rd31];
	mul.f32 	%f103, %f101, %f99;
	mul.f32 	%f104, %f102, %f100;
	sub.f32 	%f105, %f103, %f104;
	mul.f32 	%f106, %f101, %f100;
	fma.rn.f32 	%f107, %f102, %f99, %f106;
	add.f32 	%f386, %f386, %f105;
	add.f32 	%f385, %f385, %f107;
	mul.wide.s32 	%rd32, %r17, 8;
	add.s64 	%rd33, %rd31, %rd32;
	ld.global.v2.f32 	{%f108, %f109}, [%rd33];
	mul.f32 	%f110, %f108, %f99;
	mul.f32 	%f111, %f109, %f100;
	sub.f32 	%f112, %f110, %f111;
	mul.f32 	%f113, %f108, %f100;
	fma.rn.f32 	%f114, %f109, %f99, %f113;
	add.f32 	%f370, %f370, %f112;
	add.f32 	%f369, %f369, %f114;
	mul.wide.s32 	%rd34, %r19, 8;
	add.s64 	%rd35, %rd31, %rd34;
	ld.global.v2.f32 	{%f115, %f116}, [%rd35];
	mul.f32 	%f117, %f115, %f99;
	mul.f32 	%f118, %f116, %f100;
	sub.f32 	%f119, %f117, %f118;
	mul.f32 	%f120, %f115, %f100;
	fma.rn.f32 	%f121, %f116, %f99, %f120;
	add.f32 	%f378, %f378, %f119;
	add.f32 	%f377, %f377, %f121;
	add.s64 	%rd36, %rd35, %rd32;
	ld.global.v2.f32 	{%f122, %f123}, [%rd36];
	mul.f32 	%f124, %f122, %f99;
	mul.f32 	%f125, %f123, %f100;
	sub.f32 	%f126, %f124, %f125;
	mul.f32 	%f127, %f122, %f100;
	fma.rn.f32 	%f128, %f123, %f99, %f127;
	add.f32 	%f362, %f362, %f126;
	add.f32 	%f361, %f361, %f128;
	add.s64 	%rd37, %rd29, %rd32;
	ld.global.v2.f32 	{%f129, %f130}, [%rd37];
	mul.f32 	%f131, %f101, %f129;
	mul.f32 	%f132, %f102, %f130;
	sub.f32 	%f133, %f131, %f132;
	mul.f32 	%f134, %f101, %f130;
	fma.rn.f32 	%f135, %f102, %f129, %f134;
	add.f32 	%f382, %f382, %f133;
	add.f32 	%f381, %f381, %f135;
	mul.f32 	%f136, %f108, %f129;
	mul.f32 	%f137, %f109, %f130;
	sub.f32 	%f138, %f136, %f137;
	mul.f32 	%f139, %f108, %f130;
	fma.rn.f32 	%f140, %f109, %f129, %f139;
	add.f32 	%f366, %f366, %f138;
	add.f32 	%f365, %f365, %f140;
	mul.f32 	%f141, %f115, %f129;
	mul.f32 	%f142, %f116, %f130;
	sub.f32 	%f143, %f141, %f142;
	mul.f32 	%f144, %f115, %f130;
	fma.rn.f32 	%f145, %f116, %f129, %f144;
	add.f32 	%f374, %f374, %f143;
	add.f32 	%f373, %f373, %f145;
	mul.f32 	%f146, %f122, %f129;
	mul.f32 	%f147, %f123, %f130;
	sub.f32 	%f148, %f146, %f147;
	mul.f32 	%f149, %f122, %f130;
	fma.rn.f32 	%f150, %f123, %f129, %f149;
	add.f32 	%f358, %f358, %f148;
	add.f32 	%f357, %f357, %f150;
	add.s64 	%rd38, %rd29, %rd34;
	ld.global.v2.f32 	{%f151, %f152}, [%rd38];
	mul.f32 	%f153, %f101, %f151;
	mul.f32 	%f154, %f102, %f152;
	sub.f32 	%f155, %f153, %f154;
	mul.f32 	%f156, %f101, %f152;
	fma.rn.f32 	%f157, %f102, %f151, %f156;
	add.f32 	%f384, %f384, %f155;
	add.f32 	%f383, %f383, %f157;
	mul.f32 	%f158, %f108, %f151;
	mul.f32 	%f159, %f109, %f152;
	sub.f32 	%f160, %f158, %f159;
	mul.f32 	%f161, %f108, %f152;
	fma.rn.f32 	%f162, %f109, %f151, %f161;
	add.f32 	%f368, %f368, %f160;
	add.f32 	%f367, %f367, %f162;
	mul.f32 	%f163, %f115, %f151;
	mul.f32 	%f164, %f116, %f152;
	sub.f32 	%f165, %f163, %f164;
	mul.f32 	%f166, %f115, %f152;
	fma.rn.f32 	%f167, %f116, %f151, %f166;
	add.f32 	%f376, %f376, %f165;
	add.f32 	%f375, %f375, %f167;
	mul.f32 	%f168, %f122, %f151;
	mul.f32 	%f169, %f123, %f152;
	sub.f32 	%f170, %f168, %f169;
	mul.f32 	%f171, %f122, %f152;
	fma.rn.f32 	%f172, %f123, %f151, %f171;
	add.f32 	%f360, %f360, %f170;
	add.f32 	%f359, %f359, %f172;
	add.s64 	%rd39, %rd38, %rd32;
	ld.global.v2.f32 	{%f173, %f174}, [%rd39];
	mul.f32 	%f175, %f101, %f173;
	mul.f32 	%f176, %f102, %f174;
	sub.f32 	%f177, %f175, %f176;
	mul.f32 	%f178, %f101, %f174;
	fma.rn.f32 	%f179, %f102, %f173, %f178;
	add.f32 	%f380, %f380, %f177;
	add.f32 	%f379, %f379, %f179;
	mul.f32 	%f180, %f108, %f173;
	mul.f32 	%f181, %f109, %f174;
	sub.f32 	%f182, %f180, %f181;
	mul.f32 	%f183, %f108, %f174;
	fma.rn.f32 	%f184, %f109, %f173, %f183;
	add.f32 	%f364, %f364, %f182;
	add.f32 	%f363, %f363, %f184;
	mul.f32 	%f185, %f115, %f173;
	mul.f32 	%f186, %f116, %f174;
	sub.f32 	%f187, %f185, %f186;
	mul.f32 	%f188, %f115, %f174;
	fma.rn.f32 	%f189, %f116, %f173, %f188;
	add.f32 	%f372, %f372, %f187;
	add.f32 	%f371, %f371, %f189;
	mul.f32 	%f190, %f122, %f173;
	mul.f32 	%f191, %f123, %f174;
	sub.f32 	%f192, %f190, %f191;
	mul.f32 	%f193, %f122, %f174;
	fma.rn.f32 	%f194, %f123, %f173, %f193;
	add.f32 	%f356, %f356, %f192;
	add.f32 	%f355, %f355, %f194;
	add.s64 	%rd48, %rd48, %rd5;
	setp.lt.u64 	%p2, %rd48, %rd3;
	@%p2 bra 	$L__BB2_2;
$L__BB2_3:
	shl.b32 	%r21, %r1, 7;
	mov.u32 	%r22, _ZZ7_q2gradPK6float2S1_PS_mmmE5cache;
	add.s32 	%r4, %r22, %r21;
	st.shared.v2.f32 	[%r4], {%f386, %f385};
	st.shared.v2.f32 	[%r4+64], {%f370, %f369};
	st.shared.v2.f32 	[%r4+32], {%f378, %f377};
	st.shared.v2.f32 	[%r4+96], {%f362, %f361};
	st.shared.v2.f32 	[%r4+16], {%f382, %f381};
	st.shared.v2.f32 	[%r4+80], {%f366, %f365};
	st.shared.v2.f32 	[%r4+48], {%f374, %f373};
	st.shared.v2.f32 	[%r4+112], {%f358, %f357};
	st.shared.v2.f32 	[%r4+8], {%f384, %f383};
	st.shared.v2.f32 	[%r4+72], {%f368, %f367};
	st.shared.v2.f32 	[%r4+40], {%f376, %f375};
	st.shared.v2.f32 	[%r4+104], {%f360, %f359};
	st.shared.v2.f32 	[%r4+24], {%f380, %f379};
	st.shared.v2.f32 	[%r4+88], {%f364, %f363};
	st.shared.v2.f32 	[%r4+56], {%f372, %f371};
	st.shared.v2.f32 	[%r4+120], {%f356, %f355};
	bar.sync 	0;
	mov.b32 	%r31, 64;
$L__BB2_4:
	setp.ge.u32 	%p3, %r1, %r31;
	@%p3 bra 	$L__BB2_6;
	add.s32 	%r23, %r31, %r1;
	ld.shared.v2.f32 	{%f195, %f196}, [%r4];
	shl.b32 	%r24, %r23, 7;
	add.s32 	%r26, %r22, %r24;
	ld.shared.v2.f32 	{%f197, %f198}, [%r26];
	add.f32 	%f199, %f195, %f197;
	add.f32 	%f200, %f196, %f198;
	st.shared.v2.f32 	[%r4], {%f199, %f200};
	ld.shared.v2.f32 	{%f201, %f202}, [%r4+64];
	ld.shared.v2.f32 	{%f203, %f204}, [%r26+64];
	add.f32 	%f205, %f201, %f203;
	add.f32 	%f206, %f202, %f204;
	st.shared.v2.f32 	[%r4+64], {%f205, %f206};
	ld.shared.v2.f32 	{%f207, %f208}, [%r4+32];
	ld.shared.v2.f32 	{%f209, %f210}, [%r26+32];
	add.f32 	%f211, %f207, %f209;
	add.f32 	%f212, %f208, %f210;
	st.shared.v2.f32 	[%r4+32], {%f211, %f212};
	ld.shared.v2.f32 	{%f213, %f214}, [%r4+96];
	ld.shared.v2.f32 	{%f215, %f216}, [%r26+96];
	add.f32 	%f217, %f213, %f215;
	add.f32 	%f218, %f214, %f216;
	st.shared.v2.f32 	[%r4+96], {%f217, %f218};
	ld.shared.v2.f32 	{%f219, %f220}, [%r4+16];
	ld.shared.v2.f32 	{%f221, %f222}, [%r26+16];
	add.f32 	%f223, %f219, %f221;
	add.f32 	%f224, %f220, %f222;
	st.shared.v2.f32 	[%r4+16], {%f223, %f224};
	ld.shared.v2.f32 	{%f225, %f226}, [%r4+80];
	ld.shared.v2.f32 	{%f227, %f228}, [%r26+80];
	add.f32 	%f229, %f225, %f227;
	add.f32 	%f230, %f226, %f228;
	st.shared.v2.f32 	[%r4+80], {%f229, %f230};
	ld.shared.v2.f32 	{%f231, %f232}, [%r4+48];
	ld.shared.v2.f32 	{%f233, %f234}, [%r26+48];
	add.f32 	%f235, %f231, %f233;
	add.f32 	%f236, %f232, %f234;
	st.shared.v2.f32 	[%r4+48], {%f235, %f236};
	ld.shared.v2.f32 	{%f237, %f238}, [%r4+112];
	ld.shared.v2.f32 	{%f239, %f240}, [%r26+112];
	add.f32 	%f241, %f237, %f239;
	add.f32 	%f242, %f238, %f240;
	st.shared.v2.f32 	[%r4+112], {%f241, %f242};
	ld.shared.v2.f32 	{%f243, %f244}, [%r4+8];
	ld.shared.v2.f32 	{%f245, %f246}, [%r26+8];
	add.f32 	%f247, %f243, %f245;
	add.f32 	%f248, %f244, %f246;
	st.shared.v2.f32 	[%r4+8], {%f247, %f248};
	ld.shared.v2.f32 	{%f249, %f250}, [%r4+72];
	ld.shared.v2.f32 	{%f251, %f252}, [%r26+72];
	add.f32 	%f253, %f249, %f251;
	add.f32 	%f254, %f250, %f252;
	st.shared.v2.f32 	[%r4+72], {%f253, %f254};
	ld.shared.v2.f32 	{%f255, %f256}, [%r4+40];
	ld.shared.v2.f32 	{%f257, %f258}, [%r26+40];
	add.f32 	%f259, %f255, %f257;
	add.f32 	%f260, %f256, %f258;
	st.shared.v2.f32 	[%r4+40], {%f259, %f260};
	ld.shared.v2.f32 	{%f261, %f262}, [%r4+104];
	ld.shared.v2.f32 	{%f263, %f264}, [%r26+104];
	add.f32 	%f265, %f261, %f263;
	add.f32 	%f266, %f262, %f264;
	st.shared.v2.f32 	[%r4+104], {%f265, %f266};
	ld.shared.v2.f32 	{%f267, %f268}, [%r4+24];
	ld.shared.v2.f32 	{%f269, %f270}, [%r26+24];
	add.f32 	%f271, %f267, %f269;
	add.f32 	%f272, %f268, %f270;
	st.shared.v2.f32 	[%r4+24], {%f271, %f272};
	ld.shared.v2.f32 	{%f273, %f274}, [%r4+88];
	ld.shared.v2.f32 	{%f275, %f276}, [%r26+88];
	add.f32 	%f277, %f273, %f275;
	add.f32 	%f278, %f274, %f276;
	st.shared.v2.f32 	[%r4+88], {%f277, %f278};
	ld.shared.v2.f32 	{%f279, %f280}, [%r4+56];
	ld.shared.v2.f32 	{%f281, %f282}, [%r26+56];
	add.f32 	%f283, %f279, %f281;
	add.f32 	%f284, %f280, %f282;
	st.shared.v2.f32 	[%r4+56], {%f283, %f284};
	ld.shared.v2.f32 	{%f285, %f286}, [%r4+120];
	ld.shared.v2.f32 	{%f287, %f288}, [%r26+120];
	add.f32 	%f289, %f285, %f287;
	add.f32 	%f290, %f286, %f288;
	st.shared.v2.f32 	[%r4+120], {%f289, %f290};
$L__BB2_6:
	bar.sync 	0;
	shr.u32 	%r27, %r31, 31;
	add.s32 	%r28, %r31, %r27;
	shr.s32 	%r6, %r28, 1;
	add.s32 	%r29, %r31, 1;
	setp.gt.u32 	%p4, %r29, 2;
	mov.u32 	%r31, %r6;
	@%p4 bra 	$L__BB2_4;
	setp.ne.s32 	%p5, %r1, 0;
	@%p5 bra 	$L__BB2_9;
	ld.param.u64 	%rd45, [_Z7_q2gradPK6float2S1_PS_mmm_param_2];
	shl.b32 	%r30, %r2, 4;
	cvta.to.global.u64 	%rd40, %rd45;
	mul.wide.u32 	%rd41, %r30, 8;
	add.s64 	%rd42, %rd40, %rd41;
	ld.shared.v2.f32 	{%f291, %f292}, [_ZZ7_q2gradPK6float2S1_PS_mmmE5cache];
	st.global.v2.f32 	[%rd42], {%f291, %f292};
	ld.shared.v2.f32 	{%f293, %f294}, [_ZZ7_q2gradPK6float2S1_PS_mmmE5cache+64];
	st.global.v2.f32 	[%rd42+64], {%f293, %f294};
	ld.shared.v2.f32 	{%f295, %f296}, [_ZZ7_q2gradPK6float2S1_PS_mmmE5cache+32];
	st.global.v2.f32 	[%rd42+32], {%f295, %f296};
	ld.shared.v2.f32 	{%f297, %f298}, [_ZZ7_q2gradPK6float2S1_PS_mmmE5cache+96];
	st.global.v2.f32 	[%rd42+96], {%f297, %f298};
	ld.shared.v2.f32 	{%f299, %f300}, [_ZZ7_q2gradPK6float2S1_PS_mmmE5cache+16];
	st.global.v2.f32 	[%rd42+16], {%f299, %f300};
	ld.shared.v2.f32 	{%f301, %f302}, [_ZZ7_q2gradPK6float2S1_PS_mmmE5cache+80];
	st.global.v2.f32 	[%rd42+80], {%f301, %f302};
	ld.shared.v2.f32 	{%f303, %f304}, [_ZZ7_q2gradPK6float2S1_PS_mmmE5cache+48];
	st.global.v2.f32 	[%rd42+48], {%f303, %f304};
	ld.shared.v2.f32 	{%f305, %f306}, [_ZZ7_q2gradPK6float2S1_PS_mmmE5cache+112];
	st.global.v2.f32 	[%rd42+112], {%f305, %f306};
	ld.shared.v2.f32 	{%f307, %f308}, [_ZZ7_q2gradPK6float2S1_PS_mmmE5cache+8];
	st.global.v2.f32 	[%rd42+8], {%f307, %f308};
	ld.shared.v2.f32 	{%f309, %f310}, [_ZZ7_q2gradPK6float2S1_PS_mmmE5cache+72];
	st.global.v2.f32 	[%rd42+72], {%f309, %f310};
	ld.shared.v2.f32 	{%f311, %f312}, [_ZZ7_q2gradPK6float2S1_PS_mmmE5cache+40];
	st.global.v2.f32 	[%rd42+40], {%f311, %f312};
	ld.shared.v2.f32 	{%f313, %f314}, [_ZZ7_q2gradPK6float2S1_PS_mmmE5cache+104];
	st.global.v2.f32 	[%rd42+104], {%f313, %f314};
	ld.shared.v2.f32 	{%f315, %f316}, [_ZZ7_q2gradPK6float2S1_PS_mmmE5cache+24];
	st.global.v2.f32 	[%rd42+24], {%f315, %f316};
	ld.shared.v2.f32 	{%f317, %f318}, [_ZZ7_q2gradPK6float2S1_PS_mmmE5cache+88];
	st.global.v2.f32 	[%rd42+88], {%f317, %f318};
	ld.shared.v2.f32 	{%f319, %f320}, [_ZZ7_q2gradPK6float2S1_PS_mmmE5cache+56];
	st.global.v2.f32 	[%rd42+56], {%f319, %f320};
	ld.shared.v2.f32 	{%f321, %f322}, [_ZZ7_q2gradPK6float2S1_PS_mmmE5cache+120];
	st.global.v2.f32 	[%rd42+120], {%f321, %f322};
$L__BB2_9:
	ret;

}
.entry _Z12_q2grad_diagPK6float2S1_PS_mmm(
	.param .u64 .ptr .align 1 _Z12_q2grad_diagPK6float2S1_PS_mmm_param_0,
	.param .u64 .ptr .align 1 _Z12_q2grad_diagPK6float2S1_PS_mmm_param_1,
	.param .u64 .ptr .align 1 _Z12_q2grad_diagPK6float2S1_PS_mmm_param_2,
	.param .u64 _Z12_q2grad_diagPK6float2S1_PS_mmm_param_3,
	.param .u64 _Z12_q2grad_diagPK6float2S1_PS_mmm_param_4,
	.param .u64 _Z12_q2grad_diagPK6float2S1_PS_mmm_param_5
)
{
	.reg .pred 	%p<15>;
	.reg .b32 	%r<21>;
	.reg .b32 	%f<359>;
	.reg .b64 	%rd<99>;
	// demoted variable
	.shared .align 8 .b8 _ZZ12_q2grad_diagPK6float2S1_PS_mmmE5cache[4096];
	ld.param.u64 	%rd19, [_Z12_q2grad_diagPK6float2S1_PS_mmm_param_1];
	ld.param.u32 	%r7, [_Z12_q2grad_diagPK6float2S1_PS_mmm_param_3];
	ld.param.u32 	%r8, [_Z12_q2grad_diagPK6float2S1_PS_mmm_param_4];
	ld.param.u32 	%r9, [_Z12_q2grad_diagPK6float2S1_PS_mmm_param_5];
	cvta.to.global.u64 	%rd1, %rd19;
	mov.b32 	%r10, 1;
	shl.b32 	%r11, %r10, %r9;
	cvt.s64.s32 	%rd20, %r11;
	mov.b64 	%rd21, -1;
	shl.b64 	%rd22, %rd21, %r8;
	shl.b64 	%rd23, %rd21, %r7;
	min.u64 	%rd2, %rd22, %rd23;
	max.u64 	%rd3, %rd22, %rd23;
	shl.b32 	%r1, %r10, %r8;
	shl.b32 	%r2, %r10, %r7;
	shr.u64 	%rd4, %rd20, 2;
	mov.u32 	%r3, %tid.x;
	mov.u32 	%r4, %ctaid.x;
	mov.u32 	%r5, %ntid.x;
	mad.lo.s32 	%r12, %r4, %r5, %r3;
	cvt.u64.u32 	%rd98, %r12;
	setp.le.u64 	%p1, %rd4, %rd98;
	mov.f32 	%f343, 0f00000000;
	mov.f32 	%f344, %f343;
	mov.f32 	%f345, %f343;
	mov.f32 	%f346, %f343;
	mov.f32 	%f347, %f343;
	mov.f32 	%f348, %f343;
	mov.f32 	%f349, %f343;
	mov.f32 	%f350, %f343;
	@%p1 bra 	$L__BB3_7;
	mov.u32 	%r13, %nctaid.x;
	mul.lo.s32 	%r14, %r5, %r13;
	cvt.u64.u32 	%rd6, %r14;
	add.s64 	%rd7, %rd6, %rd98;
	max.u64 	%rd24, %rd4, %rd7;
	setp.lt.u64 	%p2, %rd7, %rd4;
	selp.u64 	%rd8, 1, 0, %p2;
	add.s64 	%rd25, %rd7, %rd8;
	sub.s64 	%rd9, %rd24, %rd25;
	and.b64  	%rd26, %rd9, -4294967296;
	setp.ne.s64 	%p3, %rd26, 0;
	@%p3 bra 	$L__BB3_3;
	cvt.u32.u64 	%r15, %rd6;
	cvt.u32.u64 	%r16, %rd9;
	div.u32 	%r17, %r16, %r15;
	cvt.u64.u32 	%rd96, %r17;
	bra.uni 	$L__BB3_4;
$L__BB3_3:
	div.u64 	%rd96, %rd9, %rd6;
$L__BB3_4:
	add.s64 	%rd13, %rd96, %rd8;
	and.b64  	%rd27, %rd13, 1;
	setp.eq.b64 	%p4, %rd27, 1;
	mov.f32 	%f343, 0f00000000;
	mov.f32 	%f344, %f343;
	mov.f32 	%f345, %f343;
	mov.f32 	%f346, %f343;
	mov.f32 	%f347, %f343;
	mov.f32 	%f348, %f343;
	mov.f32 	%f349, %f343;
	mov.f32 	%f350, %f343;
	@%p4 bra 	$L__BB3_6;
	ld.param.u64 	%rd93, [_Z12_q2grad_diagPK6float2S1_PS_mmm_param_0];
	and.b64  	%rd28, %rd3, %rd98;
	shl.b64 	%rd29, %rd28, 1;
	not.b64 	%rd30, %rd3;
	and.b64  	%rd31, %rd98, %rd30;
	or.b64  	%rd32, %rd29, %rd31;
	and.b64  	%rd33, %rd32, %rd2;
	not.b64 	%rd34, %rd2;
	and.b64  	%rd35, %rd32, %rd34;
	shl.b64 	%rd36, %rd35, 3;
	shl.b64 	%rd37, %rd33, 4;
	or.b64  	%rd38, %rd37, %rd36;
	add.s64 	%rd39, %rd1, %rd38;
	ld.global.v2.f32 	{%f43, %f44}, [%rd39];
	cvta.to.global.u64 	%rd40, %rd93;
	add.s64 	%rd41, %rd40, %rd38;
	ld.global.v2.f32 	{%f45, %f46}, [%rd41];
	mul.f32 	%f47, %f43, %f45;
	mul.f32 	%f48, %f44, %f46;
	sub.f32 	%f49, %f47, %f48;
	mul.f32 	%f50, %f43, %f46;
	fma.rn.f32 	%f51, %f44, %f45, %f50;
	add.f32 	%f350, %f49, 0f00000000;
	add.f32 	%f349, %f51, 0f00000000;
	mul.wide.s32 	%rd42, %r2, 8;
	add.s64 	%rd43, %rd39, %rd42;
	ld.global.v2.f32 	{%f52, %f53}, [%rd43];
	add.s64 	%rd44, %rd41, %rd42;
	ld.global.v2.f32 	{%f54, %f55}, [%rd44];
	mul.f32 	%f56, %f52, %f54;
	mul.f32 	%f57, %f53, %f55;
	sub.f32 	%f58, %f56, %f57;
	mul.f32 	%f59, %f52, %f55;
	fma.rn.f32 	%f60, %f53, %f54, %f59;
	add.f32 	%f346, %f58, 0f00000000;
	add.f32 	%f345, %f60, 0f00000000;
	mul.wide.s32 	%rd45, %r1, 8;
	add.s64 	%rd46, %rd39, %rd45;
	ld.global.v2.f32 	{%f61, %f62}, [%rd46];
	add.s64 	%rd47, %rd41, %rd45;
	ld.global.v2.f32 	{%f63, %f64}, [%rd47];
	mul.f32 	%f65, %f61, %f63;
	mul.f32 	%f66, %f62, %f64;
	sub.f32 	%f67, %f65, %f66;
	mul.f32 	%f68, %f61, %f64;
	fma.rn.f32 	%f69, %f62, %f63, %f68;
	add.f32 	%f348, %f67, 0f00000000;
	add.f32 	%f347, %f69, 0f00000000;
	add.s64 	%rd48, %rd46, %rd42;
	ld.global.v2.f32 	{%f70, %f71}, [%rd48];
	add.s64 	%rd49, %rd47, %rd42;
	ld.global.v2.f32 	{%f72, %f73}, [%rd49];
	mul.f32 	%f74, %f70, %f72;
	mul.f32 	%f75, %f71, %f73;
	sub.f32 	%f76, %f74, %f75;
	mul.f32 	%f77, %f70, %f73;
	fma.rn.f32 	%f78, %f71, %f72, %f77;
	add.f32 	%f344, %f76, 0f00000000;
	add.f32 	%f343, %f78, 0f00000000;
	mov.u64 	%rd98, %rd7;
$L__BB3_6:
	setp.eq.s64 	%p5, %rd13, 0;
	@%p5 bra 	$L__BB3_7;
	bra.uni 	$L__BB3_24;
$L__BB3_7:
	shl.b32 	%r18, %r3, 5;
	mov.u32 	%r19, _ZZ12_q2grad_diagPK6float2S1_PS_mmmE5cache;
	add.s32 	%r6, %r19, %r18;
	st.shared.v2.f32 	[%r6], {%f350, %f349};
	st.shared.v2.f32 	[%r6+16], {%f346, %f345};
	st.shared.v2.f32 	[%r6+8], {%f348, %f347};
	st.shared.v2.f32 	[%r6+24], {%f344, %f343};
	bar.sync 	0;
	setp.lt.u32 	%p7, %r3, 64;
	@%p7 bra 	$L__BB3_8;
	bra.uni 	$L__BB3_9;
$L__BB3_8:
	ld.shared.v2.f32 	{%f159, %f160}, [%r6];
	ld.shared.v2.f32 	{%f161, %f162}, [%r6+2048];
	add.f32 	%f163, %f159, %f161;
	add.f32 	%f164, %f160, %f162;
	st.shared.v2.f32 	[%r6], {%f163, %f164};
	ld.shared.v2.f32 	{%f165, %f166}, [%r6+16];
	ld.shared.v2.f32 	{%f167, %f168}, [%r6+2064];
	add.f32 	%f169, %f165, %f167;
	add.f32 	%f170, %f166, %f168;
	st.shared.v2.f32 	[%r6+16], {%f169, %f170};
	ld.shared.v2.f32 	{%f171, %f172}, [%r6+8];
	ld.shared.v2.f32 	{%f173, %f174}, [%r6+2056];
	add.f32 	%f175, %f171, %f173;
	add.f32 	%f176, %f172, %f174;
	st.shared.v2.f32 	[%r6+8], {%f175, %f176};
	ld.shared.v2.f32 	{%f177, %f178}, [%r6+24];
	ld.shared.v2.f32 	{%f179, %f180}, [%r6+2072];
	add.f32 	%f181, %f177, %f179;
	add.f32 	%f182, %f178, %f180;
	st.shared.v2.f32 	[%r6+24], {%f181, %f182};
$L__BB3_9:
	bar.sync 	0;
	setp.gt.u32 	%p8, %r3, 31;
	@%p8 bra 	$L__BB3_11;
	ld.shared.v2.f32 	{%f183, %f184}, [%r6];
	ld.shared.v2.f32 	{%f185, %f186}, [%r6+1024];
	add.f32 	%f187, %f183, %f185;
	add.f32 	%f188, %f184, %f186;
	st.shared.v2.f32 	[%r6], {%f187, %f188};
	ld.shared.v2.f32 	{%f189, %f190}, [%r6+16];
	ld.shared.v2.f32 	{%f191, %f192}, [%r6+1040];
	add.f32 	%f193, %f189, %f191;
	add.f32 	%f194, %f190, %f192;
	st.shared.v2.f32 	[%r6+16], {%f193, %f194};
	ld.shared.v2.f32 	{%f195, %f196}, [%r6+8];
	ld.shared.v2.f32 	{%f197, %f198}, [%r6+1032];
	add.f32 	%f199, %f195, %f197;
	add.f32 	%f200, %f196, %f198;
	st.shared.v2.f32 	[%r6+8], {%f199, %f200};
	ld.shared.v2.f32 	{%f201, %f202}, [%r6+24];
	ld.shared.v2.f32 	{%f203, %f204}, [%r6+1048];
	add.f32 	%f205, %f201, %f203;
	add.f32 	%f206, %f202, %f204;
	st.shared.v2.f32 	[%r6+24], {%f205, %f206};
$L__BB3_11:
	bar.sync 	0;
	setp.gt.u32 	%p9, %r3, 15;
	@%p9 bra 	$L__BB3_13;
	ld.shared.v2.f32 	{%f207, %f208}, [%r6];
	ld.shared.v2.f32 	{%f209, %f210}, [%r6+512];
	add.f32 	%f211, %f207, %f209;
	add.f32 	%f212, %f208, %f210;
	st.shared.v2.f32 	[%r6], {%f211, %f212};
	ld.shared.v2.f32 	{%f213, %f214}, [%r6+16];
	ld.shared.v2.f32 	{%f215, %f216}, [%r6+528];
	add.f32 	%f217, %f213, %f215;
	add.f32 	%f218, %f214, %f216;
	st.shared.v2.f32 	[%r6+16], {%f217, %f218};
	ld.shared.v2.f32 	{%f219, %f220}, [%r6+8];
	ld.shared.v2.f32 	{%f221, %f222}, [%r6+520];
	add.f32 	%f223, %f219, %f221;
	add.f32 	%f224, %f220, %f222;
	st.shared.v2.f32 	[%r6+8], {%f223, %f224};
	ld.shared.v2.f32 	{%f225, %f226}, [%r6+24];
	ld.shared.v2.f32 	{%f227, %f228}, [%r6+536];
	add.f32 	%f229, %f225, %f227;
	add.f32 	%f230, %f226, %f228;
	st.shared.v2.f32 	[%r6+24], {%f229, %f230};
$L__BB3_13:
	bar.sync 	0;
	setp.gt.u32 	%p10, %r3, 7;
	@%p10 bra 	$L__BB3_15;
	ld.shared.v2.f32 	{%f231, %f232}, [%r6];
	ld.shared.v2.f32 	{%f233, %f234}, [%r6+256];
	add.f32 	%f235, %f231, %f233;
	add.f32 	%f236, %f232, %f234;
	st.shared.v2.f32 	[%r6], {%f235, %f236};
	ld.shared.v2.f32 	{%f237, %f238}, [%r6+16];
	ld.shared.v2.f32 	{%f239, %f240}, [%r6+272];
	add.f32 	%f241, %f237, %f239;
	add.f32 	%f242, %f238, %f240;
	st.shared.v2.f32 	[%r6+16], {%f241, %f242};
	ld.shared.v2.f32 	{%f243, %f244}, [%r6+8];
	ld.shared.v2.f32 	{%f245, %f246}, [%r6+264];
	add.f32 	%f247, %f243, %f245;
	add.f32 	%f248, %f244, %f246;
	st.shared.v2.f32 	[%r6+8], {%f247, %f248};
	ld.shared.v2.f32 	{%f249, %f250}, [%r6+24];
	ld.shared.v2.f32 	{%f251, %f252}, [%r6+280];
	add.f32 	%f253, %f249, %f251;
	add.f32 	%f254, %f250, %f252;
	st.shared.v2.f32 	[%r6+24], {%f253, %f254};
$L__BB3_15:
	bar.sync 	0;
	setp.gt.u32 	%p11, %r3, 3;
	@%p11 bra 	$L__BB3_17;
	ld.shared.v2.f32 	{%f255, %f256}, [%r6];
	ld.shared.v2.f32 	{%f257, %f258}, [%r6+128];
	add.f32 	%f259, %f255, %f257;
	add.f32 	%f260, %f256, %f258;
	st.shared.v2.f32 	[%r6], {%f259, %f260};
	ld.shared.v2.f32 	{%f261, %f262}, [%r6+16];
	ld.shared.v2.f32 	{%f263, %f264}, [%r6+144];
	add.f32 	%f265, %f261, %f263;
	add.f32 	%f266, %f262, %f264;
	st.shared.v2.f32 	[%r6+16], {%f265, %f266};
	ld.shared.v2.f32 	{%f267, %f268}, [%r6+8];
	ld.shared.v2.f32 	{%f269, %f270}, [%r6+136];
	add.f32 	%f271, %f267, %f269;
	add.f32 	%f272, %f268, %f270;
	st.shared.v2.f32 	[%r6+8], {%f271, %f272};
	ld.shared.v2.f32 	{%f273, %f274}, [%r6+24];
	ld.shared.v2.f32 	{%f275, %f276}, [%r6+152];
	add.f32 	%f277, %f273, %f275;
	add.f32 	%f278, %f274, %f276;
	st.shared.v2.f32 	[%r6+24], {%f277, %f278};
$L__BB3_17:
	bar.sync 	0;
	setp.gt.u32 	%p12, %r3, 1;
	@%p12 bra 	$L__BB3_19;
	ld.shared.v2.f32 	{%f279, %f280}, [%r6];
	ld.shared.v2.f32 	{%f281, %f282}, [%r6+64];
	add.f32 	%f283, %f279, %f281;
	add.f32 	%f284, %f280, %f282;
	st.shared.v2.f32 	[%r6], {%f283, %f284};
	ld.shared.v2.f32 	{%f285, %f286}, [%r6+16];
	ld.shared.v2.f32 	{%f287, %f288}, [%r6+80];
	add.f32 	%f289, %f285, %f287;
	add.f32 	%f290, %f286, %f288;
	st.shared.v2.f32 	[%r6+16], {%f289, %f290};
	ld.shared.v2.f32 	{%f291, %f292}, [%r6+8];
	ld.shared.v2.f32 	{%f293, %f294}, [%r6+72];
	add.f32 	%f295, %f291, %f293;
	add.f32 	%f296, %f292, %f294;
	st.shared.v2.f32 	[%r6+8], {%f295, %f296};
	ld.shared.v2.f32 	{%f297, %f298}, [%r6+24];
	ld.shared.v2.f32 	{%f299, %f300}, [%r6+88];
	add.f32 	%f301, %f297, %f299;
	add.f32 	%f302, %f298, %f300;
	st.shared.v2.f32 	[%r6+24], {%f301, %f302};
$L__BB3_19:
	bar.sync 	0;
	setp.ne.s32 	%p13, %r3, 0;
	@%p13 bra 	$L__BB3_21;
	ld.shared.v2.f32 	{%f303, %f304}, [%r6];
	ld.shared.v2.f32 	{%f305, %f306}, [_ZZ12_q2grad_diagPK6float2S1_PS_mmmE5cache+32];
	add.f32 	%f307, %f303, %f305;
	add.f32 	%f308, %f304, %f306;
	st.shared.v2.f32 	[%r6], {%f307, %f308};
	ld.shared.v2.f32 	{%f309, %f310}, [%r6+16];
	ld.shared.v2.f32 	{%f311, %f312}, [_ZZ12_q2grad_diagPK6float2S1_PS_mmmE5cache+48];
	add.f32 	%f313, %f309, %f311;
	add.f32 	%f314, %f310, %f312;
	st.shared.v2.f32 	[%r6+16], {%f313, %f314};
	ld.shared.v2.f32 	{%f315, %f316}, [%r6+8];
	ld.shared.v2.f32 	{%f317, %f318}, [_ZZ12_q2grad_diagPK6float2S1_PS_mmmE5cache+40];
	add.f32 	%f319, %f315, %f317;
	add.f32 	%f320, %f316, %f318;
	st.shared.v2.f32 	[%r6+8], {%f319, %f320};
	ld.shared.v2.f32 	{%f321, %f322}, [%r6+24];
	ld.shared.v2.f32 	{%f323, %f324}, [_ZZ12_q2grad_diagPK6float2S1_PS_mmmE5cache+56];
	add.f32 	%f325, %f321, %f323;
	add.f32 	%f326, %f322, %f324;
	st.shared.v2.f32 	[%r6+24], {%f325, %f326};
$L__BB3_21:
	setp.ne.s32 	%p14, %r3, 0;
	bar.sync 	0;
	@%p14 bra 	$L__BB3_23;
	ld.param.u64 	%rd95, [_Z12_q2grad_diagPK6float2S1_PS_mmm_param_2];
	shl.b32 	%r20, %r4, 2;
	cvta.to.global.u64 	%rd90, %rd95;
	mul.wide.u32 	%rd91, %r20, 8;
	add.s64 	%rd92, %rd90, %rd91;
	ld.shared.v2.f32 	{%f327, %f328}, [_ZZ12_q2grad_diagPK6float2S1_PS_mmmE5cache];
	st.global.v2.f32 	[%rd92], {%f327, %f328};
	ld.shared.v2.f32 	{%f329, %f330}, [_ZZ12_q2grad_diagPK6float2S1_PS_mmmE5cache+16];
	st.global.v2.f32 	[%rd92+16], {%f329, %f330};
	ld.shared.v2.f32 	{%f331, %f332}, [_ZZ12_q2grad_diagPK6float2S1_PS_mmmE5cache+8];
	st.global.v2.f32 	[%rd92+8], {%f331, %f332};
	ld.shared.v2.f32 	{%f333, %f334}, [_ZZ12_q2grad_diagPK6float2S1_PS_mmmE5cache+24];
	st.global.v2.f32 	[%rd92+24], {%f333, %f334};
$L__BB3_23:
	ret;
$L__BB3_24:
	ld.param.u64 	%rd94, [_Z12_q2grad_diagPK6float2S1_PS_mmm_param_0];
	and.b64  	%rd50, %rd98, %rd3;
	shl.b64 	%rd51, %rd50, 1;
	not.b64 	%rd52, %rd3;
	and.b64  	%rd53, %rd98, %rd52;
	or.b64  	%rd54, %rd51, %rd53;
	and.b64  	%rd55, %rd54, %rd2;
	not.b64 	%rd56, %rd2;
	and.b64  	%rd57, %rd54, %rd56;
	shl.b64 	%rd58, %rd57, 3;
	shl.b64 	%rd59, %rd55, 4;
	or.b64  	%rd60, %rd59, %rd58;
	add.s64 	%rd61, %rd1, %rd60;
	ld.global.v2.f32 	{%f79, %f80}, [%rd61];
	cvta.to.global.u64 	%rd62, %rd94;
	add.s64 	%rd63, %rd62, %rd60;
	ld.global.v2.f32 	{%f81, %f82}, [%rd63];
	mul.f32 	%f83, %f79, %f81;
	mul.f32 	%f84, %f80, %f82;
	sub.f32 	%f85, %f83, %f84;
	mul.f32 	%f86, %f79, %f82;
	fma.rn.f32 	%f87, %f80, %f81, %f86;
	add.f32 	%f88, %f350, %f85;
	add.f32 	%f89, %f349, %f87;
	mul.wide.s32 	%rd64, %r2, 8;
	add.s64 	%rd65, %rd61, %rd64;
	ld.global.v2.f32 	{%f90, %f91}, [%rd65];
	add.s64 	%rd66, %rd63, %rd64;
	ld.global.v2.f32 	{%f92, %f93}, [%rd66];
	mul.f32 	%f94, %f90, %f92;
	mul.f32 	%f95, %f91, %f93;
	sub.f32 	%f96, %f94, %f95;
	mul.f32 	%f97, %f90, %f93;
	fma.rn.f32 	%f98, %f91, %f92, %f97;
	add.f32 	%f99, %f346, %f96;
	add.f32 	%f100, %f345, %f98;
	mul.wide.s32 	%rd67, %r1, 8;
	add.s64 	%rd68, %rd61, %rd67;
	ld.global.v2.f32 	{%f101, %f102}, [%rd68];
	add.s64 	%rd69, %rd63, %rd67;
	ld.global.v2.f32 	{%f103, %f104}, [%rd69];
	mul.f32 	%f105, %f101, %f103;
	mul.f32 	%f106, %f102, %f104;
	sub.f32 	%f107, %f105, %f106;
	mul.f32 	%f108, %f101, %f104;
	fma.rn.f32 	%f109, %f102, %f103, %f108;
	add.f32 	%f110, %f348, %f107;
	add.f32 	%f111, %f347, %f109;
	add.s64 	%rd70, %rd68, %rd64;
	ld.global.v2.f32 	{%f112, %f113}, [%rd70];
	add.s64 	%rd71, %rd69, %rd64;
	ld.global.v2.f32 	{%f114, %f115}, [%rd71];
	mul.f32 	%f116, %f112, %f114;
	mul.f32 	%f117, %f113, %f115;
	sub.f32 	%f118, %f116, %f117;
	mul.f32 	%f119, %f112, %f115;
	fma.rn.f32 	%f120, %f113, %f114, %f119;
	add.f32 	%f121, %f344, %f118;
	add.f32 	%f122, %f343, %f120;
	add.s64 	%rd72, %rd98, %rd6;
	and.b64  	%rd73, %rd72, %rd3;
	shl.b64 	%rd74, %rd73, 1;
	and.b64  	%rd75, %rd72, %rd52;
	or.b64  	%rd76, %rd74, %rd75;
	and.b64  	%rd77, %rd76, %rd2;
	and.b64  	%rd78, %rd76, %rd56;
	shl.b64 	%rd79, %rd78, 3;
	shl.b64 	%rd80, %rd77, 4;
	or.b64  	%rd81, %rd80, %rd79;
	add.s64 	%rd82, %rd1, %rd81;
	ld.global.v2.f32 	{%f123, %f124}, [%rd82];
	add.s64 	%rd83, %rd62, %rd81;
	ld.global.v2.f32 	{%f125, %f126}, [%rd83];
	mul.f32 	%f127, %f123, %f125;
	mul.f32 	%f128, %f124, %f126;
	sub.f32 	%f129, %f127, %f128;
	mul.f32 	%f130, %f123, %f126;
	fma.rn.f32 	%f131, %f124, %f125, %f130;
	add.f32 	%f350, %f88, %f129;
	add.f32 	%f349, %f89, %f131;
	add.s64 	%rd84, %rd82, %rd64;
	ld.global.v2.f32 	{%f132, %f133}, [%rd84];
	add.s64 	%rd85, %rd83, %rd64;
	ld.global.v2.f32 	{%f134, %f135}, [%rd85];
	mul.f32 	%f136, %f132, %f134;
	mul.f32 	%f137, %f133, %f135;
	sub.f32 	%f138, %f136, %f137;
	mul.f32 	%f139, %f132, %f135;
	fma.rn.f32 	%f140, %f133, %f134, %f139;
	add.f32 	%f346, %f99, %f138;
	add.f32 	%f345, %f100, %f140;
	add.s64 	%rd86, %rd82, %rd67;
	ld.global.v2.f32 	{%f141, %f142}, [%rd86];
	add.s64 	%rd87, %rd83, %rd67;
	ld.global.v2.f32 	{%f143, %f144}, [%rd87];
	mul.f32 	%f145, %f141, %f143;
	mul.f32 	%f146, %f142, %f144;
	sub.f32 	%f147, %f145, %f146;
	mul.f32 	%f148, %f141, %f144;
	fma.rn.f32 	%f149, %f142, %f143, %f148;
	add.f32 	%f348, %f110, %f147;
	add.f32 	%f347, %f111, %f149;
	add.s64 	%rd88, %rd86, %rd64;
	ld.global.v2.f32 	{%f150, %f151}, [%rd88];
	add.s64 	%rd89, %rd87, %rd64;
	ld.global.v2.f32 	{%f152, %f153}, [%rd89];
	mul.f32 	%f154, %f150, %f152;
	mul.f32 	%f155, %f151, %f153;
	sub.f32 	%f156, %f154, %f155;
	mul.f32 	%f157, %f150, %f153;
	fma.rn.f32 	%f158, %f151, %f152, %f157;
	add.f32 	%f344, %f121, %f156;
	add.f32 	%f343, %f122, %f158;
	add.s64 	%rd98, %rd72, %rd6;
	setp.lt.u64 	%p6, %rd98, %rd4;
	@%p6 bra 	$L__BB3_24;
	bra.uni 	$L__BB3_7;

}
.entry _Z7_q1gateP6float2mm(
	.param .u64 .ptr .align 1 _Z7_q1gateP6float2mm_param_0,
	.param .u64 _Z7_q1gateP6float2mm_param_1,
	.param .u64 _Z7_q1gateP6float2mm_param_2
)
{
	.reg .pred 	%p<7>;
	.reg .b32 	%r<15>;
	.reg .b32 	%f<113>;
	.reg .b64 	%rd<52>;

	ld.param.u64 	%rd16, [_Z7_q1gateP6float2mm_param_0];
	ld.param.u32 	%r3, [_Z7_q1gateP6float2mm_param_1];
	ld.param.u32 	%r4, [_Z7_q1gateP6float2mm_param_2];
	cvta.to.global.u64 	%rd1, %rd16;
	mov.b64 	%rd17, -1;
	shl.b64 	%rd2, %rd17, %r3;
	mov.b32 	%r5, 1;
	shl.b32 	%r1, %r5, %r3;
	shl.b32 	%r6, %r5, %r4;
	cvt.s64.s32 	%rd18, %r6;
	shr.u64 	%rd3, %rd18, 1;
	mov.u32 	%r7, %tid.x;
	mov.u32 	%r8, %ctaid.x;
	mov.u32 	%r2, %ntid.x;
	mad.lo.s32 	%r9, %r8, %r2, %r7;
	cvt.u64.u32 	%rd51, %r9;
	setp.le.u64 	%p1, %rd3, %rd51;
	@%p1 bra 	$L__BB4_9;
	mov.u32 	%r10, %nctaid.x;
	mul.lo.s32 	%r11, %r2, %r10;
	cvt.u64.u32 	%rd5, %r11;
	add.s64 	%rd6, %rd5, %rd51;
	max.u64 	%rd19, %rd3, %rd6;
	setp.lt.u64 	%p2, %rd6, %rd3;
	selp.u64 	%rd7, 1, 0, %p2;
	add.s64 	%rd20, %rd6, %rd7;
	sub.s64 	%rd8, %rd19, %rd20;
	and.b64  	%rd21, %rd8, -4294967296;
	setp.ne.s64 	%p3, %rd21, 0;
	@%p3 bra 	$L__BB4_3;
	cvt.u32.u64 	%r12, %rd5;
	cvt.u32.u64 	%r13, %rd8;
	div.u32 	%r14, %r13, %r12;
	cvt.u64.u32 	%rd49, %r14;
	bra.uni 	$L__BB4_4;
$L__BB4_3:
	div.u64 	%rd49, %rd8, %rd5;
$L__BB4_4:
	add.s64 	%rd12, %rd49, %rd7;
	and.b64  	%rd22, %rd12, 1;
	setp.eq.b64 	%p4, %rd22, 1;
	@%p4 bra 	$L__BB4_6;
	and.b64  	%rd23, %rd2, %rd51;
	not.b64 	%rd24, %rd2;
	and.b64  	%rd25, %rd51, %rd24;
	shl.b64 	%rd26, %rd23, 4;
	shl.b64 	%rd27, %rd25, 3;
	or.b64  	%rd28, %rd26, %rd27;
	add.s64 	%rd29, %rd1, %rd28;
	ld.global.v2.f32 	{%f6, %f7}, [%rd29];
	ld.const.v2.f32 	{%f8, %f9}, [q1g];
	mul.f32 	%f10, %f8, %f6;
	mul.f32 	%f11, %f9, %f7;
	sub.f32 	%f12, %f10, %f11;
	mul.f32 	%f13, %f8, %f7;
	fma.rn.f32 	%f14, %f9, %f6, %f13;
	add.f32 	%f15, %f12, 0f00000000;
	add.f32 	%f16, %f14, 0f00000000;
	ld.const.v2.f32 	{%f17, %f18}, [q1g+16];
	mul.f32 	%f19, %f17, %f6;
	mul.f32 	%f20, %f18, %f7;
	sub.f32 	%f21, %f19, %f20;
	mul.f32 	%f22, %f17, %f7;
	fma.rn.f32 	%f23, %f18, %f6, %f22;
	add.f32 	%f24, %f21, 0f00000000;
	add.f32 	%f25, %f23, 0f00000000;
	mul.wide.s32 	%rd30, %r1, 8;
	add.s64 	%rd31, %rd29, %rd30;
	ld.global.v2.f32 	{%f26, %f27}, [%rd31];
	ld.const.v2.f32 	{%f28, %f29}, [q1g+8];
	mul.f32 	%f30, %f28, %f26;
	mul.f32 	%f31, %f29, %f27;
	sub.f32 	%f32, %f30, %f31;
	mul.f32 	%f33, %f28, %f27;
	fma.rn.f32 	%f34, %f29, %f26, %f33;
	add.f32 	%f35, %f15, %f32;
	add.f32 	%f36, %f16, %f34;
	ld.const.v2.f32 	{%f37, %f38}, [q1g+24];
	mul.f32 	%f39, %f37, %f26;
	mul.f32 	%f40, %f38, %f27;
	sub.f32 	%f41, %f39, %f40;
	mul.f32 	%f42, %f37, %f27;
	fma.rn.f32 	%f43, %f38, %f26, %f42;
	add.f32 	%f44, %f24, %f41;
	add.f32 	%f45, %f25, %f43;
	st.global.v2.f32 	[%rd29], {%f35, %f36};
	st.global.v2.f32 	[%rd31], {%f44, %f45};
	mov.u64 	%rd51, %rd6;
$L__BB4_6:
	setp.eq.s64 	%p5, %rd12, 0;
	@%p5 bra 	$L__BB4_9;
	ld.const.v2.f32 	{%f1, %f2}, [q1g+16];
	ld.const.v2.f32 	{%f3, %f4}, [q1g+8];
	ld.const.f32 	%f5, [q1g+24];
	not.b64 	%rd33, %rd2;
	ld.const.v2.f32 	{%f48, %f49}, [q1g];
	mul.wide.s32 	%rd39, %r1, 8;
	ld.const.f32 	%f74, [q1g+28];
$L__BB4_8:
	and.b64  	%rd32, %rd51, %rd2;
	and.b64  	%rd34, %rd51, %rd33;
	shl.b64 	%rd35, %rd32, 4;
	shl.b64 	%rd36, %rd34, 3;
	or.b64  	%rd37, %rd35, %rd36;
	add.s64 	%rd38, %rd1, %rd37;
	ld.global.v2.f32 	{%f46, %f47}, [%rd38];
	mul.f32 	%f50, %f48, %f46;
	mul.f32 	%f51, %f49, %f47;
	sub.f32 	%f52, %f50, %f51;
	mul.f32 	%f53, %f48, %f47;
	fma.rn.f32 	%f54, %f49, %f46, %f53;
	add.f32 	%f55, %f52, 0f00000000;
	add.f32 	%f56, %f54, 0f00000000;
	mul.f32 	%f57, %f1, %f46;
	mul.f32 	%f58, %f2, %f47;
	sub.f32 	%f59, %f57, %f58;
	mul.f32 	%f60, %f1, %f47;
	fma.rn.f32 	%f61, %f2, %f46, %f60;
	add.f32 	%f62, %f59, 0f00000000;
	add.f32 	%f63, %f61, 0f00000000;
	add.s64 	%rd40, %rd38, %rd39;
	ld.global.v2.f32 	{%f64, %f65}, [%rd40];
	mul.f32 	%f66, %f3, %f64;
	mul.f32 	%f67, %f4, %f65;
	sub.f32 	%f68, %f66, %f67;
	mul.f32 	%f69, %f3, %f65;
	fma.rn.f32 	%f70, %f4, %f64, %f69;
	add.f32 	%f71, %f55, %f68;
	add.f32 	%f72, %f56, %f70;
	mul.f32 	%f73, %f5, %f64;
	mul.f32 	%f75, %f74, %f65;
	sub.f32 	%f76, %f73, %f75;
	mul.f32 	%f77, %f5, %f65;
	fma.rn.f32 	%f78, %f74, %f64, %f77;
	add.f32 	%f79, %f62, %f76;
	add.f32 	%f80, %f63, %f78;
	st.global.v2.f32 	[%rd38], {%f71, %f72};
	st.global.v2.f32 	[%rd40], {%f79, %f80};
	add.s64 	%rd41, %rd51, %rd5;
	and.b64  	%rd42, %rd41, %rd2;
	and.b64  	%rd43, %rd41, %rd33;
	shl.b64 	%rd44, %rd43, 3;
	shl.b64 	%rd45, %rd42, 4;
	or.b64  	%rd46, %rd45, %rd44;
	add.s64 	%rd47, %rd1, %rd46;
	ld.global.v2.f32 	{%f81, %f82}, [%rd47];
	mul.f32 	%f83, %f48, %f81;
	mul.f32 	%f84, %f49, %f82;
	sub.f32 	%f85, %f83, %f84;
	mul.f32 	%f86, %f48, %f82;
	fma.rn.f32 	%f87, %f49, %f81, %f86;
	add.f32 	%f88, %f85, 0f00000000;
	add.f32 	%f89, %f87, 0f00000000;
	mul.f32 	%f90, %f1, %f81;
	mul.f32 	%f91, %f2, %f82;
	sub.f32 	%f92, %f90, %f91;
	mul.f32 	%f93, %f1, %f82;
	fma.rn.f32 	%f94, %f2, %f81, %f93;
	add.f32 	%f95, %f92, 0f00000000;
	add.f32 	%f96, %f94, 0f00000000;
	add.s64 	%rd48, %rd47, %rd39;
	ld.global.v2.f32 	{%f97, %f98}, [%rd48];
	mul.f32 	%f99, %f3, %f97;
	mul.f32 	%f100, %f4, %f98;
	sub.f32 	%f101, %f99, %f100;
	mul.f32 	%f102, %f3, %f98;
	fma.rn.f32 	%f103, %f4, %f97, %f102;
	add.f32 	%f104, %f88, %f101;
	add.f32 	%f105, %f89, %f103;
	mul.f32 	%f106, %f5, %f97;
	mul.f32 	%f107, %f74, %f98;
	sub.f32 	%f108, %f106, %f107;
	mul.f32 	%f109, %f5, %f98;
	fma.rn.f32 	%f110, %f74, %f97, %f109;
	add.f32 	%f111, %f95, %f108;
	add.f32 	%f112, %f96, %f110;
	st.global.v2.f32 	[%rd47], {%f104, %f105};
	st.global.v2.f32 	[%rd48], {%f111, %f112};
	add.s64 	%rd51, %rd41, %rd5;
	setp.lt.u64 	%p6, %rd51, %rd3;
	@%p6 bra 	$L__BB4_8;
$L__BB4_9:
	ret;

}
.entry _Z7_q2gateP6float2mmm(
	.param .u64 .ptr .align 1 _Z7_q2gateP6float2mmm_param_0,
	.param .u64 _Z7_q2gateP6float2mmm_param_1,
	.param .u64 _Z7_q2gateP6float2mmm_param_2,
	.param .u64 _Z7_q2gateP6float2mmm_param_3
)
{
	.reg .pred 	%p<3>;
	.reg .b32 	%r<15>;
	.reg .b32 	%f<153>;
	.reg .b64 	%rd<33>;

	ld.param.u32 	%r2, [_Z7_q2gateP6float2mmm_param_1];
	ld.param.u32 	%r1, [_Z7_q2gateP6float2mmm_param_2];
	ld.param.u32 	%r6, [_Z7_q2gateP6float2mmm_param_3];
	mov.b32 	%r7, 1;
	shl.b32 	%r8, %r7, %r6;
	cvt.s64.s32 	%rd9, %r8;
	mov.b64 	%rd10, -1;
	shl.b64 	%rd11, %rd10, %r1;
	shl.b64 	%rd12, %rd10, %r2;
	min.u64 	%rd1, %rd11, %rd12;
	max.u64 	%rd2, %rd11, %rd12;
	shr.u64 	%rd3, %rd9, 2;
	mov.u32 	%r9, %tid.x;
	mov.u32 	%r10, %ctaid.x;
	mov.u32 	%r3, %ntid.x;
	mad.lo.s32 	%r11, %r10, %r3, %r9;
	cvt.u64.u32 	%rd32, %r11;
	setp.le.u64 	%p1, %rd3, %rd32;
	@%p1 bra 	$L__BB5_3;
	mov.u32 	%r12, %nctaid.x;
	mul.lo.s32 	%r13, %r3, %r12;
	cvt.u64.u32 	%rd5, %r13;
	ld.const.v2.f32 	{%f1, %f2}, [q2g+16];
	ld.const.v2.f32 	{%f3, %f4}, [q2g+8];
	ld.const.v2.f32 	{%f5, %f6}, [q2g+24];
	ld.const.f32 	%f7, [q2g+64];
	ld.const.v2.f32 	{%f8, %f9}, [q2g+80];
	ld.const.v2.f32 	{%f10, %f11}, [q2g+72];
	ld.const.v2.f32 	{%f12, %f13}, [q2g+88];
	ld.const.v2.f32 	{%f14, %f15}, [q2g+32];
	ld.const.v2.f32 	{%f16, %f17}, [q2g+48];
	ld.const.v2.f32 	{%f18, %f19}, [q2g+40];
	ld.const.v2.f32 	{%f20, %f21}, [q2g+56];
	ld.const.v2.f32 	{%f22, %f23}, [q2g+112];
	ld.const.v2.f32 	{%f24, %f25}, [q2g+104];
	ld.const.f32 	%f26, [q2g+120];
	mov.b32 	%r14, 1;
	shl.b32 	%r4, %r14, %r2;
	shl.b32 	%r5, %r14, %r1;
	ld.const.v2.f32 	{%f29, %f30}, [q2g];
	ld.const.f32 	%f66, [q2g+68];
	ld.const.v2.f32 	{%f122, %f123}, [q2g+96];
	ld.const.f32 	%f146, [q2g+124];
$L__BB5_2:
	ld.param.u64 	%rd31, [_Z7_q2gateP6float2mmm_param_0];
	and.b64  	%rd13, %rd32, %rd2;
	shl.b64 	%rd14, %rd13, 1;
	not.b64 	%rd15, %rd2;
	and.b64  	%rd16, %rd32, %rd15;
	or.b64  	%rd17, %rd14, %rd16;
	and.b64  	%rd18, %rd17, %rd1;
	not.b64 	%rd19, %rd1;
	and.b64  	%rd20, %rd17, %rd19;
	cvta.to.global.u64 	%rd21, %rd31;
	shl.b64 	%rd22, %rd20, 3;
	shl.b64 	%rd23, %rd18, 4;
	or.b64  	%rd24, %rd23, %rd22;
	add.s64 	%rd25, %rd21, %rd24;
	ld.global.v2.f32 	{%f27, %f28}, [%rd25];
	mul.f32 	%f31, %f29, %f27;
	mul.f32 	%f32, %f30, %f28;
	sub.f32 	%f33, %f31, %f32;
	mul.f32 	%f34, %f29, %f28;
	fma.rn.f32 	%f35, %f30, %f27, %f34;
	add.f32 	%f36, %f33, 0f00000000;
	add.f32 	%f37, %f35, 0f00000000;
	mul.wide.s32 	%rd26, %r4, 8;
	add.s64 	%rd27, %rd25, %rd26;
	ld.global.v2.f32 	{%f38, %f39}, [%rd27];
	mul.f32 	%f40, %f1, %f38;
	mul.f32 	%f41, %f2, %f39;
	sub.f32 	%f42, %f40, %f41;
	mul.f32 	%f43, %f1, %f39;
	fma.rn.f32 	%f44, %f2, %f38, %f43;
	add.f32 	%f45, %f36, %f42;
	add.f32 	%f46, %f37, %f44;
	mul.wide.s32 	%rd28, %r5, 8;
	add.s64 	%rd29, %rd25, %rd28;
	ld.global.v2.f32 	{%f47, %f48}, [%rd29];
	mul.f32 	%f49, %f3, %f47;
	mul.f32 	%f50, %f4, %f48;
	sub.f32 	%f51, %f49, %f50;
	mul.f32 	%f52, %f3, %f48;
	fma.rn.f32 	%f53, %f4, %f47, %f52;
	add.f32 	%f54, %f45, %f51;
	add.f32 	%f55, %f46, %f53;
	add.s64 	%rd30, %rd29, %rd26;
	ld.global.v2.f32 	{%f56, %f57}, [%rd30];
	mul.f32 	%f58, %f5, %f56;
	mul.f32 	%f59, %f6, %f57;
	sub.f32 	%f60, %f58, %f59;
	mul.f32 	%f61, %f5, %f57;
	fma.rn.f32 	%f62, %f6, %f56, %f61;
	add.f32 	%f63, %f54, %f60;
	add.f32 	%f64, %f55, %f62;
	mul.f32 	%f65, %f7, %f27;
	mul.f32 	%f67, %f66, %f28;
	sub.f32 	%f68, %f65, %f67;
	mul.f32 	%f69, %f7, %f28;
	fma.rn.f32 	%f70, %f66, %f27, %f69;
	add.f32 	%f71, %f68, 0f00000000;
	add.f32 	%f72, %f70, 0f00000000;
	mul.f32 	%f73, %f8, %f38;
	mul.f32 	%f74, %f9, %f39;
	sub.f32 	%f75, %f73, %f74;
	mul.f32 	%f76, %f8, %f39;
	fma.rn.f32 	%f77, %f9, %f38, %f76;
	add.f32 	%f78, %f71, %f75;
	add.f32 	%f79, %f72, %f77;
	mul.f32 	%f80, %f10, %f47;
	mul.f32 	%f81, %f11, %f48;
	sub.f32 	%f82, %f80, %f81;
	mul.f32 	%f83, %f10, %f48;
	fma.rn.f32 	%f84, %f11, %f47, %f83;
	add.f32 	%f85, %f78, %f82;
	add.f32 	%f86, %f79, %f84;
	mul.f32 	%f87, %f12, %f56;
	mul.f32 	%f88, %f13, %f57;
	sub.f32 	%f89, %f87, %f88;
	mul.f32 	%f90, %f12, %f57;
	fma.rn.f32 	%f91, %f13, %f56, %f90;
	add.f32 	%f92, %f85, %f89;
	add.f32 	%f93, %f86, %f91;
	mul.f32 	%f94, %f14, %f27;
	mul.f32 	%f95, %f15, %f28;
	sub.f32 	%f96, %f94, %f95;
	mul.f32 	%f97, %f14, %f28;
	fma.rn.f32 	%f98, %f15, %f27, %f97;
	add.f32 	%f99, %f96, 0f00000000;
	add.f32 	%f100, %f98, 0f00000000;
	mul.f32 	%f101, %f16, %f38;
	mul.f32 	%f102, %f17, %f39;
	sub.f32 	%f103, %f101, %f102;
	mul.f32 	%f104, %f16, %f39;
	fma.rn.f32 	%f105, %f17, %f38, %f104;
	add.f32 	%f106, %f99, %f103;
	add.f32 	%f107, %f100, %f105;
	mul.f32 	%f108, %f18, %f47;
	mul.f32 	%f109, %f19, %f48;
	sub.f32 	%f110, %f108, %f109;
	mul.f32 	%f111, %f18, %f48;
	fma.rn.f32 	%f112, %f19, %f47, %f111;
	add.f32 	%f113, %f106, %f110;
	add.f32 	%f114, %f107, %f112;
	mul.f32 	%f115, %f20, %f56;
	mul.f32 	%f116, %f21, %f57;
	sub.f32 	%f117, %f115, %f116;
	mul.f32 	%f118, %f20, %f57;
	fma.rn.f32 	%f119, %f21, %f56, %f118;
	add.f32 	%f120, %f113, %f117;
	add.f32 	%f121, %f114, %f119;
	mul.f32 	%f124, %f122, %f27;
	mul.f32 	%f125, %f123, %f28;
	sub.f32 	%f126, %f124, %f125;
	mul.f32 	%f127, %f122, %f28;
	fma.rn.f32 	%f128, %f123, %f27, %f127;
	add.f32 	%f129, %f126, 0f00000000;
	add.f32 	%f130, %f128, 0f00000000;
	mul.f32 	%f131, %f22, %f38;
	mul.f32 	%f132, %f23, %f39;
	sub.f32 	%f133, %f131, %f132;
	mul.f32 	%f134, %f22, %f39;
	fma.rn.f32 	%f135, %f23, %f38, %f134;
	add.f32 	%f136, %f129, %f133;
	add.f32 	%f137, %f130, %f135;
	mul.f32 	%f138, %f24, %f47;
	mul.f32 	%f139, %f25, %f48;
	sub.f32 	%f140, %f138, %f139;
	mul.f32 	%f141, %f24, %f48;
	fma.rn.f32 	%f142, %f25, %f47, %f141;
	add.f32 	%f143, %f136, %f140;
	add.f32 	%f144, %f137, %f142;
	mul.f32 	%f145, %f26, %f56;
	mul.f32 	%f147, %f146, %f57;
	sub.f32 	%f148, %f145, %f147;
	mul.f32 	%f149, %f26, %f57;
	fma.rn.f32 	%f150, %f146, %f56, %f149;
	add.f32 	%f151, %f143, %f148;
	add.f32 	%f152, %f144, %f150;
	st.global.v2.f32 	[%rd25], {%f63, %f64};
	st.global.v2.f32 	[%rd29], {%f120, %f121};
	st.global.v2.f32 	[%rd27], {%f92, %f93};
	st.global.v2.f32 	[%rd30], {%f151, %f152};
	add.s64 	%rd32, %rd32, %rd5;
	setp.lt.u64 	%p2, %rd32, %rd3;
	@%p2 bra 	$L__BB5_2;
$L__BB5_3:
	ret;

}
.entry _Z12_q2gate_diagP6float2mmm(
	.param .u64 .ptr .align 1 _Z12_q2gate_diagP6float2mmm_param_0,
	.param .u64 _Z12_q2gate_diagP6float2mmm_param_1,
	.param .u64 _Z12_q2gate_diagP6float2mmm_param_2,
	.param .u64 _Z12_q2gate_diagP6float2mmm_param_3
)
{
	.reg .pred 	%p<7>;
	.reg .b32 	%r<20>;
	.reg .b32 	%f<100>;
	.reg .b64 	%rd<84>;

	ld.param.u64 	%rd17, [_Z12_q2gate_diagP6float2mmm_param_1];
	ld.param.u64 	%rd18, [_Z12_q2gate_diagP6float2mmm_param_2];
	ld.param.u32 	%r4, [_Z12_q2gate_diagP6float2mmm_param_3];
	mov.b32 	%r5, 1;
	shl.b32 	%r6, %r5, %r4;
	cvt.s64.s32 	%rd19, %r6;
	cvt.u32.u64 	%r7, %rd18;
	mov.b64 	%rd20, -1;
	shl.b64 	%rd21, %rd20, %r7;
	cvt.u32.u64 	%r8, %rd17;
	shl.b64 	%rd22, %rd20, %r8;
	min.u64 	%rd1, %rd21, %rd22;
	max.u64 	%rd2, %rd21, %rd22;
	shr.u64 	%rd3, %rd19, 2;
	mov.u32 	%r9, %tid.x;
	mov.u32 	%r10, %ctaid.x;
	mov.u32 	%r1, %ntid.x;
	mad.lo.s32 	%r11, %r10, %r1, %r9;
	cvt.u64.u32 	%rd83, %r11;
	setp.le.u64 	%p1, %rd3, %rd83;
	@%p1 bra 	$L__BB6_9;
	ld.const.f32 	%f1, [q2dg+20];
	mov.u32 	%r12, %nctaid.x;
	mul.lo.s32 	%r13, %r1, %r12;
	cvt.u64.u32 	%rd5, %r13;
	add.s64 	%rd6, %rd5, %rd83;
	max.u64 	%rd23, %rd3, %rd6;
	setp.lt.u64 	%p2, %rd6, %rd3;
	selp.u64 	%rd7, 1, 0, %p2;
	add.s64 	%rd24, %rd6, %rd7;
	sub.s64 	%rd8, %rd23, %rd24;
	and.b64  	%rd25, %rd8, -4294967296;
	setp.ne.s64 	%p3, %rd25, 0;
	@%p3 bra 	$L__BB6_3;
	cvt.u32.u64 	%r14, %rd5;
	cvt.u32.u64 	%r15, %rd8;
	div.u32 	%r16, %r15, %r14;
	cvt.u64.u32 	%rd81, %r16;
	bra.uni 	$L__BB6_4;
$L__BB6_3:
	div.u64 	%rd81, %rd8, %rd5;
$L__BB6_4:
	ld.param.u64 	%rd80, [_Z12_q2gate_diagP6float2mmm_param_2];
	ld.param.u64 	%rd79, [_Z12_q2gate_diagP6float2mmm_param_1];
	cvt.u32.u64 	%r17, %rd80;
	mov.b32 	%r18, 1;
	shl.b32 	%r2, %r18, %r17;
	cvt.u32.u64 	%r19, %rd79;
	shl.b32 	%r3, %r18, %r19;
	add.s64 	%rd12, %rd81, %rd7;
	and.b64  	%rd26, %rd12, 1;
	setp.eq.b64 	%p4, %rd26, 1;
	@%p4 bra 	$L__BB6_6;
	ld.param.u64 	%rd77, [_Z12_q2gate_diagP6float2mmm_param_0];
	and.b64  	%rd27, %rd2, %rd83;
	shl.b64 	%rd28, %rd27, 1;
	not.b64 	%rd29, %rd2;
	and.b64  	%rd30, %rd83, %rd29;
	or.b64  	%rd31, %rd28, %rd30;
	and.b64  	%rd32, %rd31, %rd1;
	not.b64 	%rd33, %rd1;
	and.b64  	%rd34, %rd31, %rd33;
	cvta.to.global.u64 	%rd35, %rd77;
	shl.b64 	%rd36, %rd34, 3;
	shl.b64 	%rd37, %rd32, 4;
	or.b64  	%rd38, %rd37, %rd36;
	add.s64 	%rd39, %rd35, %rd38;
	ld.global.v2.f32 	{%f2, %f3}, [%rd39];
	ld.const.v2.f32 	{%f4, %f5}, [q2dg];
	mul.f32 	%f6, %f4, %f2;
	mul.f32 	%f7, %f5, %f3;
	sub.f32 	%f8, %f6, %f7;
	mul.f32 	%f9, %f4, %f3;
	fma.rn.f32 	%f10, %f5, %f2, %f9;
	st.global.v2.f32 	[%rd39], {%f8, %f10};
	mul.wide.s32 	%rd40, %r2, 8;
	add.s64 	%rd41, %rd39, %rd40;
	ld.global.v2.f32 	{%f11, %f12}, [%rd41];
	ld.const.v2.f32 	{%f13, %f14}, [q2dg+8];
	mul.f32 	%f15, %f13, %f11;
	mul.f32 	%f16, %f14, %f12;
	sub.f32 	%f17, %f15, %f16;
	mul.f32 	%f18, %f13, %f12;
	fma.rn.f32 	%f19, %f14, %f11, %f18;
	st.global.v2.f32 	[%rd41], {%f17, %f19};
	mul.wide.s32 	%rd42, %r3, 8;
	add.s64 	%rd43, %rd39, %rd42;
	ld.global.v2.f32 	{%f20, %f21}, [%rd43];
	ld.const.f32 	%f22, [q2dg+16];
	mul.f32 	%f23, %f22, %f20;
	mul.f32 	%f24, %f1, %f21;
	sub.f32 	%f25, %f23, %f24;
	mul.f32 	%f26, %f22, %f21;
	fma.rn.f32 	%f27, %f1, %f20, %f26;
	st.global.v2.f32 	[%rd43], {%f25, %f27};
	add.s64 	%rd44, %rd43, %rd40;
	ld.global.v2.f32 	{%f28, %f29}, [%rd44];
	ld.const.v2.f32 	{%f30, %f31}, [q2dg+24];
	mul.f32 	%f32, %f30, %f28;
	mul.f32 	%f33, %f31, %f29;
	sub.f32 	%f34, %f32, %f33;
	mul.f32 	%f35, %f30, %f29;
	fma.rn.f32 	%f36, %f31, %f28, %f35;
	st.global.v2.f32 	[%rd44], {%f34, %f36};
	mov.u64 	%rd83, %rd6;
$L__BB6_6:
	setp.eq.s64 	%p5, %rd12, 0;
	@%p5 bra 	$L__BB6_9;
	not.b64 	%rd47, %rd2;
	not.b64 	%rd51, %rd1;
	ld.const.v2.f32 	{%f39, %f40}, [q2dg];
	mul.wide.s32 	%rd58, %r2, 8;
	ld.const.v2.f32 	{%f48, %f49}, [q2dg+8];
	mul.wide.s32 	%rd60, %r3, 8;
	ld.const.f32 	%f57, [q2dg+16];
	ld.const.v2.f32 	{%f65, %f66}, [q2dg+24];
$L__BB6_8:
	ld.param.u64 	%rd78, [_Z12_q2gate_diagP6float2mmm_param_0];
	and.b64  	%rd45, %rd83, %rd2;
	shl.b64 	%rd46, %rd45, 1;
	and.b64  	%rd48, %rd83, %rd47;
	or.b64  	%rd49, %rd46, %rd48;
	and.b64  	%rd50, %rd49, %rd1;
	and.b64  	%rd52, %rd49, %rd51;
	cvta.to.global.u64 	%rd53, %rd78;
	shl.b64 	%rd54, %rd52, 3;
	shl.b64 	%rd55, %rd50, 4;
	or.b64  	%rd56, %rd55, %rd54;
	add.s64 	%rd57, %rd53, %rd56;
	ld.global.v2.f32 	{%f37, %f38}, [%rd57];
	mul.f32 	%f41, %f39, %f37;
	mul.f32 	%f42, %f40, %f38;
	sub.f32 	%f43, %f41, %f42;
	mul.f32 	%f44, %f39, %f38;
	fma.rn.f32 	%f45, %f40, %f37, %f44;
	st.global.v2.f32 	[%rd57], {%f43, %f45};
	add.s64 	%rd59, %rd57, %rd58;
	ld.global.v2.f32 	{%f46, %f47}, [%rd59];
	mul.f32 	%f50, %f48, %f46;
	mul.f32 	%f51, %f49, %f47;
	sub.f32 	%f52, %f50, %f51;
	mul.f32 	%f53, %f48, %f47;
	fma.rn.f32 	%f54, %f49, %f46, %f53;
	st.global.v2.f32 	[%rd59], {%f52, %f54};
	add.s64 	%rd61, %rd57, %rd60;
	ld.global.v2.f32 	{%f55, %f56}, [%rd61];
	mul.f32 	%f58, %f57, %f55;
	mul.f32 	%f59, %f1, %f56;
	sub.f32 	%f60, %f58, %f59;
	mul.f32 	%f61, %f57, %f56;
	fma.rn.f32 	%f62, %f1, %f55, %f61;
	st.global.v2.f32 	[%rd61], {%f60, %f62};
	add.s64 	%rd62, %rd61, %rd58;
	ld.global.v2.f32 	{%f63, %f64}, [%rd62];
	mul.f32 	%f67, %f65, %f63;
	mul.f32 	%f68, %f66, %f64;
	sub.f32 	%f69, %f67, %f68;
	mul.f32 	%f70, %f65, %f64;
	fma.rn.f32 	%f71, %f66, %f63, %f70;
	st.global.v2.f32 	[%rd62], {%f69, %f71};
	add.s64 	%rd63, %rd83, %rd5;
	and.b64  	%rd64, %rd63, %rd2;
	shl.b64 	%rd65, %rd64, 1;
	and.b64  	%rd66, %rd63, %rd47;
	or.b64  	%rd67, %rd65, %rd66;
	and.b64  	%rd68, %rd67, %rd1;
	and.b64  	%rd69, %rd67, %rd51;
	shl.b64 	%rd70, %rd69, 3;
	shl.b64 	%rd71, %rd68, 4;
	or.b64  	%rd72, %rd71, %rd70;
	add.s64 	%rd73, %rd53, %rd72;
	ld.global.v2.f32 	{%f72, %f73}, [%rd73];
	mul.f32 	%f74, %f39, %f72;
	mul.f32 	%f75, %f40, %f73;
	sub.f32 	%f76, %f74, %f75;
	mul.f32 	%f77, %f39, %f73;
	fma.rn.f32 	%f78, %f40, %f72, %f77;
	st.global.v2.f32 	[%rd73], {%f76, %f78};
	add.s64 	%rd74, %rd73, %rd58;
	ld.global.v2.f32 	{%f79, %f80}, [%rd74];
	mul.f32 	%f81, %f48, %f79;
	mul.f32 	%f82, %f49, %f80;
	sub.f32 	%f83, %f81, %f82;
	mul.f32 	%f84, %f48, %f80;
	fma.rn.f32 	%f85, %f49, %f79, %f84;
	st.global.v2.f32 	[%rd74], {%f83, %f85};
	add.s64 	%rd75, %rd73, %rd60;
	ld.global.v2.f32 	{%f86, %f87}, [%rd75];
	mul.f32 	%f88, %f57, %f86;
	mul.f32 	%f89, %f1, %f87;
	sub.f32 	%f90, %f88, %f89;
	mul.f32 	%f91, %f57, %f87;
	fma.rn.f32 	%f92, %f1, %f86, %f91;
	st.global.v2.f32 	[%rd75], {%f90, %f92};
	add.s64 	%rd76, %rd75, %rd58;
	ld.global.v2.f32 	{%f93, %f94}, [%rd76];
	mul.f32 	%f95, %f65, %f93;
	mul.f32 	%f96, %f66, %f94;
	sub.f32 	%f97, %f95, %f96;
	mul.f32 	%f98, %f65, %f94;
	fma.rn.f32 	%f99, %f66, %f93, %f98;
	st.global.v2.f32 	[%rd76], {%f97, %f99};
	add.s64 	%rd83, %rd63, %rd5;
	setp.lt.u64 	%p6, %rd83, %rd3;
	@%p6 bra 	$L__BB6_8;
$L__BB6_9:
	ret;

}
.entry _Z14_get_q1densityPK6float2PS_mm(
	.param .u64 .ptr .align 1 _Z14_get_q1densityPK6float2PS_mm_param_0,
	.param .u64 .ptr .align 1 _Z14_get_q1densityPK6float2PS_mm_param_1,
	.param .u64 _Z14_get_q1densityPK6float2PS_mm_param_2,
	.param .u64 _Z14_get_q1densityPK6float2PS_mm_param_3
)
{
	.reg .pred 	%p<15>;
	.reg .b32 	%r<19>;
	.reg .b32 	%f<302>;
	.reg .b64 	%rd<56>;
	// demoted variable
	.shared .align 8 .b8 _ZZ14_get_q1densityPK6float2PS_mmE5cache[4096];
	ld.param.u64 	%rd18, [_Z14_get_q1densityPK6float2PS_mm_param_0];
	ld.param.u64 	%rd17, [_Z14_get_q1densityPK6float2PS_mm_param_1];
	ld.param.u32 	%r6, [_Z14_get_q1densityPK6float2PS_mm_param_2];
	ld.param.u32 	%r7, [_Z14_get_q1densityPK6float2PS_mm_param_3];
	cvta.to.global.u64 	%rd1, %rd18;
	mov.b64 	%rd19, -1;
	shl.b64 	%rd2, %rd19, %r6;
	mov.b32 	%r8, 1;
	shl.b32 	%r1, %r8, %r6;
	shl.b32 	%r9, %r8, %r7;
	cvt.s64.s32 	%rd20, %r9;
	shr.u64 	%rd3, %rd20, 1;
	mov.u32 	%r2, %tid.x;
	mov.u32 	%r3, %ctaid.x;
	mov.u32 	%r4, %ntid.x;
	mad.lo.s32 	%r10, %r3, %r4, %r2;
	cvt.u64.u32 	%rd55, %r10;
	setp.le.u64 	%p1, %rd3, %rd55;
	mov.f32 	%f286, 0f00000000;
	mov.f32 	%f287, %f286;
	mov.f32 	%f288, %f286;
	mov.f32 	%f289, %f286;
	mov.f32 	%f290, %f286;
	mov.f32 	%f291, %f286;
	mov.f32 	%f292, %f286;
	mov.f32 	%f293, %f286;
	@%p1 bra 	$L__BB7_7;
	mov.u32 	%r11, %nctaid.x;
	mul.lo.s32 	%r12, %r4, %r11;
	cvt.u64.u32 	%rd5, %r12;
	not.b64 	%rd6, %rd2;
	add.s64 	%rd7, %rd5, %rd55;
	max.u64 	%rd21, %rd3, %rd7;
	setp.lt.u64 	%p2, %rd7, %rd3;
	selp.u64 	%rd8, 1, 0, %p2;
	add.s64 	%rd22, %rd7, %rd8;
	sub.s64 	%rd9, %rd21, %rd22;
	and.b64  	%rd23, %rd9, -4294967296;
	setp.ne.s64 	%p3, %rd23, 0;
	@%p3 bra 	$L__BB7_3;
	cvt.u32.u64 	%r13, %rd5;
	cvt.u32.u64 	%r14, %rd9;
	div.u32 	%r15, %r14, %r13;
	cvt.u64.u32 	%rd53, %r15;
	bra.uni 	$L__BB7_4;
$L__BB7_3:
	div.u64 	%rd53, %rd9, %rd5;
$L__BB7_4:
	add.s64 	%rd13, %rd53, %rd8;
	and.b64  	%rd24, %rd13, 1;
	setp.eq.b64 	%p4, %rd24, 1;
	mov.f32 	%f286, 0f00000000;
	mov.f32 	%f287, %f286;
	mov.f32 	%f288, %f286;
	mov.f32 	%f289, %f286;
	mov.f32 	%f290, %f286;
	mov.f32 	%f292, %f286;
	mov.f32 	%f293, %f286;
	@%p4 bra 	$L__BB7_6;
	and.b64  	%rd25, %rd2, %rd55;
	and.b64  	%rd26, %rd55, %rd6;
	shl.b64 	%rd27, %rd26, 3;
	shl.b64 	%rd28, %rd25, 4;
	or.b64  	%rd29, %rd28, %rd27;
	add.s64 	%rd30, %rd1, %rd29;
	ld.global.v2.f32 	{%f41, %f42}, [%rd30];
	mul.f32 	%f43, %f42, %f42;
	fma.rn.f32 	%f44, %f41, %f41, %f43;
	mul.f32 	%f45, %f42, %f41;
	sub.f32 	%f46, %f45, %f45;
	add.f32 	%f293, %f44, 0f00000000;
	add.f32 	%f292, %f46, 0f00000000;
	mul.wide.s32 	%rd31, %r1, 8;
	add.s64 	%rd32, %rd30, %rd31;
	ld.global.v2.f32 	{%f47, %f48}, [%rd32];
	mul.f32 	%f49, %f48, %f42;
	fma.rn.f32 	%f50, %f47, %f41, %f49;
	mul.f32 	%f51, %f48, %f41;
	mul.f32 	%f52, %f47, %f42;
	sub.f32 	%f53, %f51, %f52;
	add.f32 	%f289, %f50, 0f00000000;
	add.f32 	%f288, %f53, 0f00000000;
	sub.f32 	%f54, %f52, %f51;
	add.f32 	%f290, %f54, 0f00000000;
	mul.f32 	%f55, %f48, %f48;
	fma.rn.f32 	%f56, %f47, %f47, %f55;
	mul.f32 	%f57, %f48, %f47;
	sub.f32 	%f58, %f57, %f57;
	add.f32 	%f287, %f56, 0f00000000;
	add.f32 	%f286, %f58, 0f00000000;
	mov.u64 	%rd55, %rd7;
$L__BB7_6:
	setp.eq.s64 	%p5, %rd13, 0;
	mov.f32 	%f291, %f289;
	@%p5 bra 	$L__BB7_7;
	bra.uni 	$L__BB7_24;
$L__BB7_7:
	shl.b32 	%r16, %r2, 5;
	mov.u32 	%r17, _ZZ14_get_q1densityPK6float2PS_mmE5cache;
	add.s32 	%r5, %r17, %r16;
	st.shared.v2.f32 	[%r5], {%f293, %f292};
	st.shared.v2.f32 	[%r5+16], {%f289, %f288};
	st.shared.v2.f32 	[%r5+8], {%f291, %f290};
	st.shared.v2.f32 	[%r5+24], {%f287, %f286};
	bar.sync 	0;
	setp.lt.u32 	%p7, %r2, 64;
	@%p7 bra 	$L__BB7_8;
	bra.uni 	$L__BB7_9;
$L__BB7_8:
	ld.shared.v2.f32 	{%f103, %f104}, [%r5];
	ld.shared.v2.f32 	{%f105, %f106}, [%r5+2048];
	add.f32 	%f107, %f103, %f105;
	add.f32 	%f108, %f104, %f106;
	st.shared.v2.f32 	[%r5], {%f107, %f108};
	ld.shared.v2.f32 	{%f109, %f110}, [%r5+16];
	ld.shared.v2.f32 	{%f111, %f112}, [%r5+2064];
	add.f32 	%f113, %f109, %f111;
	add.f32 	%f114, %f110, %f112;
	st.shared.v2.f32 	[%r5+16], {%f113, %f114};
	ld.shared.v2.f32 	{%f115, %f116}, [%r5+8];
	ld.shared.v2.f32 	{%f117, %f118}, [%r5+2056];
	add.f32 	%f119, %f115, %f117;
	add.f32 	%f120, %f116, %f118;
	st.shared.v2.f32 	[%r5+8], {%f119, %f120};
	ld.shared.v2.f32 	{%f121, %f122}, [%r5+24];
	ld.shared.v2.f32 	{%f123, %f124}, [%r5+2072];
	add.f32 	%f125, %f121, %f123;
	add.f32 	%f126, %f122, %f124;
	st.shared.v2.f32 	[%r5+24], {%f125, %f126};
$L__BB7_9:
	bar.sync 	0;
	setp.gt.u32 	%p8, %r2, 31;
	@%p8 bra 	$L__BB7_11;
	ld.shared.v2.f32 	{%f127, %f128}, [%r5];
	ld.shared.v2.f32 	{%f129, %f130}, [%r5+1024];
	add.f32 	%f131, %f127, %f129;
	add.f32 	%f132, %f128, %f130;
	st.shared.v2.f32 	[%r5], {%f131, %f132};
	ld.shared.v2.f32 	{%f133, %f134}, [%r5+16];
	ld.shared.v2.f32 	{%f135, %f136}, [%r5+1040];
	add.f32 	%f137, %f133, %f135;
	add.f32 	%f138, %f134, %f136;
	st.shared.v2.f32 	[%r5+16], {%f137, %f138};
	ld.shared.v2.f32 	{%f139, %f140}, [%r5+8];
	ld.shared.v2.f32 	{%f141, %f142}, [%r5+1032];
	add.f32 	%f143, %f139, %f141;
	add.f32 	%f144, %f140, %f142;
	st.shared.v2.f32 	[%r5+8], {%f143, %f144};
	ld.shared.v2.f32 	{%f145, %f146}, [%r5+24];
	ld.shared.v2.f32 	{%f147, %f148}, [%r5+1048];
	add.f32 	%f149, %f145, %f147;
	add.f32 	%f150, %f146, %f148;
	st.shared.v2.f32 	[%r5+24], {%f149, %f150};
$L__BB7_11:
	bar.sync 	0;
	setp.gt.u32 	%p9, %r2, 15;
	@%p9 bra 	$L__BB7_13;
	ld.shared.v2.f32 	{%f151, %f152}, [%r5];
	ld.shared.v2.f32 	{%f153, %f154}, [%r5+512];
	add.f32 	%f155, %f151, %f153;
	add.f32 	%f156, %f152, %f154;
	st.shared.v2.f32 	[%r5], {%f155, %f156};
	ld.shared.v2.f32 	{%f157, %f158}, [%r5+16];
	ld.shared.v2.f32 	{%f159, %f160}, [%r5+528];
	add.f32 	%f161, %f157, %f159;
	add.f32 	%f162, %f158, %f160;
	st.shared.v2.f32 	[%r5+16], {%f161, %f162};
	ld.shared.v2.f32 	{%f163, %f164}, [%r5+8];
	ld.shared.v2.f32 	{%f165, %f166}, [%r5+520];
	add.f32 	%f167, %f163, %f165;
	add.f32 	%f168, %f164, %f166;
	st.shared.v2.f32 	[%r5+8], {%f167, %f168};
	ld.shared.v2.f32 	{%f169, %f170}, [%r5+24];
	ld.shared.v2.f32 	{%f171, %f172}, [%r5+536];
	add.f32 	%f173, %f169, %f171;
	add.f32 	%f174, %f170, %f172;
	st.shared.v2.f32 	[%r5+24], {%f173, %f174};
$L__BB7_13:
	bar.sync 	0;
	setp.gt.u32 	%p10, %r2, 7;
	@%p10 bra 	$L__BB7_15;
	ld.shared.v2.f32 	{%f175, %f176}, [%r5];
	ld.shared.v2.f32 	{%f177, %f178}, [%r5+256];
	add.f32 	%f179, %f175, %f177;
	add.f32 	%f180, %f176, %f178;
	st.shared.v2.f32 	[%r5], {%f179, %f180};
	ld.shared.v2.f32 	{%f181, %f182}, [%r5+16];
	ld.shared.v2.f32 	{%f183, %f184}, [%r5+272];
	add.f32 	%f185, %f181, %f183;
	add.f32 	%f186, %f182, %f184;
	st.shared.v2.f32 	[%r5+16], {%f185, %f186};
	ld.shared.v2.f32 	{%f187, %f188}, [%r5+8];
	ld.shared.v2.f32 	{%f189, %f190}, [%r5+264];
	add.f32 	%f191, %f187, %f189;
	add.f32 	%f192, %f188, %f190;
	st.shared.v2.f32 	[%r5+8], {%f191, %f192};
	ld.shared.v2.f32 	{%f193, %f194}, [%r5+24];
	ld.shared.v2.f32 	{%f195, %f196}, [%r5+280];
	add.f32 	%f197, %f193, %f195;
	add.f32 	%f198, %f194, %f196;
	st.shared.v2.f32 	[%r5+24], {%f197, %f198};
$L__BB7_15:
	bar.sync 	0;
	setp.gt.u32 	%p11, %r2, 3;
	@%p11 bra 	$L__BB7_17;
	ld.shared.v2.f32 	{%f199, %f200}, [%r5];
	ld.shared.v2.f32 	{%f201, %f202}, [%r5+128];
	add.f32 	%f203, %f199, %f201;
	add.f32 	%f204, %f200, %f202;
	st.shared.v2.f32 	[%r5], {%f203, %f204};
	ld.shared.v2.f32 	{%f205, %f206}, [%r5+16];
	ld.shared.v2.f32 	{%f207, %f208}, [%r5+144];
	add.f32 	%f209, %f205, %f207;
	add.f32 	%f210, %f206, %f208;
	st.shared.v2.f32 	[%r5+16], {%f209, %f210};
	ld.shared.v2.f32 	{%f211, %f212}, [%r5+8];
	ld.shared.v2.f32 	{%f213, %f214}, [%r5+136];
	add.f32 	%f215, %f211, %f213;
	add.f32 	%f216, %f212, %f214;
	st.shared.v2.f32 	[%r5+8], {%f215, %f216};
	ld.shared.v2.f32 	{%f217, %f218}, [%r5+24];
	ld.shared.v2.f32 	{%f219, %f220}, [%r5+152];
	add.f32 	%f221, %f217, %f219;
	add.f32 	%f222, %f218, %f220;
	st.shared.v2.f32 	[%r5+24], {%f221, %f222};
$L__BB7_17:
	bar.sync 	0;
	setp.gt.u32 	%p12, %r2, 1;
	@%p12 bra 	$L__BB7_19;
	ld.shared.v2.f32 	{%f223, %f224}, [%r5];
	ld.shared.v2.f32 	{%f225, %f226}, [%r5+64];
	add.f32 	%f227, %f223, %f225;
	add.f32 	%f228, %f224, %f226;
	st.shared.v2.f32 	[%r5], {%f227, %f228};
	ld.shared.v2.f32 	{%f229, %f230}, [%r5+16];
	ld.shared.v2.f32 	{%f231, %f232}, [%r5+80];
	add.f32 	%f233, %f229, %f231;
	add.f32 	%f234, %f230, %f232;
	st.shared.v2.f32 	[%r5+16], {%f233, %f234};
	ld.shared.v2.f32 	{%f235, %f236}, [%r5+8];
	ld.shared.v2.f32 	{%f237, %f238}, [%r5+72];
	add.f32 	%f239, %f235, %f237;
	add.f32 	%f240, %f236, %f238;
	st.shared.v2.f32 	[%r5+8], {%f239, %f240};
	ld.shared.v2.f32 	{%f241, %f242}, [%r5+24];
	ld.shared.v2.f32 	{%f243, %f244}, [%r5+88];
	add.f32 	%f245, %f241, %f243;
	add.f32 	%f246, %f242, %f244;
	st.shared.v2.f32 	[%r5+24], {%f245, %f246};
$L__BB7_19:
	bar.sync 	0;
	setp.ne.s32 	%p13, %r2, 0;
	@%p13 bra 	$L__BB7_21;
	ld.shared.v2.f32 	{%f247, %f248}, [%r5];
	ld.shared.v2.f32 	{%f249, %f250}, [_ZZ14_get_q1densityPK6float2PS_mmE5cache+32];
	add.f32 	%f251, %f247, %f249;
	add.f32 	%f252, %f248, %f250;
	st.shared.v2.f32 	[%r5], {%f251, %f252};
	ld.shared.v2.f32 	{%f253, %f254}, [%r5+16];
	ld.shared.v2.f32 	{%f255, %f256}, [_ZZ14_get_q1densityPK6float2PS_mmE5cache+48];
	add.f32 	%f257, %f253, %f255;
	add.f32 	%f258, %f254, %f256;
	st.shared.v2.f32 	[%r5+16], {%f257, %f258};
	ld.shared.v2.f32 	{%f259, %f260}, [%r5+8];
	ld.shared.v2.f32 	{%f261, %f262}, [_ZZ14_get_q1densityPK6float2PS_mmE5cache+40];
	add.f32 	%f263, %f259, %f261;
	add.f32 	%f264, %f260, %f262;
	st.shared.v2.f32 	[%r5+8], {%f263, %f264};
	ld.shared.v2.f32 	{%f265, %f266}, [%r5+24];
	ld.shared.v2.f32 	{%f267, %f268}, [_ZZ14_get_q1densityPK6float2PS_mmE5cache+56];
	add.f32 	%f269, %f265, %f267;
	add.f32 	%f270, %f266, %f268;
	st.shared.v2.f32 	[%r5+24], {%f269, %f270};
$L__BB7_21:
	setp.ne.s32 	%p14, %r2, 0;
	bar.sync 	0;
	@%p14 bra 	$L__BB7_23;
	shl.b32 	%r18, %r3, 2;
	cvta.to.global.u64 	%rd50, %rd17;
	mul.wide.u32 	%rd51, %r18, 8;
	add.s64 	%rd52, %rd50, %rd51;
	ld.shared.v2.f32 	{%f271, %f272}, [_ZZ14_get_q1densityPK6float2PS_mmE5cache];
	st.global.v2.f32 	[%rd52], {%f271, %f272};
	ld.shared.v2.f32 	{%f273, %f274}, [_ZZ14_get_q1densityPK6float2PS_mmE5cache+16];
	st.global.v2.f32 	[%rd52+16], {%f273, %f274};
	ld.shared.v2.f32 	{%f275, %f276}, [_ZZ14_get_q1densityPK6float2PS_mmE5cache+8];
	st.global.v2.f32 	[%rd52+8], {%f275, %f276};
	ld.shared.v2.f32 	{%f277, %f278}, [_ZZ14_get_q1densityPK6float2PS_mmE5cache+24];
	st.global.v2.f32 	[%rd52+24], {%f277, %f278};
$L__BB7_23:
	ret;
$L__BB7_24:
	and.b64  	%rd33, %rd55, %rd2;
	not.b64 	%rd34, %rd2;
	and.b64  	%rd35, %rd55, %rd34;
	shl.b64 	%rd36, %rd33, 4;
	shl.b64 	%rd37, %rd35, 3;
	or.b64  	%rd38, %rd36, %rd37;
	add.s64 	%rd39, %rd1, %rd38;
	ld.global.v2.f32 	{%f59, %f60}, [%rd39];
	mul.f32 	%f61, %f60, %f60;
	fma.rn.f32 	%f62, %f59, %f59, %f61;
	mul.f32 	%f63, %f60, %f59;
	sub.f32 	%f64, %f63, %f63;
	add.f32 	%f65, %f293, %f62;
	add.f32 	%f66, %f292, %f64;
	mul.wide.s32 	%rd40, %r1, 8;
	add.s64 	%rd41, %rd39, %rd40;
	ld.global.v2.f32 	{%f67, %f68}, [%rd41];
	mul.f32 	%f69, %f68, %f60;
	fma.rn.f32 	%f70, %f67, %f59, %f69;
	mul.f32 	%f71, %f68, %f59;
	mul.f32 	%f72, %f67, %f60;
	sub.f32 	%f73, %f71, %f72;
	add.f32 	%f74, %f289, %f70;
	add.f32 	%f75, %f288, %f73;
	sub.f32 	%f76, %f72, %f71;
	add.f32 	%f77, %f291, %f70;
	add.f32 	%f78, %f290, %f76;
	mul.f32 	%f79, %f68, %f68;
	fma.rn.f32 	%f80, %f67, %f67, %f79;
	mul.f32 	%f81, %f68, %f67;
	sub.f32 	%f82, %f81, %f81;
	add.f32 	%f83, %f287, %f80;
	add.f32 	%f84, %f286, %f82;
	add.s64 	%rd42, %rd55, %rd5;
	and.b64  	%rd43, %rd42, %rd2;
	and.b64  	%rd44, %rd42, %rd34;
	shl.b64 	%rd45, %rd44, 3;
	shl.b64 	%rd46, %rd43, 4;
	or.b64  	%rd47, %rd46, %rd45;
	add.s64 	%rd48, %rd1, %rd47;
	ld.global.v2.f32 	{%f85, %f86}, [%rd48];
	mul.f32 	%f87, %f86, %f86;
	fma.rn.f32 	%f88, %f85, %f85, %f87;
	mul.f32 	%f89, %f86, %f85;
	sub.f32 	%f90, %f89, %f89;
	add.f32 	%f293, %f65, %f88;
	add.f32 	%f292, %f66, %f90;
	add.s64 	%rd49, %rd48, %rd40;
	ld.global.v2.f32 	{%f91, %f92}, [%rd49];
	mul.f32 	%f93, %f92, %f86;
	fma.rn.f32 	%f94, %f91, %f85, %f93;
	mul.f32 	%f95, %f92, %f85;
	mul.f32 	%f96, %f91, %f86;
	sub.f32 	%f97, %f95, %f96;
	add.f32 	%f289, %f74, %f94;
	add.f32 	%f288, %f75, %f97;
	sub.f32 	%f98, %f96, %f95;
	add.f32 	%f291, %f77, %f94;
	add.f32 	%f290, %f78, %f98;
	mul.f32 	%f99, %f92, %f92;
	fma.rn.f32 	%f100, %f91, %f91, %f99;
	mul.f32 	%f101, %f92, %f91;
	sub.f32 	%f102, %f101, %f101;
	add.f32 	%f287, %f83, %f100;
	add.f32 	%f286, %f84, %f102;
	add.s64 	%rd55, %rd42, %rd5;
	setp.lt.u64 	%p6, %rd55, %rd3;
	@%p6 bra 	$L__BB7_24;
	bra.uni 	$L__BB7_7;

}
.entry _Z14_get_q2densityPK6float2PS_mmm(
	.param .u64 .ptr .align 1 _Z14_get_q2densityPK6float2PS_mmm_param_0,
	.param .u64 .ptr .align 1 _Z14_get_q2densityPK6float2PS_mmm_param_1,
	.param .u64 _Z14_get_q2densityPK6float2PS_mmm_param_2,
	.param .u64 _Z14_get_q2densityPK6float2PS_mmm_param_3,
	.param .u64 _Z14_get_q2densityPK6float2PS_mmm_param_4
)
{
	.reg .pred 	%p<6>;
	.reg .b32 	%r<30>;
	.reg .b32 	%f<351>;
	.reg .b64 	%rd<38>;
	// demoted variable
	.shared .align 8 .b8 _ZZ14_get_q2densityPK6float2PS_mmmE5cache[16384];
	ld.param.u32 	%r2, [_Z14_get_q2densityPK6float2PS_mmm_param_2];
	ld.param.u32 	%r1, [_Z14_get_q2densityPK6float2PS_mmm_param_3];
	ld.param.u32 	%r11, [_Z14_get_q2densityPK6float2PS_mmm_param_4];
	mov.b32 	%r12, 1;
	shl.b32 	%r13, %r12, %r11;
	cvt.s64.s32 	%rd10, %r13;
	mov.b64 	%rd11, -1;
	shl.b64 	%rd12, %rd11, %r1;
	shl.b64 	%rd13, %rd11, %r2;
	min.u64 	%rd1, %rd12, %rd13;
	max.u64 	%rd2, %rd12, %rd13;
	shr.u64 	%rd3, %rd10, 2;
	mov.u32 	%r3, %tid.x;
	mov.u32 	%r4, %ctaid.x;
	mov.u32 	%r5, %ntid.x;
	mad.lo.s32 	%r14, %r4, %r5, %r3;
	cvt.u64.u32 	%rd37, %r14;
	setp.le.u64 	%p1, %rd3, %rd37;
	mov.f32 	%f319, 0f00000000;
	mov.f32 	%f320, %f319;
	mov.f32 	%f321, %f319;
	mov.f32 	%f322, %f319;
	mov.f32 	%f323, %f319;
	mov.f32 	%f324, %f319;
	mov.f32 	%f325, %f319;
	mov.f32 	%f326, %f319;
	mov.f32 	%f327, %f319;
	mov.f32 	%f328, %f319;
	mov.f32 	%f329, %f319;
	mov.f32 	%f330, %f319;
	mov.f32 	%f331, %f319;
	mov.f32 	%f332, %f319;
	mov.f32 	%f333, %f319;
	mov.f32 	%f334, %f319;
	mov.f32 	%f335, %f319;
	mov.f32 	%f336, %f319;
	mov.f32 	%f337, %f319;
	mov.f32 	%f338, %f319;
	mov.f32 	%f339, %f319;
	mov.f32 	%f340, %f319;
	mov.f32 	%f341, %f319;
	mov.f32 	%f342, %f319;
	mov.f32 	%f343, %f319;
	mov.f32 	%f344, %f319;
	mov.f32 	%f345, %f319;
	mov.f32 	%f346, %f319;
	mov.f32 	%f347, %f319;
	mov.f32 	%f348, %f319;
	mov.f32 	%f349, %f319;
	mov.f32 	%f350, %f319;
	@%p1 bra 	$L__BB8_3;
	mov.u32 	%r15, %nctaid.x;
	mul.lo.s32 	%r16, %r5, %r15;
	cvt.u64.u32 	%rd5, %r16;
	mov.b32 	%r17, 1;
	shl.b32 	%r6, %r17, %r2;
	shl.b32 	%r7, %r17, %r1;
	mov.f32 	%f319, 0f00000000;
$L__BB8_2:
	ld.param.u64 	%rd35, [_Z14_get_q2densityPK6float2PS_mmm_param_0];
	and.b64  	%rd14, %rd37, %rd2;
	shl.b64 	%rd15, %rd14, 1;
	not.b64 	%rd16, %rd2;
	and.b64  	%rd17, %rd37, %rd16;
	or.b64  	%rd18, %rd15, %rd17;
	and.b64  	%rd19, %rd18, %rd1;
	not.b64 	%rd20, %rd1;
	and.b64  	%rd21, %rd18, %rd20;
	cvta.to.global.u64 	%rd22, %rd35;
	shl.b64 	%rd23, %rd21, 3;
	shl.b64 	%rd24, %rd19, 4;
	or.b64  	%rd25, %rd24, %rd23;
	add.s64 	%rd26, %rd22, %rd25;
	ld.global.v2.f32 	{%f99, %f100}, [%rd26];
	mul.f32 	%f101, %f100, %f100;
	fma.rn.f32 	%f102, %f99, %f99, %f101;
	mul.f32 	%f103, %f100, %f99;
	sub.f32 	%f104, %f103, %f103;
	add.f32 	%f350, %f350, %f102;
	add.f32 	%f349, %f349, %f104;
	mul.wide.s32 	%rd27, %r6, 8;
	add.s64 	%rd28, %rd26, %rd27;
	ld.global.v2.f32 	{%f105, %f106}, [%rd28];
	mul.f32 	%f107, %f106, %f100;
	fma.rn.f32 	%f108, %f105, %f99, %f107;
	mul.f32 	%f109, %f106, %f99;
	mul.f32 	%f110, %f105, %f100;
	sub.f32 	%f111, %f109, %f110;
	add.f32 	%f334, %f334, %f108;
	add.f32 	%f333, %f333, %f111;
	mul.wide.s32 	%rd29, %r7, 8;
	add.s64 	%rd30, %rd26, %rd29;
	ld.global.v2.f32 	{%f112, %f113}, [%rd30];
	mul.f32 	%f114, %f113, %f100;
	fma.rn.f32 	%f115, %f112, %f99, %f114;
	mul.f32 	%f116, %f113, %f99;
	mul.f32 	%f117, %f112, %f100;
	sub.f32 	%f118, %f116, %f117;
	add.f32 	%f342, %f342, %f115;
	add.f32 	%f341, %f341, %f118;
	add.s64 	%rd31, %rd30, %rd27;
	ld.global.v2.f32 	{%f119, %f120}, [%rd31];
	mul.f32 	%f121, %f120, %f100;
	fma.rn.f32 	%f122, %f119, %f99, %f121;
	mul.f32 	%f123, %f120, %f99;
	mul.f32 	%f124, %f119, %f100;
	sub.f32 	%f125, %f123, %f124;
	add.f32 	%f326, %f326, %f122;
	add.f32 	%f325, %f325, %f125;
	sub.f32 	%f126, %f110, %f109;
	add.f32 	%f346, %f346, %f108;
	add.f32 	%f345, %f345, %f126;
	mul.f32 	%f127, %f106, %f106;
	fma.rn.f32 	%f128, %f105, %f105, %f127;
	mul.f32 	%f129, %f106, %f105;
	sub.f32 	%f130, %f129, %f129;
	add.f32 	%f330, %f330, %f128;
	add.f32 	%f329, %f329, %f130;
	mul.f32 	%f131, %f113, %f106;
	fma.rn.f32 	%f132, %f112, %f105, %f131;
	mul.f32 	%f133, %f113, %f105;
	mul.f32 	%f134, %f112, %f106;
	sub.f32 	%f135, %f133, %f134;
	add.f32 	%f338, %f338, %f132;
	add.f32 	%f337, %f337, %f135;
	mul.f32 	%f136, %f120, %f106;
	fma.rn.f32 	%f137, %f119, %f105, %f136;
	mul.f32 	%f138, %f120, %f105;
	mul.f32 	%f139, %f119, %f106;
	sub.f32 	%f140, %f138, %f139;
	add.f32 	%f322, %f322, %f137;
	add.f32 	%f321, %f321, %f140;
	sub.f32 	%f141, %f117, %f116;
	add.f32 	%f348, %f348, %f115;
	add.f32 	%f347, %f347, %f141;
	sub.f32 	%f142, %f134, %f133;
	add.f32 	%f332, %f332, %f132;
	add.f32 	%f331, %f331, %f142;
	mul.f32 	%f143, %f113, %f113;
	fma.rn.f32 	%f144, %f112, %f112, %f143;
	mul.f32 	%f145, %f113, %f112;
	sub.f32 	%f146, %f145, %f145;
	add.f32 	%f340, %f340, %f144;
	add.f32 	%f339, %f339, %f146;
	mul.f32 	%f147, %f120, %f113;
	fma.rn.f32 	%f148, %f119, %f112, %f147;
	mul.f32 	%f149, %f120, %f112;
	mul.f32 	%f150, %f119, %f113;
	sub.f32 	%f151, %f149, %f150;
	add.f32 	%f324, %f324, %f148;
	add.f32 	%f323, %f323, %f151;
	sub.f32 	%f152, %f124, %f123;
	add.f32 	%f344, %f344, %f122;
	add.f32 	%f343, %f343, %f152;
	sub.f32 	%f153, %f139, %f138;
	add.f32 	%f328, %f328, %f137;
	add.f32 	%f327, %f327, %f153;
	sub.f32 	%f154, %f150, %f149;
	add.f32 	%f336, %f336, %f148;
	add.f32 	%f335, %f335, %f154;
	mul.f32 	%f155, %f120, %f120;
	fma.rn.f32 	%f156, %f119, %f119, %f155;
	mul.f32 	%f157, %f120, %f119;
	sub.f32 	%f158, %f157, %f157;
	add.f32 	%f320, %f320, %f156;
	add.f32 	%f319, %f319, %f158;
	add.s64 	%rd37, %rd37, %rd5;
	setp.lt.u64 	%p2, %rd37, %rd3;
	@%p2 bra 	$L__BB8_2;
$L__BB8_3:
	shl.b32 	%r19, %r3, 7;
	mov.u32 	%r20, _ZZ14_get_q2densityPK6float2PS_mmmE5cache;
	add.s32 	%r8, %r20, %r19;
	st.shared.v2.f32 	[%r8], {%f350, %f349};
	st.shared.v2.f32 	[%r8+64], {%f334, %f333};
	st.shared.v2.f32 	[%r8+32], {%f342, %f341};
	st.shared.v2.f32 	[%r8+96], {%f326, %f325};
	st.shared.v2.f32 	[%r8+16], {%f346, %f345};
	st.shared.v2.f32 	[%r8+80], {%f330, %f329};
	st.shared.v2.f32 	[%r8+48], {%f338, %f337};
	st.shared.v2.f32 	[%r8+112], {%f322, %f321};
	st.shared.v2.f32 	[%r8+8], {%f348, %f347};
	st.shared.v2.f32 	[%r8+72], {%f332, %f331};
	st.shared.v2.f32 	[%r8+40], {%f340, %f339};
	st.shared.v2.f32 	[%r8+104], {%f324, %f323};
	st.shared.v2.f32 	[%r8+24], {%f344, %f343};
	st.shared.v2.f32 	[%r8+88], {%f328, %f327};
	st.shared.v2.f32 	[%r8+56], {%f336, %f335};
	st.shared.v2.f32 	[%r8+120], {%f320, %f319};
	bar.sync 	0;
	mov.b32 	%r29, 64;
$L__BB8_4:
	setp.ge.u32 	%p3, %r3, %r29;
	@%p3 bra 	$L__BB8_6;
	add.s32 	%r21, %r29, %r3;
	ld.shared.v2.f32 	{%f159, %f160}, [%r8];
	shl.b32 	%r22, %r21, 7;
	add.s32 	%r24, %r20, %r22;
	ld.shared.v2.f32 	{%f161, %f162}, [%r24];
	add.f32 	%f163, %f159, %f161;
	add.f32 	%f164, %f160, %f162;
	st.shared.v2.f32 	[%r8], {%f163, %f164};
	ld.shared.v2.f32 	{%f165, %f166}, [%r8+64];
	ld.shared.v2.f32 	{%f167, %f168}, [%r24+64];
	add.f32 	%f169, %f165, %f167;
	add.f32 	%f170, %f166, %f168;
	st.shared.v2.f32 	[%r8+64], {%f169, %f170};
	ld.shared.v2.f32 	{%f171, %f172}, [%r8+32];
	ld.shared.v2.f32 	{%f173, %f174}, [%r24+32];
	add.f32 	%f175, %f171, %f173;
	add.f32 	%f176, %f172, %f174;
	st.shared.v2.f32 	[%r8+32], {%f175, %f176};
	ld.shared.v2.f32 	{%f177, %f178}, [%r8+96];
	ld.shared.v2.f32 	{%f179, %f180}, [%r24+96];
	add.f32 	%f181, %f177, %f179;
	add.f32 	%f182, %f178, %f180;
	st.shared.v2.f32 	[%r8+96], {%f181, %f182};
	ld.shared.v2.f32 	{%f183, %f184}, [%r8+16];
	ld.shared.v2.f32 	{%f185, %f186}, [%r24+16];
	add.f32 	%f187, %f183, %f185;
	add.f32 	%f188, %f184, %f186;
	st.shared.v2.f32 	[%r8+16], {%f187, %f188};
	ld.shared.v2.f32 	{%f189, %f190}, [%r8+80];
	ld.shared.v2.f32 	{%f191, %f192}, [%r24+80];
	add.f32 	%f193, %f189, %f191;
	add.f32 	%f194, %f190, %f192;
	st.shared.v2.f32 	[%r8+80], {%f193, %f194};
	ld.shared.v2.f32 	{%f195, %f196}, [%r8+48];
	ld.shared.v2.f32 	{%f197, %f198}, [%r24+48];
	add.f32 	%f199, %f195, %f197;
	add.f32 	%f200, %f196, %f198;
	st.shared.v2.f32 	[%r8+48], {%f199, %f200};
	ld.shared.v2.f32 	{%f201, %f202}, [%r8+112];
	ld.shared.v2.f32 	{%f203, %f204}, [%r24+112];
	add.f32 	%f205, %f201, %f203;
	add.f32 	%f206, %f202, %f204;
	st.shared.v2.f32 	[%r8+112], {%f205, %f206};
	ld.shared.v2.f32 	{%f207, %f208}, [%r8+8];
	ld.shared.v2.f32 	{%f209, %f210}, [%r24+8];
	add.f32 	%f211, %f207, %f209;
	add.f32 	%f212, %f208, %f210;
	st.shared.v2.f32 	[%r8+8], {%f211, %f212};
	ld.shared.v2.f32 	{%f213, %f214}, [%r8+72];
	ld.shared.v2.f32 	{%f215, %f216}, [%r24+72];
	add.f32 	%f217, %f213, %f215;
	add.f32 	%f218, %f214, %f216;
	st.shared.v2.f32 	[%r8+72], {%f217, %f218};
	ld.shared.v2.f32 	{%f219, %f220}, [%r8+40];
	ld.shared.v2.f32 	{%f221, %f222}, [%r24+40];
	add.f32 	%f223, %f219, %f221;
	add.f32 	%f224, %f220, %f222;
	st.shared.v2.f32 	[%r8+40], {%f223, %f224};
	ld.shared.v2.f32 	{%f225, %f226}, [%r8+104];
	ld.shared.v2.f32 	{%f227, %f228}, [%r24+104];
	add.f32 	%f229, %f225, %f227;
	add.f32 	%f230, %f226, %f228;
	st.shared.v2.f32 	[%r8+104], {%f229, %f230};
	ld.shared.v2.f32 	{%f231, %f232}, [%r8+24];
	ld.shared.v2.f32 	{%f233, %f234}, [%r24+24];
	add.f32 	%f235, %f231, %f233;
	add.f32 	%f236, %f232, %f234;
	st.shared.v2.f32 	[%r8+24], {%f235, %f236};
	ld.shared.v2.f32 	{%f237, %f238}, [%r8+88];
	ld.shared.v2.f32 	{%f239, %f240}, [%r24+88];
	add.f32 	%f241, %f237, %f239;
	add.f32 	%f242, %f238, %f240;
	st.shared.v2.f32 	[%r8+88], {%f241, %f242};
	ld.shared.v2.f32 	{%f243, %f244}, [%r8+56];
	ld.shared.v2.f32 	{%f245, %f246}, [%r24+56];
	add.f32 	%f247, %f243, %f245;
	add.f32 	%f248, %f244, %f246;
	st.shared.v2.f32 	[%r8+56], {%f247, %f248};
	ld.shared.v2.f32 	{%f249, %f250}, [%r8+120];
	ld.shared.v2.f32 	{%f251, %f252}, [%r24+120];
	add.f32 	%f253, %f249, %f251;
	add.f32 	%f254, %f250, %f252;
	st.shared.v2.f32 	[%r8+120], {%f253, %f254};
$L__BB8_6:
	bar.sync 	0;
	shr.u32 	%r25, %r29, 31;
	add.s32 	%r26, %r29, %r25;
	shr.s32 	%r10, %r26, 1;
	add.s32 	%r27, %r29, 1;
	setp.gt.u32 	%p4, %r27, 2;
	mov.u32 	%r29, %r10;
	@%p4 bra 	$L__BB8_4;
	setp.ne.s32 	%p5, %r3, 0;
	@%p5 bra 	$L__BB8_9;
	ld.param.u64 	%rd36, [_Z14_get_q2densityPK6float2PS_mmm_param_1];
	shl.b32 	%r28, %r4, 4;
	cvta.to.global.u64 	%rd32, %rd36;
	mul.wide.u32 	%rd33, %r28, 8;
	add.s64 	%rd34, %rd32, %rd33;
	ld.shared.v2.f32 	{%f255, %f256}, [_ZZ14_get_q2densityPK6float2PS_mmmE5cache];
	st.global.v2.f32 	[%rd34], {%f255, %f256};
	ld.shared.v2.f32 	{%f257, %f258}, [_ZZ14_get_q2densityPK6float2PS_mmmE5cache+64];
	st.global.v2.f32 	[%rd34+64], {%f257, %f258};
	ld.shared.v2.f32 	{%f259, %f260}, [_ZZ14_get_q2densityPK6float2PS_mmmE5cache+32];
	st.global.v2.f32 	[%rd34+32], {%f259, %f260};
	ld.shared.v2.f32 	{%f261, %f262}, [_ZZ14_get_q2densityPK6float2PS_mmmE5cache+96];
	st.global.v2.f32 	[%rd34+96], {%f261, %f262};
	ld.shared.v2.f32 	{%f263, %f264}, [_ZZ14_get_q2densityPK6float2PS_mmmE5cache+16];
	st.global.v2.f32 	[%rd34+16], {%f263, %f264};
	ld.shared.v2.f32 	{%f265, %f266}, [_ZZ14_get_q2densityPK6float2PS_mmmE5cache+80];
	st.global.v2.f32 	[%rd34+80], {%f265, %f266};
	ld.shared.v2.f32 	{%f267, %f268}, [_ZZ14_get_q2densityPK6float2PS_mmmE5cache+48];
	st.global.v2.f32 	[%rd34+48], {%f267, %f268};
	ld.shared.v2.f32 	{%f269, %f270}, [_ZZ14_get_q2densityPK6float2PS_mmmE5cache+112];
	st.global.v2.f32 	[%rd34+112], {%f269, %f270};
	ld.shared.v2.f32 	{%f271, %f272}, [_ZZ14_get_q2densityPK6float2PS_mmmE5cache+8];
	st.global.v2.f32 	[%rd34+8], {%f271, %f272};
	ld.shared.v2.f32 	{%f273, %f274}, [_ZZ14_get_q2densityPK6float2PS_mmmE5cache+72];
	st.global.v2.f32 	[%rd34+72], {%f273, %f274};
	ld.shared.v2.f32 	{%f275, %f276}, [_ZZ14_get_q2densityPK6float2PS_mmmE5cache+40];
	st.global.v2.f32 	[%rd34+40], {%f275, %f276};
	ld.shared.v2.f32 	{%f277, %f278}, [_ZZ14_get_q2densityPK6float2PS_mmmE5cache+104];
	st.global.v2.f32 	[%rd34+104], {%f277, %f278};
	ld.shared.v2.f32 	{%f279, %f280}, [_ZZ14_get_q2densityPK6float2PS_mmmE5cache+24];
	st.global.v2.f32 	[%rd34+24], {%f279, %f280};
	ld.shared.v2.f32 	{%f281, %f282}, [_ZZ14_get_q2densityPK6float2PS_mmmE5cache+88];
	st.global.v2.f32 	[%rd34+88], {%f281, %f282};
	ld.shared.v2.f32 	{%f283, %f284}, [_ZZ14_get_q2densityPK6float2PS_mmmE5cache+56];
	st.global.v2.f32 	[%rd34+56], {%f283, %f284};
	ld.shared.v2.f32 	{%f285, %f286}, [_ZZ14_get_q2densityPK6float2PS_mmmE5cache+120];
	st.global.v2.f32 	[%rd34+120], {%f285, %f286};
$L__BB8_9:
	ret;

}
.entry _Z5_copyPK6float2PS_m(
	.param .u64 .ptr .align 1 _Z5_copyPK6float2PS_m_param_0,
	.param .u64 .ptr .align 1 _Z5_copyPK6float2PS_m_param_1,
	.param .u64 _Z5_copyPK6float2PS_m_param_2
)
{
	.reg .pred 	%p<3>;
	.reg .b32 	%r<10>;
	.reg .b32 	%f<3>;
	.reg .b64 	%rd<14>;

	ld.param.u64 	%rd8, [_Z5_copyPK6float2PS_m_param_0];
	ld.param.u64 	%rd9, [_Z5_copyPK6float2PS_m_param_1];
	ld.param.u32 	%r2, [_Z5_copyPK6float2PS_m_param_2];
	mov.b32 	%r3, 1;
	shl.b32 	%r4, %r3, %r2;
	cvt.s64.s32 	%rd1, %r4;
	mov.u32 	%r5, %tid.x;
	mov.u32 	%r6, %ctaid.x;
	mov.u32 	%r1, %ntid.x;
	mad.lo.s32 	%r7, %r6, %r1, %r5;
	cvt.u64.u32 	%rd13, %r7;
	setp.ge.u64 	%p1, %rd13, %rd1;
	@%p1 bra 	$L__BB9_3;
	mov.u32 	%r8, %nctaid.x;
	mul.lo.s32 	%r9, %r1, %r8;
	cvt.u64.u32 	%rd3, %r9;
	cvta.to.global.u64 	%rd4, %rd8;
	cvta.to.global.u64 	%rd5, %rd9;
$L__BB9_2:
	shl.b64 	%rd10, %rd13, 3;
	add.s64 	%rd11, %rd5, %rd10;
	add.s64 	%rd12, %rd4, %rd10;
	ld.global.v2.f32 	{%f1, %f2}, [%rd12];
	st.global.v2.f32 	[%rd11], {%f1, %f2};
	add.s64 	%rd13, %rd13, %rd3;
	setp.lt.u64 	%p2, %rd13, %rd1;
	@%p2 bra 	$L__BB9_2;
$L__BB9_3:
	ret;

}
.entry _Z16_conj_and_doublePK6float2PS_m(
	.param .u64 .ptr .align 1 _Z16_conj_and_doublePK6float2PS_m_param_0,
	.param .u64 .ptr .align 1 _Z16_conj_and_doublePK6float2PS_m_param_1,
	.param .u64 _Z16_conj_and_doublePK6float2PS_m_param_2
)
{
	.reg .pred 	%p<3>;
	.reg .b32 	%r<10>;
	.reg .b32 	%f<5>;
	.reg .b64 	%rd<14>;

	ld.param.u64 	%rd8, [_Z16_conj_and_doublePK6float2PS_m_param_0];
	ld.param.u64 	%rd9, [_Z16_conj_and_doublePK6float2PS_m_param_1];
	ld.param.u32 	%r2, [_Z16_conj_and_doublePK6float2PS_m_param_2];
	mov.b32 	%r3, 1;
	shl.b32 	%r4, %r3, %r2;
	cvt.s64.s32 	%rd1, %r4;
	mov.u32 	%r5, %tid.x;
	mov.u32 	%r6, %ctaid.x;
	mov.u32 	%r1, %ntid.x;
	mad.lo.s32 	%r7, %r6, %r1, %r5;
	cvt.u64.u32 	%rd13, %r7;
	setp.ge.u64 	%p1, %rd13, %rd1;
	@%p1 bra 	$L__BB10_3;
	mov.u32 	%r8, %nctaid.x;
	mul.lo.s32 	%r9, %r1, %r8;
	cvt.u64.u32 	%rd3, %r9;
	cvta.to.global.u64 	%rd4, %rd8;
	cvta.to.global.u64 	%rd5, %rd9;
$L__BB10_2:
	shl.b64 	%rd10, %rd13, 3;
	add.s64 	%rd11, %rd4, %rd10;
	ld.global.v2.f32 	{%f1, %f2}, [%rd11];
	add.f32 	%f3, %f1, %f1;
	add.s64 	%rd12, %rd5, %rd10;
	mul.f32 	%f4, %f2, 0fC0000000;
	st.global.v2.f32 	[%rd12], {%f3, %f4};
	add.s64 	%rd13, %rd13, %rd3;
	setp.lt.u64 	%p2, %rd13, %rd1;
	@%p2 bra 	$L__BB10_2;
$L__BB10_3:
	ret;

}
.entry _Z4_addPK6float2PS_m(
	.param .u64 .ptr .align 1 _Z4_addPK6float2PS_m_param_0,
	.param .u64 .ptr .align 1 _Z4_addPK6float2PS_m_param_1,
	.param .u64 _Z4_addPK6float2PS_m_param_2
)
{
	.reg .pred 	%p<3>;
	.reg .b32 	%r<10>;
	.reg .b32 	%f<7>;
	.reg .b64 	%rd<14>;

	ld.param.u64 	%rd8, [_Z4_addPK6float2PS_m_param_0];
	ld.param.u64 	%rd9, [_Z4_addPK6float2PS_m_param_1];
	ld.param.u32 	%r2, [_Z4_addPK6float2PS_m_param_2];
	mov.b32 	%r3, 1;
	shl.b32 	%r4, %r3, %r2;
	cvt.s64.s32 	%rd1, %r4;
	mov.u32 	%r5, %tid.x;
	mov.u32 	%r6, %ctaid.x;
	mov.u32 	%r1, %ntid.x;
	mad.lo.s32 	%r7, %r6, %r1, %r5;
	cvt.u64.u32 	%rd13, %r7;
	setp.ge.u64 	%p1, %rd13, %rd1;
	@%p1 bra 	$L__BB11_3;
	mov.u32 	%r8, %nctaid.x;
	mul.lo.s32 	%r9, %r1, %r8;
	cvt.u64.u32 	%rd3, %r9;
	cvta.to.global.u64 	%rd4, %rd9;
	cvta.to.global.u64 	%rd5, %rd8;
$L__BB11_2:
	shl.b64 	%rd10, %rd13, 3;
	add.s64 	%rd11, %rd4, %rd10;
	ld.global.v2.f32 	{%f1, %f2}, [%rd11];
	add.s64 	%rd12, %rd5, %rd10;
	ld.global.v2.f32 	{%f3, %f4}, [%rd12];
	add.f32 	%f5, %f1, %f3;
	add.f32 	%f6, %f2, %f4;
	st.global.v2.f32 	[%rd11], {%f5, %f6};
	add.s64 	%rd13, %rd13, %rd3;
	setp.lt.u64 	%p2, %rd13, %rd1;
	@%p2 bra 	$L__BB11_2;
$L__BB11_3:
	ret;

}


// ===== COMPILED SASS (sm_100) =====

	.target	sm_100

	.elftype	@"ET_EXEC"


//--------------------- .note.nv.tkinfo           --------------------------
	.section	.note.nv.tkinfo,"",@"SHT_NOTE"
	.sectionflags	@"SHF_NOTE_NV_TKINFO"
	.tkinfo
        /*0018*/ 	.word	0x00000002
        /*0030*/ 	.string	""
        /*0030*/ 	.string	"ptxas"
        /*0030*/ 	.string	"Cuda compilation tools, release 13.0, V13.0.88"
        /*0030*/ 	.string	"Build cuda_13.0.r13.0/compiler.36424714_0"
        /*0030*/ 	.string	"-arch sm_100 -m 64 "



//--------------------- .note.nv.cuinfo           --------------------------
	.section	.note.nv.cuinfo,"",@"SHT_NOTE"
	.sectionflags	@"SHF_NOTE_NV_CUINFO"
        /*0018*/ 	.short	0x0002
        /*001a*/ 	.short	0x0064
        /*001c*/ 	.short	0x0082
	.zero		2


//--------------------- .nv.info                  --------------------------
	.section	.nv.info,"",@"SHT_CUDA_INFO"
	.align	4


	//----- nvinfo : EIATTR_REGCOUNT
	.align		4
        /*0000*/ 	.byte	0x04, 0x2f
        /*0002*/ 	.short	(.L_4 - .L_3)
	.align		4
.L_3:
        /*0004*/ 	.word	index@(_Z13_set2standardP6float2m)
        /*0008*/ 	.word	0x0000000a


	//----- nvinfo : EIATTR_FRAME_SIZE
	.align		4
.L_4:
        /*000c*/ 	.byte	0x04, 0x11
        /*000e*/ 	.short	(.L_6 - .L_5)
	.align		4
.L_5:
        /*0010*/ 	.word	index@(_Z13_set2standardP6float2m)
        /*0014*/ 	.word	0x00000000


	//----- nvinfo : EIATTR_REGCOUNT
	.align		4
.L_6:
        /*0018*/ 	.byte	0x04, 0x2f
        /*001a*/ 	.short	(.L_8 - .L_7)
	.align		4
.L_7:
        /*001c*/ 	.word	index@(_Z7_q1gradPK6float2S1_PS_mm)
        /*0020*/ 	.word	0x00000020


	//----- nvinfo : EIATTR_FRAME_SIZE
	.align		4
.L_8:
        /*0024*/ 	.byte	0x04, 0x11
        /*0026*/ 	.short	(.L_10 - .L_9)
	.align		4
.L_9:
        /*0028*/ 	.word	index@($__internal_4_$__cuda_sm20_div_u64)
        /*002c*/ 	.word	0x00000000


	//----- nvinfo : EIATTR_FRAME_SIZE
	.align		4
.L_10:
        /*0030*/ 	.byte	0x04, 0x11
        /*0032*/ 	.short	(.L_12 - .L_11)
	.align		4
.L_11:
        /*0034*/ 	.word	index@(_Z7_q1gradPK6float2S1_PS_mm)
        /*0038*/ 	.word	0x00000000


	//----- nvinfo : EIATTR_REGCOUNT
	.align		4
.L_12:
        /*003c*/ 	.byte	0x04, 0x2f
        /*003e*/ 	.short	(.L_14 - .L_13)
	.align		4
.L_13:
        /*0040*/ 	.word	index@(_Z7_q2gradPK6float2S1_PS_mmm)
        /*0044*/ 	.word	0x00000040


	//----- nvinfo : EIATTR_FRAME_SIZE
	.align		4
.L_14:
        /*0048*/ 	.byte	0x04, 0x11
        /*004a*/ 	.short	(.L_16 - .L_15)
	.align		4
.L_15:
        /*004c*/ 	.word	index@(_Z7_q2gradPK6float2S1_PS_mmm)
        /*0050*/ 	.word	0x00000000


	//----- nvinfo : EIATTR_REGCOUNT
	.align		4
.L_16:
        /*0054*/ 	.byte	0x04, 0x2f
        /*0056*/ 	.short	(.L_18 - .L_17)
	.align		4
.L_17:
        /*0058*/ 	.word	index@(_Z12_q2grad_diagPK6float2S1_PS_mmm)
        /*005c*/ 	.word	0x00000030


	//----- nvinfo : EIATTR_FRAME_SIZE
	.align		4
.L_18:
        /*0060*/ 	.byte	0x04, 0x11
        /*0062*/ 	.short	(.L_20 - .L_19)
	.align		4
.L_19:
        /*0064*/ 	.word	index@($__internal_3_$__cuda_sm20_div_u64)
        /*0068*/ 	.word	0x00000000


	//----- nvinfo : EIATTR_FRAME_SIZE
	.align		4
.L_20:
        /*006c*/ 	.byte	0x04, 0x11
        /*006e*/ 	.short	(.L_22 - .L_21)
	.align		4
.L_21:
        /*0070*/ 	.word	index@(_Z12_q2grad_diagPK6float2S1_PS_mmm)
        /*0074*/ 	.word	0x00000000


	//----- nvinfo : EIATTR_REGCOUNT
	.align		4
.L_22:
        /*0078*/ 	.byte	0x04, 0x2f
        /*007a*/ 	.short	(.L_24 - .L_23)
	.align		4
.L_23:
        /*007c*/ 	.word	index@(_Z7_q1gateP6float2mm)
        /*0080*/ 	.word	0x00000020


	//----- nvinfo : EIATTR_FRAME_SIZE
	.align		4
.L_24:
        /*0084*/ 	.byte	0x04, 0x11
        /*0086*/ 	.short	(.L_26 - .L_25)
	.align		4
.L_25:
        /*0088*/ 	.word	index@($__internal_2_$__cuda_sm20_div_u64)
        /*008c*/ 	.word	0x00000000


	//----- nvinfo : EIATTR_FRAME_SIZE
	.align		4
.L_26:
        /*0090*/ 	.byte	0x04, 0x11
        /*0092*/ 	.short	(.L_28 - .L_27)
	.align		4
.L_27:
        /*0094*/ 	.word	index@(_Z7_q1gateP6float2mm)
        /*0098*/ 	.word	0x00000000


	//----- nvinfo : EIATTR_REGCOUNT
	.align		4
.L_28:
        /*009c*/ 	.byte	0x04, 0x2f
        /*009e*/ 	.short	(.L_30 - .L_29)
	.align		4
.L_29:
        /*00a0*/ 	.word	index@(_Z7_q2gateP6float2mmm)
        /*00a4*/ 	.word	0x00000020


	//----- nvinfo : EIATTR_FRAME_SIZE
	.align		4
.L_30:
        /*00a8*/ 	.byte	0x04, 0x11
        /*00aa*/ 	.short	(.L_32 - .L_31)
	.align		4
.L_31:
        /*00ac*/ 	.word	index@(_Z7_q2gateP6float2mmm)
        /*00b0*/ 	.word	0x00000000


	//----- nvinfo : EIATTR_REGCOUNT
	.align		4
.L_32:
        /*00b4*/ 	.byte	0x04, 0x2f
        /*00b6*/ 	.short	(.L_34 - .L_33)
	.align		4
.L_33:
        /*00b8*/ 	.word	index@(_Z12_q2gate_diagP6float2mmm)
        /*00bc*/ 	.word	0x0000001a


	//----- nvinfo : EIATTR_FRAME_SIZE
	.align		4
.L_34:
        /*00c0*/ 	.byte	0x04, 0x11
        /*00c2*/ 	.short	(.L_36 - .L_35)
	.align		4
.L_35:
        /*00c4*/ 	.word	index@($__internal_1_$__cuda_sm20_div_u64)
        /*00c8*/ 	.word	0x00000000


	//----- nvinfo : EIATTR_FRAME_SIZE
	.align		4
.L_36:
        /*00cc*/ 	.byte	0x04, 0x11
        /*00ce*/ 	.short	(.L_38 - .L_37)
	.align		4
.L_37:
        /*00d0*/ 	.word	index@(_Z12_q2gate_diagP6float2mmm)
        /*00d4*/ 	.word	0x00000000


	//----- nvinfo : EIATTR_REGCOUNT
	.align		4
.L_38:
        /*00d8*/ 	.byte	0x04, 0x2f
        /*00da*/ 	.short	(.L_40 - .L_39)
	.align		4
.L_39:
        /*00dc*/ 	.word	index@(_Z14_get_q1densityPK6float2PS_mm)
        /*00e0*/ 	.word	0x00000020


	//----- nvinfo : EIATTR_FRAME_SIZE
	.align		4
.L_40:
        /*00e4*/ 	.byte	0x04, 0x11
        /*00e6*/ 	.short	(.L_42 - .L_41)
	.align		4
.L_41:
        /*00e8*/ 	.word	index@($__internal_0_$__cuda_sm20_div_u64)
        /*00ec*/ 	.word	0x00000000


	//----- nvinfo : EIATTR_FRAME_SIZE
	.align		4
.L_42:
        /*00f0*/ 	.byte	0x04, 0x11
        /*00f2*/ 	.short	(.L_44 - .L_43)
	.align		4
.L_43:
        /*00f4*/ 	.word	index@(_Z14_get_q1densityPK6float2PS_mm)
        /*00f8*/ 	.word	0x00000000


	//----- nvinfo : EIATTR_REGCOUNT
	.align		4
.L_44:
        /*00fc*/ 	.byte	0x04, 0x2f
        /*00fe*/ 	.short	(.L_46 - .L_45)
	.align		4
.L_45:
        /*0100*/ 	.word	index@(_Z14_get_q2densityPK6float2PS_mmm)
        /*0104*/ 	.word	0x0000003f


	//----- nvinfo : EIATTR_FRAME_SIZE
	.align		4
.L_46:
        /*0108*/ 	.byte	0x04, 0x11
        /*010a*/ 	.short	(.L_48 - .L_47)
	.align		4
.L_47:
        /*010c*/ 	.word	index@(_Z14_get_q2densityPK6float2PS_mmm)
        /*0110*/ 	.word	0x00000000


	//----- nvinfo : EIATTR_REGCOUNT
	.align		4
.L_48:
        /*0114*/ 	.byte	0x04, 0x2f
        /*0116*/ 	.short	(.L_50 - .L_49)
	.align		4
.L_49:
        /*0118*/ 	.word	index@(_Z5_copyPK6float2PS_m)
        /*011c*/ 	.word	0x0000000a


	//----- nvinfo : EIATTR_FRAME_SIZE
	.align		4
.L_50:
        /*0120*/ 	.byte	0x04, 0x11
        /*0122*/ 	.short	(.L_52 - .L_51)
	.align		4
.L_51:
        /*0124*/ 	.word	index@(_Z5_copyPK6float2PS_m)
        /*0128*/ 	.word	0x00000000


	//----- nvinfo : EIATTR_REGCOUNT
	.align		4
.L_52:
        /*012c*/ 	.byte	0x04, 0x2f
        /*012e*/ 	.short	(.L_54 - .L_53)
	.align		4
.L_53:
        /*0130*/ 	.word	index@(_Z16_conj_and_doublePK6float2PS_m)
        /*0134*/ 	.word	0x0000000c


	//----- nvinfo : EIATTR_FRAME_SIZE
	.align		4
.L_54:
        /*0138*/ 	.byte	0x04, 0x11
        /*013a*/ 	.short	(.L_56 - .L_55)
	.align		4
.L_55:
        /*013c*/ 	.word	index@(_Z16_conj_and_doublePK6float2PS_m)
        /*0140*/ 	.word	0x00000000


	//----- nvinfo : EIATTR_REGCOUNT
	.align		4
.L_56:
        /*0144*/ 	.byte	0x04, 0x2f
        /*0146*/ 	.short	(.L_58 - .L_57)
	.align		4
.L_57:
        /*0148*/ 	.word	index@(_Z4_addPK6float2PS_m)
        /*014c*/ 	.word	0x0000000c


	//----- nvinfo : EIATTR_FRAME_SIZE
	.align		4
.L_58:
        /*0150*/ 	.byte	0x04, 0x11
        /*0152*/ 	.short	(.L_60 - .L_59)
	.align		4
.L_59:
        /*0154*/ 	.word	index@(_Z4_addPK6float2PS_m)
        /*0158*/ 	.word	0x00000000


	//----- nvinfo : EIATTR_MIN_STACK_SIZE
	.align		4
.L_60:
        /*015c*/ 	.byte	0x04, 0x12
        /*015e*/ 	.short	(.L_62 - .L_61)
	.align		4
.L_61:
        /*0160*/ 	.word	index@(_Z4_addPK6float2PS_m)
        /*0164*/ 	.word	0x00000000


	//----- nvinfo : EIATTR_MIN_STACK_SIZE
	.align		4
.L_62:
        /*0168*/ 	.byte	0x04, 0x12
        /*016a*/ 	.short	(.L_64 - .L_63)
	.align		4
.L_63:
        /*016c*/ 	.word	index@(_Z16_conj_and_doublePK6float2PS_m)
        /*0170*/ 	.word	0x00000000


	//----- nvinfo : EIATTR_MIN_STACK_SIZE
	.align		4
.L_64:
        /*0174*/ 	.byte	0x04, 0x12
        /*0176*/ 	.short	(.L_66 - .L_65)
	.align		4
.L_65:
        /*0178*/ 	.word	index@(_Z5_copyPK6float2PS_m)
        /*017c*/ 	.word	0x00000000


	//----- nvinfo : EIATTR_MIN_STACK_SIZE
	.align		4
.L_66:
        /*0180*/ 	.byte	0x04, 0x12
        /*0182*/ 	.short	(.L_68 - .L_67)
	.align		4
.L_67:
        /*0184*/ 	.word	index@(_Z14_get_q2densityPK6float2PS_mmm)
        /*0188*/ 	.word	0x00000000


	//----- nvinfo : EIATTR_MIN_STACK_SIZE
	.align		4
.L_68:
        /*018c*/ 	.byte	0x04, 0x12
        /*018e*/ 	.short	(.L_70 - .L_69)
	.align		4
.L_69:
        /*0190*/ 	.word	index@(_Z14_get_q1densityPK6float2PS_mm)
        /*0194*/ 	.word	0x00000000


	//----- nvinfo : EIATTR_MIN_STACK_SIZE
	.align		4
.L_70:
        /*0198*/ 	.byte	0x04, 0x12
        /*019a*/ 	.short	(.L_72 - .L_71)
	.align		4
.L_71:
        /*019c*/ 	.word	index@(_Z12_q2gate_diagP6float2mmm)
        /*01a0*/ 	.word	0x00000000


	//----- nvinfo : EIATTR_MIN_STACK_SIZE
	.align		4
.L_72:
        /*01a4*/ 	.byte	0x04, 0x12
        /*01a6*/ 	.short	(.L_74 - .L_73)
	.align		4
.L_73:
        /*01a8*/ 	.word	index@(_Z7_q2gateP6float2mmm)
        /*01ac*/ 	.word	0x00000000


	//----- nvinfo : EIATTR_MIN_STACK_SIZE
	.align		4
.L_74:
        /*01b0*/ 	.byte	0x04, 0x12
        /*01b2*/ 	.short	(.L_76 - .L_75)
	.align		4
.L_75:
        /*01b4*/ 	.word	index@(_Z7_q1gateP6float2mm)
        /*01b8*/ 	.word	0x00000000


	//----- nvinfo : EIATTR_MIN_STACK_SIZE
	.align		4
.L_76:
        /*01bc*/ 	.byte	0x04, 0x12
        /*01be*/ 	.short	(.L_78 - .L_77)
	.align		4
.L_77:
        /*01c0*/ 	.word	index@(_Z12_q2grad_diagPK6float2S1_PS_mmm)
        /*01c4*/ 	.word	0x00000000


	//----- nvinfo : EIATTR_MIN_STACK_SIZE
	.align		4
.L_78:
        /*01c8*/ 	.byte	0x04, 0x12
        /*01ca*/ 	.short	(.L_80 - .L_79)
	.align		4
.L_79:
        /*01cc*/ 	.word	index@(_Z7_q2gradPK6float2S1_PS_mmm)
        /*01d0*/ 	.word	0x00000000


	//----- nvinfo : EIATTR_MIN_STACK_SIZE
	.align		4
.L_80:
        /*01d4*/ 	.byte	0x04, 0x12
        /*01d6*/ 	.short	(.L_82 - .L_81)
	.align		4
.L_81:
        /*01d8*/ 	.word	index@(_Z7_q1gradPK6float2S1_PS_mm)
        /*01dc*/ 	.word	0x00000000


	//----- nvinfo : EIATTR_MIN_STACK_SIZE
	.align		4
.L_82:
        /*01e0*/ 	.byte	0x04, 0x12
        /*01e2*/ 	.short	(.L_84 - .L_83)
	.align		4
.L_83:
        /*01e4*/ 	.word	index@(_Z13_set2standardP6float2m)
        /*01e8*/ 	.word	0x00000000
.L_84:


//--------------------- .nv.compat                --------------------------
	.section	.nv.compat,"",@"SHT_CUDA_COMPAT_INFO"
	.align	4
        /*0000*/ 	.byte	0x02, 0x09, 0x00, 0x00, 0x02, 0x02, 0x01, 0x00, 0x02, 0x05, 0x05, 0x00, 0x03, 0x07, 0x01, 0x01
        /*0010*/ 	.byte	0x02, 0x03, 0x00, 0x00, 0x02, 0x06, 0x01, 0x00, 0x04, 0x0b, 0x08, 0x00, 0x09, 0x00, 0x00, 0x00
        /*0020*/ 	.byte	0x00, 0x00, 0x00, 0x00


//--------------------- .nv.info._Z4_addPK6float2PS_m --------------------------
	.section	.nv.info._Z4_addPK6float2PS_m,"",@"SHT_CUDA_INFO"
	.sectionflags	@""
	.align	4


	//----- nvinfo : EIATTR_CUDA_API_VERSION
	.align		4
        /*0000*/ 	.byte	0x04, 0x37
        /*0002*/ 	.short	(.L_86 - .L_85)
.L_85:
        /*0004*/ 	.word	0x00000082


	//----- nvinfo : EIATTR_KPARAM_INFO
	.align		4
.L_86:
        /*0008*/ 	.byte	0x04, 0x17
        /*000a*/ 	.short	(.L_88 - .L_87)
.L_87:
        /*000c*/ 	.word	0x00000000
        /*0010*/ 	.short	0x0002
        /*0012*/ 	.short	0x0010
        /*0014*/ 	.byte	0x00, 0xf0, 0x21, 0x00


	//----- nvinfo : EIATTR_KPARAM_INFO
	.align		4
.L_88:
        /*0018*/ 	.byte	0x04, 0x17
        /*001a*/ 	.short	(.L_90 - .L_89)
.L_89:
        /*001c*/ 	.word	0x00000000
        /*0020*/ 	.short	0x0001
        /*0022*/ 	.short	0x0008
        /*0024*/ 	.byte	0x00, 0xf5, 0x21, 0x00


	//----- nvinfo : EIATTR_KPARAM_INFO
	.align		4
.L_90:
        /*0028*/ 	.byte	0x04, 0x17
        /*002a*/ 	.short	(.L_92 - .L_91)
.L_91:
        /*002c*/ 	.word	0x00000000
        /*0030*/ 	.short	0x0000
        /*0032*/ 	.short	0x0000
        /*0034*/ 	.byte	0x00, 0xf5, 0x21, 0x00


	//----- nvinfo : EIATTR_SPARSE_MMA_MASK
	.align		4
.L_92:
        /*0038*/ 	.byte	0x03, 0x50
        /*003a*/ 	.short	0x0000


	//----- nvinfo : EIATTR_MAXREG_COUNT
	.align		4
        /*003c*/ 	.byte	0x03, 0x1b
        /*003e*/ 	.short	0x00ff


	//----- nvinfo : EIATTR_MERCURY_ISA_VERSION
	.align		4
        /*0040*/ 	.byte	0x03, 0x5f
        /*0042*/ 	.short	0x0101


	//----- nvinfo : EIATTR_VRC_CTA_INIT_COUNT
	.align		4
        /*0044*/ 	.byte	0x02, 0x4a
	.zero		1
	.zero		1


	//----- nvinfo : EIATTR_EXIT_INSTR_OFFSETS
	.align		4
        /*0048*/ 	.byte	0x04, 0x1c
        /*004a*/ 	.short	(.L_94 - .L_93)


	//   ....[0]....
.L_93:
        /*004c*/ 	.word	0x000000b0


	//   ....[1]....
        /*0050*/ 	.word	0x00000220


	//----- nvinfo : EIATTR_CRS_STACK_SIZE
	.align		4
.L_94:
        /*0054*/ 	.byte	0x04, 0x1e
        /*0056*/ 	.short	(.L_96 - .L_95)
.L_95:
        /*0058*/ 	.word	0x00000000


	//----- nvinfo : EIATTR_CBANK_PARAM_SIZE
	.align		4
.L_96:
        /*005c*/ 	.byte	0x03, 0x19
        /*005e*/ 	.short	0x0018


	//----- nvinfo : EIATTR_PARAM_CBANK
	.align		4
        /*0060*/ 	.byte	0x04, 0x0a
        /*0062*/ 	.short	(.L_98 - .L_97)
	.align		4
.L_97:
        /*0064*/ 	.word	index@(.nv.constant0._Z4_addPK6float2PS_m)
        /*0068*/ 	.short	0x0380
        /*006a*/ 	.short	0x0018


	//----- nvinfo : EIATTR_SW_WAR
	.align		4
.L_98:
        /*006c*/ 	.byte	0x04, 0x36
        /*006e*/ 	.short	(.L_100 - .L_99)
.L_99:
        /*0070*/ 	.word	0x00000008
.L_100:


//--------------------- .nv.info._Z16_conj_and_doublePK6float2PS_m --------------------------
	.section	.nv.info._Z16_conj_and_doublePK6float2PS_m,"",@"SHT_CUDA_INFO"
	.sectionflags	@""
	.align	4


	//----- nvinfo : EIATTR_CUDA_API_VERSION
	.align		4
        /*0000*/ 	.byte	0x04, 0x37
        /*0002*/ 	.short	(.L_102 - .L_101)
.L_101:
        /*0004*/ 	.word	0x00000082


	//----- nvinfo : EIATTR_KPARAM_INFO
	.align		4
.L_102:
        /*0008*/ 	.byte	0x04, 0x17
        /*000a*/ 	.short	(.L_104 - .L_103)
.L_103:
        /*000c*/ 	.word	0x00000000
        /*0010*/ 	.short	0x0002
        /*0012*/ 	.short	0x0010
        /*0014*/ 	.byte	0x00, 0xf0, 0x21, 0x00


	//----- nvinfo : EIATTR_KPARAM_INFO
	.align		4
.L_104:
        /*0018*/ 	.byte	0x04, 0x17
        /*001a*/ 	.short	(.L_106 - .L_105)
.L_105:
        /*001c*/ 	.word	0x00000000
        /*0020*/ 	.short	0x0001
        /*0022*/ 	.short	0x0008
        /*0024*/ 	.byte	0x00, 0xf5, 0x21, 0x00


	//----- nvinfo : EIATTR_KPARAM_INFO
	.align		4
.L_106:
        /*0028*/ 	.byte	0x04, 0x17
        /*002a*/ 	.short	(.L_108 - .L_107)
.L_107:
        /*002c*/ 	.word	0x00000000
        /*0030*/ 	.short	0x0000
        /*0032*/ 	.short	0x0000
        /*0034*/ 	.byte	0x00, 0xf5, 0x21, 0x00


	//----- nvinfo : EIATTR_SPARSE_MMA_MASK
	.align		4
.L_108:
        /*0038*/ 	.byte	0x03, 0x50
        /*003a*/ 	.short	0x0000


	//----- nvinfo : EIATTR_MAXREG_COUNT
	.align		4
        /*003c*/ 	.byte	0x03, 0x1b
        /*003e*/ 	.short	0x00ff


	//----- nvinfo : EIATTR_MERCURY_ISA_VERSION
	.align		4
        /*0040*/ 	.byte	0x03, 0x5f
        /*0042*/ 	.short	0x0101


	//----- nvinfo : EIATTR_VRC_CTA_INIT_COUNT
	.align		4
        /*0044*/ 	.byte	0x02, 0x4a
	.zero		1
	.zero		1


	//----- nvinfo : EIATTR_EXIT_INSTR_OFFSETS
	.align		4
        /*0048*/ 	.byte	0x04, 0x1c
        /*004a*/ 	.short	(.L_110 - .L_109)


	//   ....[0]....
.L_109:
        /*004c*/ 	.word	0x000000b0


	//   ....[1]....
        /*0050*/ 	.word	0x00000210


	//----- nvinfo : EIATTR_CRS_STACK_SIZE
	.align		4
.L_110:
        /*0054*/ 	.byte	0x04, 0x1e
        /*0056*/ 	.short	(.L_112 - .L_111)
.L_111:
        /*0058*/ 	.word	0x00000000


	//----- nvinfo : EIATTR_CBANK_PARAM_SIZE
	.align		4
.L_112:
        /*005c*/ 	.byte	0x03, 0x19
        /*005e*/ 	.short	0x0018


	//----- nvinfo : EIATTR_PARAM_CBANK
	.align		4
        /*0060*/ 	.byte	0x04, 0x0a
        /*0062*/ 	.short	(.L_114 - .L_113)
	.align		4
.L_113:
        /*0064*/ 	.word	index@(.nv.constant0._Z16_conj_and_doublePK6float2PS_m)
        /*0068*/ 	.short	0x0380
        /*006a*/ 	.short	0x0018


	//----- nvinfo : EIATTR_SW_WAR
	.align		4
.L_114:
        /*006c*/ 	.byte	0x04, 0x36
        /*006e*/ 	.short	(.L_116 - .L_115)
.L_115:
        /*0070*/ 	.word	0x00000008
.L_116:


//--------------------- .nv.info._Z5_copyPK6float2PS_m --------------------------
	.section	.nv.info._Z5_copyPK6float2PS_m,"",@"SHT_CUDA_INFO"
	.sectionflags	@""
	.align	4


	//----- nvinfo : EIATTR_CUDA_API_VERSION
	.align		4
        /*0000*/ 	.byte	0x04, 0x37
        /*0002*/ 	.short	(.L_118 - .L_117)
.L_117:
        /*0004*/ 	.word	0x00000082


	//----- nvinfo : EIATTR_KPARAM_INFO
	.align		4
.L_118:
        /*0008*/ 	.byte	0x04, 0x17
        /*000a*/ 	.short	(.L_120 - .L_119)
.L_119:
        /*000c*/ 	.word	0x00000000
        /*0010*/ 	.short	0x0002
        /*0012*/ 	.short	0x0010
        /*0014*/ 	.byte	0x00, 0xf0, 0x21, 0x00


	//----- nvinfo : EIATTR_KPARAM_INFO
	.align		4
.L_120:
        /*0018*/ 	.byte	0x04, 0x17
        /*001a*/ 	.short	(.L_122 - .L_121)
.L_121:
        /*001c*/ 	.word	0x00000000
        /*0020*/ 	.short	0x0001
        /*0022*/ 	.short	0x0008
        /*0024*/ 	.byte	0x00, 0xf5, 0x21, 0x00


	//----- nvinfo : EIATTR_KPARAM_INFO
	.align		4
.L_122:
        /*0028*/ 	.byte	0x04, 0x17
        /*002a*/ 	.short	(.L_124 - .L_123)
.L_123:
        /*002c*/ 	.word	0x00000000
        /*0030*/ 	.short	0x0000
        /*0032*/ 	.short	0x0000
        /*0034*/ 	.byte	0x00, 0xf5, 0x21, 0x00


	//----- nvinfo : EIATTR_SPARSE_MMA_MASK
	.align		4
.L_124:
        /*0038*/ 	.byte	0x03, 0x50
        /*003a*/ 	.short	0x0000


	//----- nvinfo : EIATTR_MAXREG_COUNT
	.align		4
        /*003c*/ 	.byte	0x03, 0x1b
        /*003e*/ 	.short	0x00ff


	//----- nvinfo : EIATTR_MERCURY_ISA_VERSION
	.align		4
        /*0040*/ 	.byte	0x03, 0x5f
        /*0042*/ 	.short	0x0101


	//----- nvinfo : EIATTR_VRC_CTA_INIT_COUNT
	.align		4
        /*0044*/ 	.byte	0x02, 0x4a
	.zero		1
	.zero		1


	//----- nvinfo : EIATTR_EXIT_INSTR_OFFSETS
	.align		4
        /*0048*/ 	.byte	0x04, 0x1c
        /*004a*/ 	.short	(.L_126 - .L_125)


	//   ....[0]....
.L_125:
        /*004c*/ 	.word	0x000000b0


	//   ....[1]....
        /*0050*/ 	.word	0x000001f0


	//----- nvinfo : EIATTR_CRS_STACK_SIZE
	.align		4
.L_126:
        /*0054*/ 	.byte	0x04, 0x1e
        /*0056*/ 	.short	(.L_128 - .L_127)
.L_127:
        /*0058*/ 	.word	0x00000000


	//----- nvinfo : EIATTR_CBANK_PARAM_SIZE
	.align		4
.L_128:
        /*005c*/ 	.byte	0x03, 0x19
        /*005e*/ 	.short	0x0018


	//----- nvinfo : EIATTR_PARAM_CBANK
	.align		4
        /*0060*/ 	.byte	0x04, 0x0a
        /*0062*/ 	.short	(.L_130 - .L_129)
	.align		4
.L_129:
        /*0064*/ 	.word	index@(.nv.constant0._Z5_copyPK6float2PS_m)
        /*0068*/ 	.short	0x0380
        /*006a*/ 	.short	0x0018


	//----- nvinfo : EIATTR_SW_WAR
	.align		4
.L_130:
        /*006c*/ 	.byte	0x04, 0x36
        /*006e*/ 	.short	(.L_132 - .L_131)
.L_131:
        /*0070*/ 	.word	0x00000008
.L_132:


//--------------------- .nv.info._Z14_get_q2densityPK6float2PS_mmm --------------------------
	.section	.nv.info._Z14_get_q2densityPK6float2PS_mmm,"",@"SHT_CUDA_INFO"
	.sectionflags	@""
	.align	4


	//----- nvinfo : EIATTR_CUDA_API_VERSION
	.align		4
        /*0000*/ 	.byte	0x04, 0x37
        /*0002*/ 	.short	(.L_134 - .L_133)
.L_133:
        /*0004*/ 	.word	0x00000082


	//----- nvinfo : EIATTR_KPARAM_INFO
	.align		4
.L_134:
        /*0008*/ 	.byte	0x04, 0x17
        /*000a*/ 	.short	(.L_136 - .L_135)
.L_135:
        /*000c*/ 	.word	0x00000000
        /*0010*/ 	.short	0x0004
        /*0012*/ 	.short	0x0020
        /*0014*/ 	.byte	0x00, 0xf0, 0x21, 0x00


	//----- nvinfo : EIATTR_KPARAM_INFO
	.align		4
.L_136:
        /*0018*/ 	.byte	0x04, 0x17
        /*001a*/ 	.short	(.L_138 - .L_137)
.L_137:
        /*001c*/ 	.word	0x00000000
        /*0020*/ 	.short	0x0003
        /*0022*/ 	.short	0x0018
        /*0024*/ 	.byte	0x00, 0xf0, 0x21, 0x00


	//----- nvinfo : EIATTR_KPARAM_INFO
	.align		4
.L_138:
        /*0028*/ 	.byte	0x04, 0x17
        /*002a*/ 	.short	(.L_140 - .L_139)
.L_139:
        /*002c*/ 	.word	0x00000000
        /*0030*/ 	.short	0x0002
        /*0032*/ 	.short	0x0010
        /*0034*/ 	.byte	0x00, 0xf0, 0x21, 0x00


	//----- nvinfo : EIATTR_KPARAM_INFO
	.align		4
.L_140:
        /*0038*/ 	.byte	0x04, 0x17
        /*003a*/ 	.short	(.L_142 - .L_141)
.L_141:
        /*003c*/ 	.word	0x00000000
        /*0040*/ 	.short	0x0001
        /*0042*/ 	.short	0x0008
        /*0044*/ 	.byte	0x00, 0xf5, 0x21, 0x00


	//----- nvinfo : EIATTR_KPARAM_INFO
	.align		4
.L_142:
        /*0048*/ 	.byte	0x04, 0x17
        /*004a*/ 	.short	(.L_144 - .L_143)
.L_143:
        /*004c*/ 	.word	0x00000000
        /*0050*/ 	.short	0x0000
        /*0052*/ 	.short	0x0000
        /*0054*/ 	.byte	0x00, 0xf5, 0x21, 0x00


	//----- nvinfo : EIATTR_SPARSE_MMA_MASK
	.align		4
.L_144:
        /*0058*/ 	.byte	0x03, 0x50
        /*005a*/ 	.short	0x0000


	//----- nvinfo : EIATTR_MAXREG_COUNT
	.align		4
        /*005c*/ 	.byte	0x03, 0x1b
        /*005e*/ 	.short	0x00ff


	//----- nvinfo : EIATTR_NUM_BARRIERS
	.align		4
        /*0060*/ 	.byte	0x02, 0x4c
        /*0062*/ 	.byte	0x01
	.zero		1


	//----- nvinfo : EIATTR_MERCURY_ISA_VERSION
	.align		4
        /*0064*/ 	.byte	0x03, 0x5f
        /*0066*/ 	.short	0x0101


	//----- nvinfo : EIATTR_VRC_CTA_INIT_COUNT
	.align		4
        /*0068*/ 	.byte	0x02, 0x4a
	.zero		1
	.zero		1


	//----- nvinfo : EIATTR_EXIT_INSTR_OFFSETS
	.align		4
        /*006c*/ 	.byte	0x04, 0x1c
        /*006e*/ 	.short	(.L_146 - .L_145)


	//   ....[0]....
.L_145:
        /*0070*/ 	.word	0x00001170


	//   ....[1]....
        /*0074*/ 	.word	0x00001360


	//----- nvinfo : EIATTR_CRS_STACK_SIZE
	.align		4
.L_146:
        /*0078*/ 	.byte	0x04, 0x1e
        /*007a*/ 	.short	(.L_148 - .L_147)
.L_147:
        /*007c*/ 	.word	0x00000000


	//----- nvinfo : EIATTR_CBANK_PARAM_SIZE
	.align		4
.L_148:
        /*0080*/ 	.byte	0x03, 0x19
        /*0082*/ 	.short	0x0028


	//----- nvinfo : EIATTR_PARAM_CBANK
	.align		4
        /*0084*/ 	.byte	0x04, 0x0a
        /*0086*/ 	.short	(.L_150 - .L_149)
	.align		4
.L_149:
        /*0088*/ 	.word	index@(.nv.constant0._Z14_get_q2densityPK6float2PS_mmm)
        /*008c*/ 	.short	0x0380
        /*008e*/ 	.short	0x0028


	//----- nvinfo : EIATTR_SW_WAR
	.align		4
.L_150:
        /*0090*/ 	.byte	0x04, 0x36
        /*0092*/ 	.short	(.L_152 - .L_151)
.L_151:
        /*0094*/ 	.word	0x00000008
.L_152:


//--------------------- .nv.info._Z14_get_q1densityPK6float2PS_mm --------------------------
	.section	.nv.info._Z14_get_q1densityPK6float2PS_mm,"",@"SHT_CUDA_INFO"
	.sectionflags	@""
	.align	4


	//----- nvinfo : EIATTR_CUDA_API_VERSION
	.align		4
        /*0000*/ 	.byte	0x04, 0x37
        /*0002*/ 	.short	(.L_154 - .L_153)
.L_153:
        /*0004*/ 	.word	0x00000082


	//----- nvinfo : EIATTR_KPARAM_INFO
	.align		4
.L_154:
        /*0008*/ 	.byte	0x04, 0x17
        /*000a*/ 	.short	(.L_156 - .L_155)
.L_155:
        /*000c*/ 	.word	0x00000000
        /*0010*/ 	.short	0x0003
        /*0012*/ 	.short	0x0018
        /*0014*/ 	.byte	0x00, 0xf0, 0x21, 0x00


	//----- nvinfo : EIATTR_KPARAM_INFO
	.align		4
.L_156:
        /*0018*/ 	.byte	0x04, 0x17
        /*001a*/ 	.short	(.L_158 - .L_157)
.L_157:
        /*001c*/ 	.word	0x00000000
        /*0020*/ 	.short	0x0002
        /*0022*/ 	.short	0x0010
        /*0024*/ 	.byte	0x00, 0xf0, 0x21, 0x00


	//----- nvinfo : EIATTR_KPARAM_INFO
	.align		4
.L_158:
        /*0028*/ 	.byte	0x04, 0x17
        /*002a*/ 	.short	(.L_160 - .L_159)
.L_159:
        /*002c*/ 	.word	0x00000000
        /*0030*/ 	.short	0x0001
        /*0032*/ 	.short	0x0008
        /*0034*/ 	.byte	0x00, 0xf5, 0x21, 0x00


	//----- nvinfo : EIATTR_KPARAM_INFO
	.align		4
.L_160:
        /*0038*/ 	.byte	0x04, 0x17
        /*003a*/ 	.short	(.L_162 - .L_161)
.L_161:
        /*003c*/ 	.word	0x00000000
        /*0040*/ 	.short	0x0000
        /*0042*/ 	.short	0x0000
        /*0044*/ 	.byte	0x00, 0xf5, 0x21, 0x00


	//----- nvinfo : EIATTR_SPARSE_MMA_MASK
	.align		4
.L_162:
        /*0048*/ 	.byte	0x03, 0x50
        /*004a*/ 	.short	0x0000


	//----- nvinfo : EIATTR_MAXREG_COUNT
	.align		4
        /*004c*/ 	.byte	0x03, 0x1b
        /*004e*/ 	.short	0x00ff


	//----- nvinfo : EIATTR_NUM_BARRIERS
	.align		4
        /*0050*/ 	.byte	0x02, 0x4c
        /*0052*/ 	.byte	0x01
	.zero		1


	//----- nvinfo : EIATTR_MERCURY_ISA_VERSION
	.align		4
        /*0054*/ 	.byte	0x03, 0x5f
        /*0056*/ 	.short	0x0101


	//----- nvinfo : EIATTR_VRC_CTA_INIT_COUNT
	.align		4
        /*0058*/ 	.byte	0x02, 0x4a
	.zero		1
	.zero		1


	//----- nvinfo : EIATTR_EXIT_INSTR_OFFSETS
	.align		4
        /*005c*/ 	.byte	0x04, 0x1c
        /*005e*/ 	.short	(.L_164 - .L_163)


	//   ....[0]....
.L_163:
        /*0060*/ 	.word	0x00001810


	//   ....[1]....
        /*0064*/ 	.word	0x000018b0


	//----- nvinfo : EIATTR_CRS_STACK_SIZE
	.align		4
.L_164:
        /*0068*/ 	.byte	0x04, 0x1e
        /*006a*/ 	.short	(.L_166 - .L_165)
.L_165:
        /*006c*/ 	.word	0x00000000


	//----- nvinfo : EIATTR_CBANK_PARAM_SIZE
	.align		4
.L_166:
        /*0070*/ 	.byte	0x03, 0x19
        /*0072*/ 	.short	0x0020


	//----- nvinfo : EIATTR_PARAM_CBANK
	.align		4
        /*0074*/ 	.byte	0x04, 0x0a
        /*0076*/ 	.short	(.L_168 - .L_167)
	.align		4
.L_167:
        /*0078*/ 	.word	index@(.nv.constant0._Z14_get_q1densityPK6float2PS_mm)
        /*007c*/ 	.short	0x0380
        /*007e*/ 	.short	0x0020


	//----- nvinfo : EIATTR_SW_WAR
	.align		4
.L_168:
        /*0080*/ 	.byte	0x04, 0x36
        /*0082*/ 	.short	(.L_170 - .L_169)
.L_169:
        /*0084*/ 	.word	0x00000008
.L_170:


//--------------------- .nv.info._Z12_q2gate_diagP6float2mmm --------------------------
	.section	.nv.info._Z12_q2gate_diagP6float2mmm,"",@"SHT_CUDA_INFO"
	.sectionflags	@""
	.align	4


	//----- nvinfo : EIATTR_CUDA_API_VERSION
	.align		4
        /*0000*/ 	.byte	0x04, 0x37
        /*0002*/ 	.short	(.L_172 - .L_171)
.L_171:
        /*0004*/ 	.word	0x00000082


	//----- nvinfo : EIATTR_KPARAM_INFO
	.align		4
.L_172:
        /*0008*/ 	.byte	0x04, 0x17
        /*000a*/ 	.short	(.L_174 - .L_173)
.L_173:
        /*000c*/ 	.word	0x00000000
        /*0010*/ 	.short	0x0003
        /*0012*/ 	.short	0x0018
        /*0014*/ 	.byte	0x00, 0xf0, 0x21, 0x00


	//----- nvinfo : EIATTR_KPARAM_INFO
	.align		4
.L_174:
        /*0018*/ 	.byte	0x04, 0x17
        /*001a*/ 	.short	(.L_176 - .L_175)
.L_175:
        /*001c*/ 	.word	0x00000000
        /*0020*/ 	.short	0x0002
        /*0022*/ 	.short	0x0010
        /*0024*/ 	.byte	0x00, 0xf0, 0x21, 0x00


	//----- nvinfo : EIATTR_KPARAM_INFO
	.align		4
.L_176:
        /*0028*/ 	.byte	0x04, 0x17
        /*002a*/ 	.short	(.L_178 - .L_177)
.L_177:
        /*002c*/ 	.word	0x00000000
        /*0030*/ 	.short	0x0001
        /*0032*/ 	.short	0x0008
        /*0034*/ 	.byte	0x00, 0xf0, 0x21, 0x00


	//----- nvinfo : EIATTR_KPARAM_INFO
	.align		4
.L_178:
        /*0038*/ 	.byte	0x04, 0x17
        /*003a*/ 	.short	(.L_180 - .L_179)
.L_179:
        /*003c*/ 	.word	0x00000000
        /*0040*/ 	.short	0x0000
        /*0042*/ 	.short	0x0000
        /*0044*/ 	.byte	0x00, 0xf5, 0x21, 0x00


	//----- nvinfo : EIATTR_SPARSE_MMA_MASK
	.align		4
.L_180:
        /*0048*/ 	.byte	0x03, 0x50
        /*004a*/ 	.short	0x0000


	//----- nvinfo : EIATTR_MAXREG_COUNT
	.align		4
        /*004c*/ 	.byte	0x03, 0x1b
        /*004e*/ 	.short	0x00ff


	//----- nvinfo : EIATTR_MERCURY_ISA_VERSION
	.align		4
        /*0050*/ 	.byte	0x03, 0x5f
        /*0052*/ 	.short	0x0101


	//----- nvinfo : EIATTR_VRC_CTA_INIT_COUNT
	.align		4
        /*0054*/ 	.byte	0x02, 0x4a
	.zero		1
	.zero		1


	//----- nvinfo : EIATTR_EXIT_INSTR_OFFSETS
	.align		4
        /*0058*/ 	.byte	0x04, 0x1c
        /*005a*/ 	.short	(.L_182 - .L_181)


	//   ....[0]....
.L_181:
        /*005c*/ 	.word	0x000000d0


	//   ....[1]....
        /*0060*/ 	.word	0x000008b0


	//   ....[2]....
        /*0064*/ 	.word	0x00000ef0


	//----- nvinfo : EIATTR_CRS_STACK_SIZE
	.align		4
.L_182:
        /*0068*/ 	.byte	0x04, 0x1e
        /*006a*/ 	.short	(.L_184 - .L_183)
.L_183:
        /*006c*/ 	.word	0x00000000


	//----- nvinfo : EIATTR_CBANK_PARAM_SIZE
	.align		4
.L_184:
        /*0070*/ 	.byte	0x03, 0x19
        /*0072*/ 	.short	0x0020


	//----- nvinfo : EIATTR_PARAM_CBANK
	.align		4
        /*0074*/ 	.byte	0x04, 0x0a
        /*0076*/ 	.short	(.L_186 - .L_185)
	.align		4
.L_185:
        /*0078*/ 	.word	index@(.nv.constant0._Z12_q2gate_diagP6float2mmm)
        /*007c*/ 	.short	0x0380
        /*007e*/ 	.short	0x0020


	//----- nvinfo : EIATTR_SW_WAR
	.align		4
.L_186:
        /*0080*/ 	.byte	0x04, 0x36
        /*0082*/ 	.short	(.L_188 - .L_187)
.L_187:
        /*0084*/ 	.word	0x00000008
.L_188:


//--------------------- .nv.info._Z7_q2gateP6float2mmm --------------------------
	.section	.nv.info._Z7_q2gateP6float2mmm,"",@"SHT_CUDA_INFO"
	.sectionflags	@""
	.align	4


	//----- nvinfo : EIATTR_CUDA_API_VERSION
	.align		4
        /*0000*/ 	.byte	0x04, 0x37
        /*0002*/ 	.short	(.L_190 - .L_189)
.L_189:
        /*0004*/ 	.word	0x00000082


	//----- nvinfo : EIATTR_KPARAM_INFO
	.align		4
.L_190:
        /*0008*/ 	.byte	0x04, 0x17
        /*000a*/ 	.short	(.L_192 - .L_191)
.L_191:
        /*000c*/ 	.word	0x00000000
        /*0010*/ 	.short	0x0003
        /*0012*/ 	.short	0x0018
        /*0014*/ 	.byte	0x00, 0xf0, 0x21, 0x00


	//----- nvinfo : EIATTR_KPARAM_INFO
	.align		4
.L_192:
        /*0018*/ 	.byte	0x04, 0x17
        /*001a*/ 	.short	(.L_194 - .L_193)
.L_193:
        /*001c*/ 	.word	0x00000000
        /*0020*/ 	.short	0x0002
        /*0022*/ 	.short	0x0010
        /*0024*/ 	.byte	0x00, 0xf0, 0x21, 0x00


	//----- nvinfo : EIATTR_KPARAM_INFO
	.align		4
.L_194:
        /*0028*/ 	.byte	0x04, 0x17
        /*002a*/ 	.short	(.L_196 - .L_195)
.L_195:
        /*002c*/ 	.word	0x00000000
        /*0030*/ 	.short	0x0001
        /*0032*/ 	.short	0x0008
        /*0034*/ 	.byte	0x00, 0xf0, 0x21, 0x00


	//----- nvinfo : EIATTR_KPARAM_INFO
	.align		4
.L_196:
        /*0038*/ 	.byte	0x04, 0x17
        /*003a*/ 	.short	(.L_198 - .L_197)
.L_197:
        /*003c*/ 	.word	0x00000000
        /*0040*/ 	.short	0x0000
        /*0042*/ 	.short	0x0000
        /*0044*/ 	.byte	0x00, 0xf5, 0x21, 0x00


	//----- nvinfo : EIATTR_SPARSE_MMA_MASK
	.align		4
.L_198:
        /*0048*/ 	.byte	0x03, 0x50
        /*004a*/ 	.short	0x0000


	//----- nvinfo : EIATTR_MAXREG_COUNT
	.align		4
        /*004c*/ 	.byte	0x03, 0x1b
        /*004e*/ 	.short	0x00ff


	//----- nvinfo : EIATTR_MERCURY_ISA_VERSION
	.align		4
        /*0050*/ 	.byte	0x03, 0x5f
        /*0052*/ 	.short	0x0101


	//----- nvinfo : EIATTR_VRC_CTA_INIT_COUNT
	.align		4
        /*0054*/ 	.byte	0x02, 0x4a
	.zero		1
	.zero		1


	//----- nvinfo : EIATTR_EXIT_INSTR_OFFSETS
	.align		4
        /*0058*/ 	.byte	0x04, 0x1c
        /*005a*/ 	.short	(.L_200 - .L_199)


	//   ....[0]....
.L_199:
        /*005c*/ 	.word	0x000000f0


	//   ....[1]....
        /*0060*/ 	.word	0x00000b50


	//----- nvinfo : EIATTR_CRS_STACK_SIZE
	.align		4
.L_200:
        /*0064*/ 	.byte	0x04, 0x1e
        /*0066*/ 	.short	(.L_202 - .L_201)
.L_201:
        /*0068*/ 	.word	0x00000000


	//----- nvinfo : EIATTR_CBANK_PARAM_SIZE
	.align		4
.L_202:
        /*006c*/ 	.byte	0x03, 0x19
        /*006e*/ 	.short	0x0020


	//----- nvinfo : EIATTR_PARAM_CBANK
	.align		4
        /*0070*/ 	.byte	0x04, 0x0a
        /*0072*/ 	.short	(.L_204 - .L_203)
	.align		4
.L_203:
        /*0074*/ 	.word	index@(.nv.constant0._Z7_q2gateP6float2mmm)
        /*0078*/ 	.short	0x0380
        /*007a*/ 	.short	0x0020


	//----- nvinfo : EIATTR_SW_WAR
	.align		4
.L_204:
        /*007c*/ 	.byte	0x04, 0x36
        /*007e*/ 	.short	(.L_206 - .L_205)
.L_205:
        /*0080*/ 	.word	0x00000008
.L_206:


//--------------------- .nv.info._Z7_q1gateP6float2mm --------------------------
	.section	.nv.info._Z7_q1gateP6float2mm,"",@"SHT_CUDA_INFO"
	.sectionflags	@""
	.align	4


	//----- nvinfo : EIATTR_CUDA_API_VERSION
	.align		4
        /*0000*/ 	.byte	0x04, 0x37
        /*0002*/ 	.short	(.L_208 - .L_207)
.L_207:
        /*0004*/ 	.word	0x00000082


	//----- nvinfo : EIATTR_KPARAM_INFO
	.align		4
.L_208:
        /*0008*/ 	.byte	0x04, 0x17
        /*000a*/ 	.short	(.L_210 - .L_209)
.L_209:
        /*000c*/ 	.word	0x00000000
        /*0010*/ 	.short	0x0002
        /*0012*/ 	.short	0x0010
        /*0014*/ 	.byte	0x00, 0xf0, 0x21, 0x00


	//----- nvinfo : EIATTR_KPARAM_INFO
	.align		4
.L_210:
        /*0018*/ 	.byte	0x04, 0x17
        /*001a*/ 	.short	(.L_212 - .L_211)
.L_211:
        /*001c*/ 	.word	0x00000000
        /*0020*/ 	.short	0x0001
        /*0022*/ 	.short	0x0008
        /*0024*/ 	.byte	0x00, 0xf0, 0x21, 0x00


	//----- nvinfo : EIATTR_KPARAM_INFO
	.align		4
.L_212:
        /*0028*/ 	.byte	0x04, 0x17
        /*002a*/ 	.short	(.L_214 - .L_213)
.L_213:
        /*002c*/ 	.word	0x00000000
        /*0030*/ 	.short	0x0000
        /*0032*/ 	.short	0x0000
        /*0034*/ 	.byte	0x00, 0xf5, 0x21, 0x00


	//----- nvinfo : EIATTR_SPARSE_MMA_MASK
	.align		4
.L_214:
        /*0038*/ 	.byte	0x03, 0x50
        /*003a*/ 	.short	0x0000


	//----- nvinfo : EIATTR_MAXREG_COUNT
	.align		4
        /*003c*/ 	.byte	0x03, 0x1b
        /*003e*/ 	.short	0x00ff


	//----- nvinfo : EIATTR_MERCURY_ISA_VERSION
	.align		4
        /*0040*/ 	.byte	0x03, 0x5f
        /*0042*/ 	.short	0x0101


	//----- nvinfo : EIATTR_VRC_CTA_INIT_COUNT
	.align		4
        /*0044*/ 	.byte	0x02, 0x4a
	.zero		1
	.zero		1


	//----- nvinfo : EIATTR_EXIT_INSTR_OFFSETS
	.align		4
        /*0048*/ 	.byte	0x04, 0x1c
        /*004a*/ 	.short	(.L_216 - .L_215)


	//   ....[0]....
.L_215:
        /*004c*/ 	.word	0x000000d0


	//   ....[1]....
        /*0050*/ 	.word	0x00000780


	//   ....[2]....
        /*0054*/ 	.word	0x00000d40


	//----- nvinfo : EIATTR_CRS_STACK_SIZE
	.align		4
.L_216:
        /*0058*/ 	.byte	0x04, 0x1e
        /*005a*/ 	.short	(.L_218 - .L_217)
.L_217:
        /*005c*/ 	.word	0x00000000


	//----- nvinfo : EIATTR_CBANK_PARAM_SIZE
	.align		4
.L_218:
        /*0060*/ 	.byte	0x03, 0x19
        /*0062*/ 	.short	0x0018


	//----- nvinfo : EIATTR_PARAM_CBANK
	.align		4
        /*0064*/ 	.byte	0x04, 0x0a
        /*0066*/ 	.short	(.L_220 - .L_219)
	.align		4
.L_219:
        /*0068*/ 	.word	index@(.nv.constant0._Z7_q1gateP6float2mm)
        /*006c*/ 	.short	0x0380
        /*006e*/ 	.short	0x0018


	//----- nvinfo : EIATTR_SW_WAR
	.align		4
.L_220:
        /*0070*/ 	.byte	0x04, 0x36
        /*0072*/ 	.short	(.L_222 - .L_221)
.L_221:
        /*0074*/ 	.word	0x00000008
.L_222:


//--------------------- .nv.info._Z12_q2grad_diagPK6float2S1_PS_mmm --------------------------
	.section	.nv.info._Z12_q2grad_diagPK6float2S1_PS_mmm,"",@"SHT_CUDA_INFO"
	.sectionflags	@""
	.align	4


	//----- nvinfo : EIATTR_CUDA_API_VERSION
	.align		4
        /*0000*/ 	.byte	0x04, 0x37
        /*0002*/ 	.short	(.L_224 - .L_223)
.L_223:
        /*0004*/ 	.word	0x00000082


	//----- nvinfo : EIATTR_KPARAM_INFO
	.align		4
.L_224:
        /*0008*/ 	.byte	0x04, 0x17
        /*000a*/ 	.short	(.L_226 - .L_225)
.L_225:
        /*000c*/ 	.word	0x00000000
        /*0010*/ 	.short	0x0005
        /*0012*/ 	.short	0x0028
        /*0014*/ 	.byte	0x00, 0xf0, 0x21, 0x00


	//----- nvinfo : EIATTR_KPARAM_INFO
	.align		4
.L_226:
        /*0018*/ 	.byte	0x04, 0x17
        /*001a*/ 	.short	(.L_228 - .L_227)
.L_227:
        /*001c*/ 	.word	0x00000000
        /*0020*/ 	.short	0x0004
        /*0022*/ 	.short	0x0020
        /*0024*/ 	.byte	0x00, 0xf0, 0x21, 0x00


	//----- nvinfo : EIATTR_KPARAM_INFO
	.align		4
.L_228:
        /*0028*/ 	.byte	0x04, 0x17
        /*002a*/ 	.short	(.L_230 - .L_229)
.L_229:
        /*002c*/ 	.word	0x00000000
        /*0030*/ 	.short	0x0003
        /*0032*/ 	.short	0x0018
        /*0034*/ 	.byte	0x00, 0xf0, 0x21, 0x00


	//----- nvinfo : EIATTR_KPARAM_INFO
	.align		4
.L_230:
        /*0038*/ 	.byte	0x04, 0x17
        /*003a*/ 	.short	(.L_232 - .L_231)
.L_231:
        /*003c*/ 	.word	0x00000000
        /*0040*/ 	.short	0x0002
        /*0042*/ 	.short	0x0010
        /*0044*/ 	.byte	0x00, 0xf5, 0x21, 0x00


	//----- nvinfo : EIATTR_KPARAM_INFO
	.align		4
.L_232:
        /*0048*/ 	.byte	0x04, 0x17
        /*004a*/ 	.short	(.L_234 - .L_233)
.L_233:
        /*004c*/ 	.word	0x00000000
        /*0050*/ 	.short	0x0001
        /*0052*/ 	.short	0x0008
        /*0054*/ 	.byte	0x00, 0xf5, 0x21, 0x00


	//----- nvinfo : EIATTR_KPARAM_INFO
	.align		4
.L_234:
        /*0058*/ 	.byte	0x04, 0x17
        /*005a*/ 	.short	(.L_236 - .L_235)
.L_235:
        /*005c*/ 	.word	0x00000000
        /*0060*/ 	.short	0x0000
        /*0062*/ 	.short	0x0000
        /*0064*/ 	.byte	0x00, 0xf5, 0x21, 0x00


	//----- nvinfo : EIATTR_SPARSE_MMA_MASK
	.align		4
.L_236:
        /*0068*/ 	.byte	0x03, 0x50
        /*006a*/ 	.short	0x0000


	//----- nvinfo : EIATTR_MAXREG_COUNT
	.align		4
        /*006c*/ 	.byte	0x03, 0x1b
        /*006e*/ 	.short	0x00ff


	//----- nvinfo : EIATTR_NUM_BARRIERS
	.align		4
        /*0070*/ 	.byte	0x02, 0x4c
        /*0072*/ 	.byte	0x01
	.zero		1


	//----- nvinfo : EIATTR_MERCURY_ISA_VERSION
	.align		4
        /*0074*/ 	.byte	0x03, 0x5f
        /*0076*/ 	.short	0x0101


	//----- nvinfo : EIATTR_VRC_CTA_INIT_COUNT
	.align		4
        /*0078*/ 	.byte	0x02, 0x4a
	.zero		1
	.zero		1


	//----- nvinfo : EIATTR_EXIT_INSTR_OFFSETS
	.align		4
        /*007c*/ 	.byte	0x04, 0x1c
        /*007e*/ 	.short	(.L_238 - .L_237)


	//   ....[0]....
.L_237:
        /*0080*/ 	.word	0x00001d20


	//   ....[1]....
        /*0084*/ 	.word	0x00001dc0


	//----- nvinfo : EIATTR_CRS_STACK_SIZE
	.align		4
.L_238:
        /*0088*/ 	.byte	0x04, 0x1e
        /*008a*/ 	.short	(.L_240 - .L_239)
.L_239:
        /*008c*/ 	.word	0x00000000


	//----- nvinfo : EIATTR_CBANK_PARAM_SIZE
	.align		4
.L_240:
        /*0090*/ 	.byte	0x03, 0x19
        /*0092*/ 	.short	0x0030


	//----- nvinfo : EIATTR_PARAM_CBANK
	.align		4
        /*0094*/ 	.byte	0x04, 0x0a
        /*0096*/ 	.short	(.L_242 - .L_241)
	.align		4
.L_241:
        /*0098*/ 	.word	index@(.nv.constant0._Z12_q2grad_diagPK6float2S1_PS_mmm)
        /*009c*/ 	.short	0x0380
        /*009e*/ 	.short	0x0030


	//----- nvinfo : EIATTR_SW_WAR
	.align		4
.L_242:
        /*00a0*/ 	.byte	0x04, 0x36
        /*00a2*/ 	.short	(.L_244 - .L_243)
.L_243:
        /*00a4*/ 	.word	0x00000008
.L_244:


//--------------------- .nv.info._Z7_q2gradPK6float2S1_PS_mmm --------------------------
	.section	.nv.info._Z7_q2gradPK6float2S1_PS_mmm,"",@"SHT_CUDA_INFO"
	.sectionflags	@""
	.align	4


	//----- nvinfo : EIATTR_CUDA_API_VERSION
	.align		4
        /*0000*/ 	.byte	0x04, 0x37
        /*0002*/ 	.short	(.L_246 - .L_245)
.L_245:
        /*0004*/ 	.word	0x00000082


	//----- nvinfo : EIATTR_KPARAM_INFO
	.align		4
.L_246:
        /*0008*/ 	.byte	0x04, 0x17
        /*000a*/ 	.short	(.L_248 - .L_247)
.L_247:
        /*000c*/ 	.word	0x00000000
        /*0010*/ 	.short	0x0005
        /*0012*/ 	.short	0x0028
        /*0014*/ 	.byte	0x00, 0xf0, 0x21, 0x00


	//----- nvinfo : EIATTR_KPARAM_INFO
	.align		4
.L_248:
        /*0018*/ 	.byte	0x04, 0x17
        /*001a*/ 	.short	(.L_250 - .L_249)
.L_249:
        /*001c*/ 	.word	0x00000000
        /*0020*/ 	.short	0x0004
        /*0022*/ 	.short	0x0020
        /*0024*/ 	.byte	0x00, 0xf0, 0x21, 0x00


	//----- nvinfo : EIATTR_KPARAM_INFO
	.align		4
.L_250:
        /*0028*/ 	.byte	0x04, 0x17
        /*002a*/ 	.short	(.L_252 - .L_251)
.L_251:
        /*002c*/ 	.word	0x00000000
        /*0030*/ 	.short	0x0003
        /*0032*/ 	.short	0x0018
        /*0034*/ 	.byte	0x00, 0xf0, 0x21, 0x00


	//----- nvinfo : EIATTR_KPARAM_INFO
	.align		4
.L_252:
        /*0038*/ 	.byte	0x04, 0x17
        /*003a*/ 	.short	(.L_254 - .L_253)
.L_253:
        /*003c*/ 	.word	0x00000000
        /*0040*/ 	.short	0x0002
        /*0042*/ 	.short	0x0010
        /*0044*/ 	.byte	0x00, 0xf5, 0x21, 0x00


	//----- nvinfo : EIATTR_KPARAM_INFO
	.align		4
.L_254:
        /*0048*/ 	.byte	0x04, 0x17
        /*004a*/ 	.short	(.L_256 - .L_255)
.L_255:
        /*004c*/ 	.word	0x00000000
        /*0050*/ 	.short	0x0001
        /*0052*/ 	.short	0x0008
        /*0054*/ 	.byte	0x00, 0xf5, 0x21, 0x00


	//----- nvinfo : EIATTR_KPARAM_INFO
	.align		4
.L_256:
        /*0058*/ 	.byte	0x04, 0x17
        /*005a*/ 	.short	(.L_258 - .L_257)
.L_257:
        /*005c*/ 	.word	0x00000000
        /*0060*/ 	.short	0x0000
        /*0062*/ 	.short	0x0000
        /*0064*/ 	.byte	0x00, 0xf5, 0x21, 0x00


	//----- nvinfo : EIATTR_SPARSE_MMA_MASK
	.align		4
.L_258:
        /*0068*/ 	.byte	0x03, 0x50
        /*006a*/ 	.short	0x0000


	//----- nvinfo : EIATTR_MAXREG_COUNT
	.align		4
        /*006c*/ 	.byte	0x03, 0x1b
        /*006e*/ 	.short	0x00ff


	//----- nvinfo : EIATTR_NUM_BARRIERS
	.align		4
        /*0070*/ 	.byte	0x02, 0x4c
        /*0072*/ 	.byte	0x01
	.zero		1


	//----- nvinfo : EIATTR_MERCURY_ISA_VERSION
	.align		4
        /*0074*/ 	.byte	0x03, 0x5f
        /*0076*/ 	.short	0x0101


	//----- nvinfo : EIATTR_VRC_CTA_INIT_COUNT
	.align		4
        /*0078*/ 	.byte	0x02, 0x4a
	.zero		1
	.zero		1


	//----- nvinfo : EIATTR_EXIT_INSTR_OFFSETS
	.align		4
        /*007c*/ 	.byte	0x04, 0x1c
        /*007e*/ 	.short	(.L_260 - .L_259)


	//   ....[0]....
.L_259:
        /*0080*/ 	.word	0x00001320


	//   ....[1]....
        /*0084*/ 	.word	0x00001510


	//----- nvinfo : EIATTR_CRS_STACK_SIZE
	.align		4
.L_260:
        /*0088*/ 	.byte	0x04, 0x1e
        /*008a*/ 	.short	(.L_262 - .L_261)
.L_261:
        /*008c*/ 	.word	0x00000000


	//----- nvinfo : EIATTR_CBANK_PARAM_SIZE
	.align		4
.L_262:
        /*0090*/ 	.byte	0x03, 0x19
        /*0092*/ 	.short	0x0030


	//----- nvinfo : EIATTR_PARAM_CBANK
	.align		4
        /*0094*/ 	.byte	0x04, 0x0a
        /*0096*/ 	.short	(.L_264 - .L_263)
	.align		4
.L_263:
        /*0098*/ 	.word	index@(.nv.constant0._Z7_q2gradPK6float2S1_PS_mmm)
        /*009c*/ 	.short	0x0380
        /*009e*/ 	.short	0x0030


	//----- nvinfo : EIATTR_SW_WAR
	.align		4
.L_264:
        /*00a0*/ 	.byte	0x04, 0x36
        /*00a2*/ 	.short	(.L_266 - .L_265)
.L_265:
        /*00a4*/ 	.word	0x00000008
.L_266:


//--------------------- .nv.info._Z7_q1gradPK6float2S1_PS_mm --------------------------
	.section	.nv.info._Z7_q1gradPK6float2S1_PS_mm,"",@"SHT_CUDA_INFO"
	.sectionflags	@""
	.align	4


	//----- nvinfo : EIATTR_CUDA_API_VERSION
	.align		4
        /*0000*/ 	.byte	0x04, 0x37
        /*0002*/ 	.short	(.L_268 - .L_267)
.L_267:
        /*0004*/ 	.word	0x00000082


	//----- nvinfo : EIATTR_KPARAM_INFO
	.align		4
.L_268:
        /*0008*/ 	.byte	0x04, 0x17
        /*000a*/ 	.short	(.L_270 - .L_269)
.L_269:
        /*000c*/ 	.word	0x00000000
        /*0010*/ 	.short	0x0004
        /*0012*/ 	.short	0x0020
        /*0014*/ 	.byte	0x00, 0xf0, 0x21, 0x00


	//----- nvinfo : EIATTR_KPARAM_INFO
	.align		4
.L_270:
        /*0018*/ 	.byte	0x04, 0x17
        /*001a*/ 	.short	(.L_272 - .L_271)
.L_271:
        /*001c*/ 	.word	0x00000000
        /*0020*/ 	.short	0x0003
        /*0022*/ 	.short	0x0018
        /*0024*/ 	.byte	0x00, 0xf0, 0x21, 0x00


	//----- nvinfo : EIATTR_KPARAM_INFO
	.align		4
.L_272:
        /*0028*/ 	.byte	0x04, 0x17
        /*002a*/ 	.short	(.L_274 - .L_273)
.L_273:
        /*002c*/ 	.word	0x00000000
        /*0030*/ 	.short	0x0002
        /*0032*/ 	.short	0x0010
        /*0034*/ 	.byte	0x00, 0xf5, 0x21, 0x00


	//----- nvinfo : EIATTR_KPARAM_INFO
	.align		4
.L_274:
        /*0038*/ 	.byte	0x04, 0x17
        /*003a*/ 	.short	(.L_276 - .L_275)
.L_275:
        /*003c*/ 	.word	0x00000000
        /*0040*/ 	.short	0x0001
        /*0042*/ 	.short	0x0008
        /*0044*/ 	.byte	0x00, 0xf5, 0x21, 0x00


	//----- nvinfo : EIATTR_KPARAM_INFO
	.align		4
.L_276:
        /*0048*/ 	.byte	0x04, 0x17
        /*004a*/ 	.short	(.L_278 - .L_277)
.L_277:
        /*004c*/ 	.word	0x00000000
        /*0050*/ 	.short	0x0000
        /*0052*/ 	.short	0x0000
        /*0054*/ 	.byte	0x00, 0xf5, 0x21, 0x00


	//----- nvinfo : EIATTR_SPARSE_MMA_MASK
	.align		4
.L_278:
        /*0058*/ 	.byte	0x03, 0x50
        /*005a*/ 	.short	0x0000


	//----- nvinfo : EIATTR_MAXREG_COUNT
	.align		4
        /*005c*/ 	.byte	0x03, 0x1b
        /*005e*/ 	.short	0x00ff


	//----- nvinfo : EIATTR_NUM_BARRIERS
	.align		4
        /*0060*/ 	.byte	0x02, 0x4c
        /*0062*/ 	.byte	0x01
	.zero		1


	//----- nvinfo : EIATTR_MERCURY_ISA_VERSION
	.align		4
        /*0064*/ 	.byte	0x03, 0x5f
        /*0066*/ 	.short	0x0101


	//----- nvinfo : EIATTR_VRC_CTA_INIT_COUNT
	.align		4
        /*0068*/ 	.byte	0x02, 0x4a
	.zero		1
	.zero		1


	//----- nvinfo : EIATTR_EXIT_INSTR_OFFSETS
	.align		4
        /*006c*/ 	.byte	0x04, 0x1c
        /*006e*/ 	.short	(.L_280 - .L_279)


	//   ....[0]....
.L_279:
        /*0070*/ 	.word	0x000019a0


	//   ....[1]....
        /*0074*/ 	.word	0x00001a40


	//----- nvinfo : EIATTR_CRS_STACK_SIZE
	.align		4
.L_280:
        /*0078*/ 	.byte	0x04, 0x1e
        /*007a*/ 	.short	(.L_282 - .L_281)
.L_281:
        /*007c*/ 	.word	0x00000000


	//----- nvinfo : EIATTR_CBANK_PARAM_SIZE
	.align		4
.L_282:
        /*0080*/ 	.byte	0x03, 0x19
        /*0082*/ 	.short	0x0028


	//----- nvinfo : EIATTR_PARAM_CBANK
	.align		4
        /*0084*/ 	.byte	0x04, 0x0a
        /*0086*/ 	.short	(.L_284 - .L_283)
	.align		4
.L_283:
        /*0088*/ 	.word	index@(.nv.constant0._Z7_q1gradPK6float2S1_PS_mm)
        /*008c*/ 	.short	0x0380
        /*008e*/ 	.short	0x0028


	//----- nvinfo : EIATTR_SW_WAR
	.align		4
.L_284:
        /*0090*/ 	.byte	0x04, 0x36
        /*0092*/ 	.short	(.L_286 - .L_285)
.L_285:
        /*0094*/ 	.word	0x00000008
.L_286:


//--------------------- .nv.info._Z13_set2standardP6float2m --------------------------
	.section	.nv.info._Z13_set2standardP6float2m,"",@"SHT_CUDA_INFO"
	.sectionflags	@""
	.align	4


	//----- nvinfo : EIATTR_CUDA_API_VERSION
	.align		4
        /*0000*/ 	.byte	0x04, 0x37
        /*0002*/ 	.short	(.L_288 - .L_287)
.L_287:
        /*0004*/ 	.word	0x00000082


	//----- nvinfo : EIATTR_KPARAM_INFO
	.align		4
.L_288:
        /*0008*/ 	.byte	0x04, 0x17
        /*000a*/ 	.short	(.L_290 - .L_289)
.L_289:
        /*000c*/ 	.word	0x00000000
        /*0010*/ 	.short	0x0001
        /*0012*/ 	.short	0x0008
        /*0014*/ 	.byte	0x00, 0xf0, 0x21, 0x00


	//----- nvinfo : EIATTR_KPARAM_INFO
	.align		4
.L_290:
        /*0018*/ 	.byte	0x04, 0x17
        /*001a*/ 	.short	(.L_292 - .L_291)
.L_291:
        /*001c*/ 	.word	0x00000000
        /*0020*/ 	.short	0x0000
        /*0022*/ 	.short	0x0000
        /*0024*/ 	.byte	0x00, 0xf5, 0x21, 0x00


	//----- nvinfo : EIATTR_SPARSE_MMA_MASK
	.align		4
.L_292:
        /*0028*/ 	.byte	0x03, 0x50
        /*002a*/ 	.short	0x0000


	//----- nvinfo : EIATTR_MAXREG_COUNT
	.align		4
        /*002c*/ 	.byte	0x03, 0x1b
        /*002e*/ 	.short	0x00ff


	//----- nvinfo : EIATTR_NUM_BARRIERS
	.align		4
        /*0030*/ 	.byte	0x02, 0x4c
        /*0032*/ 	.byte	0x01
	.zero		1


	//----- nvinfo : EIATTR_MERCURY_ISA_VERSION
	.align		4
        /*0034*/ 	.byte	0x03, 0x5f
        /*0036*/ 	.short	0x0101


	//----- nvinfo : EIATTR_VRC_CTA_INIT_COUNT
	.align		4
        /*0038*/ 	.byte	0x02, 0x4a
	.zero		1
	.zero		1


	//----- nvinfo : EIATTR_EXIT_INSTR_OFFSETS
	.align		4
        /*003c*/ 	.byte	0x04, 0x1c
        /*003e*/ 	.short	(.L_294 - .L_293)


	//   ....[0]....
.L_293:
        /*0040*/ 	.word	0x000001e0


	//   ....[1]....
        /*0044*/ 	.word	0x00000230


	//----- nvinfo : EIATTR_CRS_STACK_SIZE
	.align		4
.L_294:
        /*0048*/ 	.byte	0x04, 0x1e
        /*004a*/ 	.short	(.L_296 - .L_295)
.L_295:
        /*004c*/ 	.word	0x00000000


	//----- nvinfo : EIATTR_CBANK_PARAM_SIZE
	.align		4
.L_296:
        /*0050*/ 	.byte	0x03, 0x19
        /*0052*/ 	.short	0x0010


	//----- nvinfo : EIATTR_PARAM_CBANK
	.align		4
        /*0054*/ 	.byte	0x04, 0x0a
        /*0056*/ 	.short	(.L_298 - .L_297)
	.align		4
.L_297:
        /*0058*/ 	.word	index@(.nv.constant0._Z13_set2standardP6float2m)
        /*005c*/ 	.short	0x0380
        /*005e*/ 	.short	0x0010


	//----- nvinfo : EIATTR_SW_WAR
	.align		4
.L_298:
        /*0060*/ 	.byte	0x04, 0x36
        /*0062*/ 	.short	(.L_300 - .L_299)
.L_299:
        /*0064*/ 	.word	0x00000008
.L_300:


//--------------------- .nv.callgraph             --------------------------
	.section	.nv.callgraph,"",@"SHT_CUDA_CALLGRAPH"
	.align	4
	.sectionentsize	8
	.align		4
        /*0000*/ 	.word	0x00000000
	.align		4
        /*0004*/ 	.word	0xffffffff
	.align		4
        /*0008*/ 	.word	0x00000000
	.align		4
        /*000c*/ 	.word	0xfffffffe
	.align		4
        /*0010*/ 	.word	0x00000000
	.align		4
        /*0014*/ 	.word	0xfffffffd
	.align		4
        /*0018*/ 	.word	0x00000000
	.align		4
        /*001c*/ 	.word	0xfffffffc


//--------------------- .nv.constant3             --------------------------
	.section	.nv.constant3,"a",@progbits
	.align	8
.nv.constant3:
	.type		q1g,@object
	.size		q1g,(q2g - q1g)
q1g:
	.zero		32
	.type		q2g,@object
	.size		q2g,(q2dg - q2g)
q2g:
	.zero		128
	.type		q2dg,@object
	.size		q2dg,(.L_2 - q2dg)
q2dg:
	.zero		32
.L_2:


//--------------------- .text._Z4_addPK6float2PS_m --------------------------
	.section	.text._Z4_addPK6float2PS_m,"ax",@progbits
	.align	128
.text._Z4_addPK6float2PS_m:
        .type           _Z4_addPK6float2PS_m,@function
        .size           _Z4_addPK6float2PS_m,(.L_x_112 - _Z4_addPK6float2PS_m)
        .other          _Z4_addPK6float2PS_m,@"STO_CUDA_ENTRY STV_DEFAULT"
_Z4_addPK6float2PS_m:
[----:B------:R-:W-:Y:S01]  /*0000*/  LDC R1, c[0x0][0x37c] ;  /* 0x0000df00ff017b82 */ /* 0x000fe20000000800 */
[----:B------:R-:W0:Y:S07]  /*0010*/  S2R R0, SR_TID.X ;  /* 0x0000000000007919 */ /* 0x000e2e0000002100 */
[----:B------:R-:W0:Y:S01]  /*0020*/  S2UR UR6, SR_CTAID.X ;  /* 0x00000000000679c3 */ /* 0x000e220000002500 */
[----:B------:R-:W1:Y:S01]  /*0030*/  LDCU UR4, c[0x0][0x390] ;  /* 0x00007200ff0477ac */ /* 0x000e620008000800 */
[----:B------:R-:W-:-:S06]  /*0040*/  UMOV UR5, 0x1 ;  /* 0x0000000100057882 */ /* 0x000fcc0000000000 */
[----:B------:R-:W0:Y:S01]  /*0050*/  LDC R3, c[0x0][0x360] ;  /* 0x0000d800ff037b82 */ /* 0x000e220000000800 */
[----:B-1----:R-:W-:-:S04]  /*0060*/  USHF.L.U32 UR4, UR5, UR4, URZ ;  /* 0x0000000405047299 */ /* 0x002fc800080006ff */
[----:B------:R-:W-:Y:S01]  /*0070*/  USHF.R.S32.HI UR8, URZ, 0x1f, UR4 ;  /* 0x0000001fff087899 */ /* 0x000fe20008011404 */
[----:B0-----:R-:W-:-:S05]  /*0080*/  IMAD R0, R3, UR6, R0 ;  /* 0x0000000603007c24 */ /* 0x001fca000f8e0200 */
[----:B------:R-:W-:-:S04]  /*0090*/  ISETP.GE.U32.AND P0, PT, R0, UR4, PT ;  /* 0x0000000400007c0c */ /* 0x000fc8000bf06070 */
[----:B------:R-:W-:-:S13]  /*00a0*/  ISETP.GE.U32.AND.EX P0, PT, RZ, UR8, PT, P0 ;  /* 0x00000008ff007c0c */ /* 0x000fda000bf06100 */
[----:B------:R-:W-:Y:S05]  /*00b0*/  @P0 EXIT ;  /* 0x000000000000094d */ /* 0x000fea0003800000 */
[----:B------:R-:W0:Y:S01]  /*00c0*/  LDCU UR5, c[0x0][0x370] ;  /* 0x00006e00ff0577ac */ /* 0x000e220008000800 */
[----:B------:R-:W-:Y:S02]  /*00d0*/  IMAD.MOV.U32 R9, RZ, RZ, R0 ;  /* 0x000000ffff097224 */ /* 0x000fe400078e0000 */
[----:B------:R-:W-:Y:S01]  /*00e0*/  IMAD.MOV.U32 R8, RZ, RZ, RZ ;  /* 0x000000ffff087224 */ /* 0x000fe200078e00ff */
[----:B------:R-:W1:Y:S01]  /*00f0*/  LDCU.64 UR6, c[0x0][0x358] ;  /* 0x00006b00ff0677ac */ /* 0x000e620008000a00 */
[----:B------:R-:W2:Y:S01]  /*0100*/  LDCU.128 UR12, c[0x0][0x380] ;  /* 0x00007000ff0c77ac */ /* 0x000ea20008000c00 */
[----:B0-----:R-:W-:-:S07]  /*0110*/  IMAD R0, R3, UR5, RZ ;  /* 0x0000000503007c24 */ /* 0x001fce000f8e02ff */
.L_x_0:
[C---:B------:R-:W-:Y:S01]  /*0120*/  IMAD.SHL.U32 R4, R9.reuse, 0x8, RZ ;  /* 0x0000000809047824 */ /* 0x040fe200078e00ff */
[----:B------:R-:W-:-:S04]  /*0130*/  SHF.L.U64.HI R5, R9, 0x3, R8 ;  /* 0x0000000309057819 */ /* 0x000fc80000010208 */
[C---:B0-2---:R-:W-:Y:S02]  /*0140*/  IADD3 R2, P0, PT, R4.reuse, UR14, RZ ;  /* 0x0000000e04027c10 */ /* 0x045fe4000ff1e0ff */
[----:B------:R-:W-:Y:S02]  /*0150*/  IADD3 R4, P1, PT, R4, UR12, RZ ;  /* 0x0000000c04047c10 */ /* 0x000fe4000ff3e0ff */
[C---:B------:R-:W-:Y:S02]  /*0160*/  IADD3.X R3, PT, PT, R5.reuse, UR15, RZ, P0, !PT ;  /* 0x0000000f05037c10 */ /* 0x040fe400087fe4ff */
[----:B------:R-:W-:-:S03]  /*0170*/  IADD3.X R5, PT, PT, R5, UR13, RZ, P1, !PT ;  /* 0x0000000d05057c10 */ /* 0x000fc60008ffe4ff */
[----:B-1----:R-:W2:Y:S04]  /*0180*/  LDG.E.64 R6, desc[UR6][R2.64] ;  /* 0x0000000602067981 */ /* 0x002ea8000c1e1b00 */
[----:B------:R-:W2:Y:S01]  /*0190*/  LDG.E.64 R4, desc[UR6][R4.64] ;  /* 0x0000000604047981 */ /* 0x000ea2000c1e1b00 */
[----:B------:R-:W-:-:S05]  /*01a0*/  IADD3 R9, P0, PT, R0, R9, RZ ;  /* 0x0000000900097210 */ /* 0x000fca0007f1e0ff */
[----:B------:R-:W-:Y:S01]  /*01b0*/  IMAD.X R8, RZ, RZ, R8, P0 ;  /* 0x000000ffff087224 */ /* 0x000fe200000e0608 */
[----:B------:R-:W-:-:S04]  /*01c0*/  ISETP.GE.U32.AND P0, PT, R9, UR4, PT ;  /* 0x0000000409007c0c */ /* 0x000fc8000bf06070 */
[----:B------:R-:W-:Y:S01]  /*01d0*/  ISETP.GE.U32.AND.EX P0, PT, R8, UR8, PT, P0 ;  /* 0x0000000808007c0c */ /* 0x000fe2000bf06100 */
[----:B--2---:R-:W-:Y:S01]  /*01e0*/  FADD R6, R6, R4 ;  /* 0x0000000406067221 */ /* 0x004fe20000000000 */
[----:B------:R-:W-:-:S05]  /*01f0*/  FADD R7, R7, R5 ;  /* 0x0000000507077221 */ /* 0x000fca0000000000 */
[----:B------:R0:W-:Y:S06]  /*0200*/  STG.E.64 desc[UR6][R2.64], R6 ;  /* 0x0000000602007986 */ /* 0x0001ec000c101b06 */
[----:B------:R-:W-:Y:S05]  /*0210*/  @!P0 BRA `(.L_x_0) ;  /* 0xfffffffc00c08947 */ /* 0x000fea000383ffff */
[----:B------:R-:W-:Y:S05]  /*0220*/  EXIT ;  /* 0x000000000000794d */ /* 0x000fea0003800000 */
.L_x_1:
[----:B------:R-:W-:-:S00]  /*0230*/  BRA `(.L_x_1) ;  /* 0xfffffffc00fc7947 */ /* 0x000fc0000383ffff */
[----:B------:R-:W-:-:S00]  /*0240*/  NOP ;  /* 0x0000000000007918 */ /* 0x000fc00000000000 */
        /* <DEDUP_REMOVED lines=11> */
.L_x_112:


//--------------------- .text._Z16_conj_and_doublePK6float2PS_m --------------------------
	.section	.text._Z16_conj_and_doublePK6float2PS_m,"ax",@progbits
	.align	128
.text._Z16_conj_and_doublePK6float2PS_m:
        .type           _Z16_conj_and_doublePK6float2PS_m,@function
        .size           _Z16_conj_and_doublePK6float2PS_m,(.L_x_113 - _Z16_conj_and_doublePK6float2PS_m)
        .other          _Z16_conj_and_doublePK6float2PS_m,@"STO_CUDA_ENTRY STV_DEFAULT"
_Z16_conj_and_doublePK6float2PS_m:
        /* <DEDUP_REMOVED lines=18> */
.L_x_2:
[C---:B0-----:R-:W-:Y:S01]  /*0120*/  IMAD.SHL.U32 R4, R9.reuse, 0x8, RZ ;  /* 0x0000000809047824 */ /* 0x041fe200078e00ff */
[----:B------:R-:W-:-:S04]  /*0130*/  SHF.L.U64.HI R5, R9, 0x3, R8 ;  /* 0x0000000309057819 */ /* 0x000fc80000010208 */
[----:B--2---:R-:W-:-:S04]  /*0140*/  IADD3 R2, P0, PT, R4, UR12, RZ ;  /* 0x0000000c04027c10 */ /* 0x004fc8000ff1e0ff */
[----:B------:R-:W-:-:S06]  /*0150*/  IADD3.X R3, PT, PT, R5, UR13, RZ, P0, !PT ;  /* 0x0000000d05037c10 */ /* 0x000fcc00087fe4ff */
[----:B-1----:R-:W2:Y:S01]  /*0160*/  LDG.E.64 R2, desc[UR6][R2.64] ;  /* 0x0000000602027981 */ /* 0x002ea2000c1e1b00 */
[----:B------:R-:W-:-:S04]  /*0170*/  IADD3 R4, P0, PT, R4, UR14, RZ ;  /* 0x0000000e04047c10 */ /* 0x000fc8000ff1e0ff */
[----:B------:R-:W-:Y:S02]  /*0180*/  IADD3.X R5, PT, PT, R5, UR15, RZ, P0, !PT ;  /* 0x0000000f05057c10 */ /* 0x000fe400087fe4ff */
[----:B------:R-:W-:-:S05]  /*0190*/  IADD3 R9, P0, PT, R0, R9, RZ ;  /* 0x0000000900097210 */ /* 0x000fca0007f1e0ff */
[----:B------:R-:W-:Y:S01]  /*01a0*/  IMAD.X R8, RZ, RZ, R8, P0 ;  /* 0x000000ffff087224 */ /* 0x000fe200000e0608 */
[----:B------:R-:W-:-:S04]  /*01b0*/  ISETP.GE.U32.AND P0, PT, R9, UR4, PT ;  /* 0x0000000409007c0c */ /* 0x000fc8000bf06070 */
[----:B------:R-:W-:Y:S01]  /*01c0*/  ISETP.GE.U32.AND.EX P0, PT, R8, UR8, PT, P0 ;  /* 0x0000000808007c0c */ /* 0x000fe2000bf06100 */
[----:B--2---:R-:W-:Y:S01]  /*01d0*/  FADD R6, R2, R2 ;  /* 0x0000000202067221 */ /* 0x004fe20000000000 */
[----:B------:R-:W-:-:S05]  /*01e0*/  FMUL R7, R3, -2 ;  /* 0xc000000003077820 */ /* 0x000fca0000400000 */
[----:B------:R0:W-:Y:S06]  /*01f0*/  STG.E.64 desc[UR6][R4.64], R6 ;  /* 0x0000000604007986 */ /* 0x0001ec000c101b06 */
[----:B------:R-:W-:Y:S05]  /*0200*/  @!P0 BRA `(.L_x_2) ;  /* 0xfffffffc00c48947 */ /* 0x000fea000383ffff */
[----:B------:R-:W-:Y:S05]  /*0210*/  EXIT ;  /* 0x000000000000794d */ /* 0x000fea0003800000 */
.L_x_3:
        /* <DEDUP_REMOVED lines=14> */
.L_x_113:


//--------------------- .text._Z5_copyPK6float2PS_m --------------------------
	.section	.text._Z5_copyPK6float2PS_m,"ax",@progbits
	.align	128
.text._Z5_copyPK6float2PS_m:
        .type           _Z5_copyPK6float2PS_m,@function
        .size           _Z5_copyPK6float2PS_m,(.L_x_114 - _Z5_copyPK6float2PS_m)
        .other          _Z5_copyPK6float2PS_m,@"STO_CUDA_ENTRY STV_DEFAULT"
_Z5_copyPK6float2PS_m:
        /* <DEDUP_REMOVED lines=18> */
.L_x_4:
        /* <DEDUP_REMOVED lines=11> */
[----:B--2---:R0:W-:-:S12]  /*01d0*/  STG.E.64 desc[UR6][R4.64], R2 ;  /* 0x0000000204007986 */ /* 0x0041d8000c101b06 */
[----:B------:R-:W-:Y:S05]  /*01e0*/  @!P0 BRA `(.L_x_4) ;  /* 0xfffffffc00cc8947 */ /* 0x000fea000383ffff */
[----:B------:R-:W-:Y:S05]  /*01f0*/  EXIT ;  /* 0x000000000000794d */ /* 0x000fea0003800000 */
.L_x_5:
        /* <DEDUP_REMOVED lines=16> */
.L_x_114:


//--------------------- .text._Z14_get_q2densityPK6float2PS_mmm --------------------------
	.section	.text._Z14_get_q2densityPK6float2PS_mmm,"ax",@progbits
	.align	128
.text._Z14_get_q2densityPK6float2PS_mmm:
        .type           _Z14_get_q2densityPK6float2PS_mmm,@function
        .size           _Z14_get_q2densityPK6float2PS_mmm,(.L_x_115 - _Z14_get_q2densityPK6float2PS_mmm)
        .other          _Z14_get_q2densityPK6float2PS_mmm,@"STO_CUDA_ENTRY STV_DEFAULT"
_Z14_get_q2densityPK6float2PS_mmm:
[----:B------:R-:W-:Y:S01]  /*0000*/  LDC R1, c[0x0][0x37c] ;  /* 0x0000df00ff017b82 */ /* 0x000fe20000000800 */
[----:B------:R-:W0:Y:S01]  /*0010*/  S2R R47, SR_TID.X ;  /* 0x00000000002f7919 */ /* 0x000e220000002100 */
[----:B------:R-:W1:Y:S01]  /*0020*/  LDCU UR5, c[0x0][0x3a0] ;  /* 0x00007400ff0577ac */ /* 0x000e620008000800 */
[----:B------:R-:W-:Y:S01]  /*0030*/  HFMA2 R51, -RZ, RZ, 0, 5.9604644775390625e-08 ;  /* 0x00000001ff337431 */ /* 0x000fe200000001ff */
[----:B------:R-:W-:Y:S01]  /*0040*/  BSSY.RECONVERGENT B0, `(.L_x_6) ;  /* 0x000009e000007945 */ /* 0x000fe20003800200 */
[----:B------:R-:W0:Y:S01]  /*0050*/  S2R R0, SR_CTAID.X ;  /* 0x0000000000007919 */ /* 0x000e220000002500 */
[----:B------:R-:W0:Y:S01]  /*0060*/  LDCU UR4, c[0x0][0x360] ;  /* 0x00006c00ff0477ac */ /* 0x000e220008000800 */
[----:B------:R-:W-:Y:S02]  /*0070*/  CS2R R32, SRZ ;  /* 0x0000000000207805 */ /* 0x000fe4000001ff00 */
[----:B------:R-:W-:Y:S02]  /*0080*/  CS2R R30, SRZ ;  /* 0x00000000001e7805 */ /* 0x000fe4000001ff00 */
[----:B------:R-:W-:Y:S01]  /*0090*/  CS2R R28, SRZ ;  /* 0x00000000001c7805 */ /* 0x000fe2000001ff00 */
[----:B------:R-:W2:Y:S01]  /*00a0*/  LDCU.64 UR8, c[0x0][0x358] ;  /* 0x00006b00ff0877ac */ /* 0x000ea20008000a00 */
[----:B------:R-:W-:-:S02]  /*00b0*/  CS2R R26, SRZ ;  /* 0x00000000001a7805 */ /* 0x000fc4000001ff00 */
[----:B------:R-:W-:Y:S02]  /*00c0*/  CS2R R24, SRZ ;  /* 0x0000000000187805 */ /* 0x000fe4000001ff00 */
[----:B------:R-:W-:Y:S01]  /*00d0*/  CS2R R22, SRZ ;  /* 0x0000000000167805 */ /* 0x000fe2000001ff00 */
[----:B------:R-:W3:Y:S01]  /*00e0*/  LDCU.64 UR6, c[0x0][0x380] ;  /* 0x00007000ff0677ac */ /* 0x000ee20008000a00 */
[----:B------:R-:W-:Y:S02]  /*00f0*/  CS2R R20, SRZ ;  /* 0x0000000000147805 */ /* 0x000fe4000001ff00 */
[----:B------:R-:W-:Y:S02]  /*0100*/  CS2R R18, SRZ ;  /* 0x0000000000127805 */ /* 0x000fe4000001ff00 */
[----:B------:R-:W-:Y:S02]  /*0110*/  CS2R R16, SRZ ;  /* 0x0000000000107805 */ /* 0x000fe4000001ff00 */
[----:B------:R-:W-:-:S02]  /*0120*/  CS2R R14, SRZ ;  /* 0x00000000000e7805 */ /* 0x000fc4000001ff00 */
[----:B------:R-:W-:Y:S02]  /*0130*/  CS2R R12, SRZ ;  /* 0x00000000000c7805 */ /* 0x000fe4000001ff00 */
[----:B-1----:R-:W-:Y:S02]  /*0140*/  SHF.L.U32 R46, R51, UR5, RZ ;  /* 0x00000005332e7c19 */ /* 0x002fe400080006ff */
[----:B------:R-:W-:Y:S02]  /*0150*/  CS2R R10, SRZ ;  /* 0x00000000000a7805 */ /* 0x000fe4000001ff00 */
[----:B------:R-:W-:Y:S02]  /*0160*/  CS2R R8, SRZ ;  /* 0x0000000000087805 */ /* 0x000fe4000001ff00 */
[----:B------:R-:W-:Y:S02]  /*0170*/  CS2R R6, SRZ ;  /* 0x0000000000067805 */ /* 0x000fe4000001ff00 */
[----:B------:R-:W-:-:S02]  /*0180*/  SHF.R.S32.HI R3, RZ, 0x1f, R46 ;  /* 0x0000001fff037819 */ /* 0x000fc4000001142e */
[----:B------:R-:W-:Y:S02]  /*0190*/  CS2R R4, SRZ ;  /* 0x0000000000047805 */ /* 0x000fe4000001ff00 */
[--C-:B------:R-:W-:Y:S02]  /*01a0*/  SHF.R.U64 R46, R46, 0x2, R3.reuse ;  /* 0x000000022e2e7819 */ /* 0x100fe40000001203 */
[----:B------:R-:W-:Y:S02]  /*01b0*/  SHF.R.U32.HI R48, RZ, 0x2, R3 ;  /* 0x00000002ff307819 */ /* 0x000fe40000011603 */
[----:B------:R-:W-:Y:S01]  /*01c0*/  CS2R R2, SRZ ;  /* 0x0000000000027805 */ /* 0x000fe2000001ff00 */
[----:B0-----:R-:W-:-:S05]  /*01d0*/  IMAD R47, R0, UR4, R47 ;  /* 0x00000004002f7c24 */ /* 0x001fca000f8e022f */
[----:B------:R-:W-:-:S04]  /*01e0*/  ISETP.GT.U32.AND P0, PT, R46, R47, PT ;  /* 0x0000002f2e00720c */ /* 0x000fc80003f04070 */
[----:B------:R-:W-:-:S13]  /*01f0*/  ISETP.GT.U32.AND.EX P0, PT, R48, RZ, PT, P0 ;  /* 0x000000ff3000720c */ /* 0x000fda0003f04100 */
[----:B--23--:R-:W-:Y:S05]  /*0200*/  @!P0 BRA `(.L_x_7) ;  /* 0x0000000800048947 */ /* 0x00cfea0003800000 */
[----:B------:R-:W0:Y:S01]  /*0210*/  LDC R36, c[0x0][0x398] ;  /* 0x0000e600ff247b82 */ /* 0x000e220000000800 */
[----:B------:R-:W-:Y:S02]  /*0220*/  MOV R37, 0xffffffff ;  /* 0xffffffff00257802 */ /* 0x000fe40000000f00 */
[----:B------:R-:W-:-:S05]  /*0230*/  MOV R45, RZ ;  /* 0x000000ff002d7202 */ /* 0x000fca0000000f00 */
[----:B------:R-:W1:Y:S08]  /*0240*/  LDC R34, c[0x0][0x390] ;  /* 0x0000e400ff227b82 */ /* 0x000e700000000800 */
[----:B------:R-:W2:Y:S01]  /*0250*/  LDC R44, c[0x0][0x370] ;  /* 0x0000dc00ff2c7b82 */ /* 0x000ea20000000800 */
[CC--:B0-----:R-:W-:Y:S02]  /*0260*/  SHF.L.U32 R33, R37.reuse, R36.reuse, RZ ;  /* 0x0000002425217219 */ /* 0x0c1fe400000006ff */
[----:B------:R-:W-:-:S02]  /*0270*/  SHF.L.U64.HI R35, R37, R36, 0xffffffff ;  /* 0xffffffff25237419 */ /* 0x000fc40000010224 */
[----:B------:R-:W-:Y:S02]  /*0280*/  SHF.L.U32 R49, R51, R36, RZ ;  /* 0x0000002433317219 */ /* 0x000fe400000006ff */
[CC--:B-1----:R-:W-:Y:S02]  /*0290*/  SHF.L.U32 R52, R37.reuse, R34.reuse, RZ ;  /* 0x0000002225347219 */ /* 0x0c2fe400000006ff */
[----:B------:R-:W-:Y:S02]  /*02a0*/  SHF.L.U64.HI R54, R37, R34, 0xffffffff ;  /* 0xffffffff25367419 */ /* 0x000fe40000010222 */
[CC--:B------:R-:W-:Y:S02]  /*02b0*/  ISETP.LT.U32.AND P1, PT, R33.reuse, R52.reuse, PT ;  /* 0x000000342100720c */ /* 0x0c0fe40003f21070 */
[----:B------:R-:W-:Y:S02]  /*02c0*/  ISETP.GT.U32.AND P0, PT, R33, R52, PT ;  /* 0x000000342100720c */ /* 0x000fe40003f04070 */
[CC--:B------:R-:W-:Y:S01]  /*02d0*/  ISETP.LT.U32.AND.EX P1, PT, R35.reuse, R54.reuse, PT, P1 ;  /* 0x000000362300720c */ /* 0x0c0fe20003f21110 */
[----:B--2---:R-:W-:Y:S01]  /*02e0*/  IMAD R44, R44, UR4, RZ ;  /* 0x000000042c2c7c24 */ /* 0x004fe2000f8e02ff */
[----:B------:R-:W-:-:S02]  /*02f0*/  ISETP.GT.U32.AND.EX P0, PT, R35, R54, PT, P0 ;  /* 0x000000362300720c */ /* 0x000fc40003f04100 */
[CC--:B------:R-:W-:Y:S02]  /*0300*/  SEL R50, R33.reuse, R52.reuse, P1 ;  /* 0x0000003421327207 */ /* 0x0c0fe40000800000 */
[----:B------:R-:W-:Y:S02]  /*0310*/  SEL R52, R33, R52, P0 ;  /* 0x0000003421347207 */ /* 0x000fe40000000000 */
[----:B------:R-:W-:Y:S02]  /*0320*/  SEL R53, R35, R54, P1 ;  /* 0x0000003623357207 */ /* 0x000fe40000800000 */
[----:B------:R-:W-:Y:S02]  /*0330*/  SHF.L.U32 R51, R51, R34, RZ ;  /* 0x0000002233337219 */ /* 0x000fe400000006ff */
[----:B------:R-:W-:Y:S02]  /*0340*/  SEL R54, R35, R54, P0 ;  /* 0x0000003623367207 */ /* 0x000fe40000000000 */
[----:B------:R-:W-:-:S07]  /*0350*/  MOV R33, RZ ;  /* 0x000000ff00217202 */ /* 0x000fce0000000f00 */
.L_x_8:
[----:B------:R-:W-:Y:S02]  /*0360*/  LOP3.LUT R34, R47, R52, RZ, 0xc0, !PT ;  /* 0x000000342f227212 */ /* 0x000fe400078ec0ff */
[----:B------:R-:W-:Y:S02]  /*0370*/  LOP3.LUT R37, R45, R54, RZ, 0xc0, !PT ;  /* 0x000000362d257212 */ /* 0x000fe400078ec0ff */
[C---:B------:R-:W-:Y:S02]  /*0380*/  SHF.L.U32 R35, R34.reuse, 0x1, RZ ;  /* 0x0000000122237819 */ /* 0x040fe400000006ff */
[----:B------:R-:W-:Y:S02]  /*0390*/  SHF.L.U64.HI R34, R34, 0x1, R37 ;  /* 0x0000000122227819 */ /* 0x000fe40000010225 */
[----:B------:R-:W-:Y:S02]  /*03a0*/  LOP3.LUT R35, R35, R47, R52, 0xf4, !PT ;  /* 0x0000002f23237212 */ /* 0x000fe400078ef434 */
[----:B------:R-:W-:-:S02]  /*03b0*/  LOP3.LUT R34, R34, R45, R54, 0xf4, !PT ;  /* 0x0000002d22227212 */ /* 0x000fc400078ef436 */
[CC--:B------:R-:W-:Y:S02]  /*03c0*/  LOP3.LUT R37, R35.reuse, R50.reuse, RZ, 0x30, !PT ;  /* 0x0000003223257212 */ /* 0x0c0fe400078e30ff */
[----:B------:R-:W-:Y:S02]  /*03d0*/  LOP3.LUT R36, R35, R50, RZ, 0xc0, !PT ;  /* 0x0000003223247212 */ /* 0x000fe400078ec0ff */
[CC--:B------:R-:W-:Y:S02]  /*03e0*/  LOP3.LUT R39, R34.reuse, R53.reuse, RZ, 0xc0, !PT ;  /* 0x0000003522277212 */ /* 0x0c0fe400078ec0ff */
[----:B------:R-:W-:Y:S02]  /*03f0*/  LOP3.LUT R34, R34, R53, RZ, 0x30, !PT ;  /* 0x0000003522227212 */ /* 0x000fe400078e30ff */
[----:B------:R-:W-:Y:S02]  /*0400*/  SHF.L.U32 R35, R37, 0x3, RZ ;  /* 0x0000000325237819 */ /* 0x000fe400000006ff */
[----:B------:R-:W-:-:S02]  /*0410*/  SHF.L.U32 R42, R36, 0x4, RZ ;  /* 0x00000004242a7819 */ /* 0x000fc400000006ff */
[----:B------:R-:W-:Y:S02]  /*0420*/  SHF.L.U64.HI R37, R37, 0x3, R34 ;  /* 0x0000000325257819 */ /* 0x000fe40000010222 */
[----:B------:R-:W-:Y:S02]  /*0430*/  SHF.L.U64.HI R34, R36, 0x4, R39 ;  /* 0x0000000424227819 */ /* 0x000fe40000010227 */
[----:B------:R-:W-:Y:S02]  /*0440*/  LOP3.LUT R42, R42, R35, RZ, 0xfc, !PT ;  /* 0x000000232a2a7212 */ /* 0x000fe400078efcff */
[----:B------:R-:W-:Y:S02]  /*0450*/  LOP3.LUT R34, R34, R37, RZ, 0xfc, !PT ;  /* 0x0000002522227212 */ /* 0x000fe400078efcff */
[----:B------:R-:W-:-:S04]  /*0460*/  IADD3 R42, P0, PT, R42, UR6, RZ ;  /* 0x000000062a2a7c10 */ /* 0x000fc8000ff1e0ff */
[----:B------:R-:W-:-:S03]  /*0470*/  IADD3.X R43, PT, PT, R34, UR7, RZ, P0, !PT ;  /* 0x00000007222b7c10 */ /* 0x000fc600087fe4ff */
[--C-:B------:R-:W-:Y:S02]  /*0480*/  IMAD.WIDE R36, R51, 0x8, R42.reuse ;  /* 0x0000000833247825 */ /* 0x100fe400078e022a */
[----:B------:R-:W2:Y:S02]  /*0490*/  LDG.E.64 R34, desc[UR8][R42.64] ;  /* 0x000000082a227981 */ /* 0x000ea4000c1e1b00 */
[----:B------:R-:W-:Y:S02]  /*04a0*/  IMAD.WIDE R40, R49, 0x8, R42 ;  /* 0x0000000831287825 */ /* 0x000fe400078e022a */
[----:B------:R-:W3:Y:S02]  /*04b0*/  LDG.E.64 R36, desc[UR8][R36.64] ;  /* 0x0000000824247981 */ /* 0x000ee4000c1e1b00 */
[----:B------:R-:W-:Y:S02]  /*04c0*/  IMAD.WIDE R38, R51, 0x8, R40 ;  /* 0x0000000833267825 */ /* 0x000fe400078e0228 */
[----:B------:R-:W4:Y:S04]  /*04d0*/  LDG.E.64 R40, desc[UR8][R40.64] ;  /* 0x0000000828287981 */ /* 0x000f28000c1e1b00 */
[----:B------:R-:W5:Y:S01]  /*04e0*/  LDG.E.64 R38, desc[UR8][R38.64] ;  /* 0x0000000826267981 */ /* 0x000f62000c1e1b00 */
[----:B------:R-:W-:-:S04]  /*04f0*/  IADD3 R47, P0, PT, R44, R47, RZ ;  /* 0x0000002f2c2f7210 */ /* 0x000fc80007f1e0ff */
[----:B------:R-:W-:Y:S02]  /*0500*/  IADD3.X R45, PT, PT, RZ, R45, RZ, P0, !PT ;  /* 0x0000002dff2d7210 */ /* 0x000fe400007fe4ff */
[----:B------:R-:W-:-:S04]  /*0510*/  ISETP.GE.U32.AND P0, PT, R47, R46, PT ;  /* 0x0000002e2f00720c */ /* 0x000fc80003f06070 */
[----:B------:R-:W-:Y:S01]  /*0520*/  ISETP.GE.U32.AND.EX P0, PT, R45, R48, PT, P0 ;  /* 0x000000302d00720c */ /* 0x000fe20003f06100 */
[-C--:B--2---:R-:W-:Y:S01]  /*0530*/  FMUL R56, R34, R35.reuse ;  /* 0x0000002322387220 */ /* 0x084fe20000400000 */
[----:B------:R-:W-:-:S03]  /*0540*/  FMUL R55, R35, R35 ;  /* 0x0000002323377220 */ /* 0x000fc60000400000 */
[----:B------:R-:W-:Y:S01]  /*0550*/  FADD R56, R56, -R56 ;  /* 0x8000003838387221 */ /* 0x000fe20000000000 */
[C---:B---3--:R-:W-:Y:S01]  /*0560*/  FMUL R43, R35.reuse, R36 ;  /* 0x00000024232b7220 */ /* 0x048fe20000400000 */
[----:B------:R-:W-:Y:S02]  /*0570*/  FFMA R55, R34, R34, R55 ;  /* 0x0000002222377223 */ /* 0x000fe40000000037 */
[----:B------:R-:W-:Y:S01]  /*0580*/  FADD R3, R56, R3 ;  /* 0x0000000338037221 */ /* 0x000fe20000000000 */
[CCC-:B------:R-:W-:Y:S01]  /*0590*/  FFMA R56, R34.reuse, -R37.reuse, R43.reuse ;  /* 0x8000002522387223 */ /* 0x1c0fe2000000002b */
[-C--:B------:R-:W-:Y:S01]  /*05a0*/  FFMA R42, R34, R37.reuse, -R43 ;  /* 0x00000025222a7223 */ /* 0x080fe2000000082b */
[C---:B----4-:R-:W-:Y:S01]  /*05b0*/  FMUL R57, R35.reuse, R40 ;  /* 0x0000002823397220 */ /* 0x050fe20000400000 */
[----:B------:R-:W-:Y:S01]  /*05c0*/  FMUL R43, R35, R37 ;  /* 0x00000025232b7220 */ /* 0x000fe20000400000 */
[----:B------:R-:W-:Y:S01]  /*05d0*/  FADD R7, R56, R7 ;  /* 0x0000000738077221 */ /* 0x000fe20000000000 */
[----:B------:R-:W-:Y:S01]  /*05e0*/  FADD R2, R55, R2 ;  /* 0x0000000237027221 */ /* 0x000fe20000000000 */
[CCC-:B------:R-:W-:Y:S01]  /*05f0*/  FFMA R56, R34.reuse, R41.reuse, -R57.reuse ;  /* 0x0000002922387223 */ /* 0x1c0fe20000000839 */
[C---:B------:R-:W-:Y:S01]  /*0600*/  FFMA R58, R34.reuse, -R41, R57 ;  /* 0x80000029223a7223 */ /* 0x040fe20000000039 */
[----:B------:R-:W-:Y:S01]  /*0610*/  FMUL R57, R37, R37 ;  /* 0x0000002525397220 */ /* 0x000fe20000400000 */
[-C--:B------:R-:W-:Y:S01]  /*0620*/  FFMA R43, R34, R36.reuse, R43 ;  /* 0x00000024222b7223 */ /* 0x080fe2000000002b */
[C---:B------:R-:W-:Y:S01]  /*0630*/  FMUL R55, R35.reuse, R41 ;  /* 0x0000002923377220 */ /* 0x040fe20000400000 */
[C---:B-----5:R-:W-:Y:S01]  /*0640*/  FMUL R59, R35.reuse, R39 ;  /* 0x00000027233b7220 */ /* 0x060fe20000400000 */
[----:B------:R-:W-:Y:S01]  /*0650*/  FFMA R57, R36, R36, R57 ;  /* 0x0000002424397223 */ /* 0x000fe20000000039 */
[----:B------:R-:W-:Y:S01]  /*0660*/  FMUL R60, R35, R38 ;  /* 0x00000026233c7220 */ /* 0x000fe20000400000 */
[----:B------:R-:W-:Y:S01]  /*0670*/  FADD R19, R42, R19 ;  /* 0x000000132a137221 */ /* 0x000fe20000000000 */
[----:B------:R-:W-:Y:S01]  /*0680*/  FADD R18, R43, R18 ;  /* 0x000000122b127221 */ /* 0x000fe20000000000 */
[----:B------:R-:W-:Y:S01]  /*0690*/  FADD R22, R57, R22 ;  /* 0x0000001639167221 */ /* 0x000fe20000000000 */
[----:B------:R-:W-:Y:S01]  /*06a0*/  FMUL R57, R36, R37 ;  /* 0x0000002524397220 */ /* 0x000fe20000400000 */
[----:B------:R-:W-:Y:S01]  /*06b0*/  FADD R6, R43, R6 ;  /* 0x000000062b067221 */ /* 0x000fe20000000000 */
[C---:B------:R-:W-:Y:S01]  /*06c0*/  FFMA R55, R34.reuse, R40, R55 ;  /* 0x0000002822377223 */ /* 0x040fe20000000037 */
[C---:B------:R-:W-:Y:S01]  /*06d0*/  FFMA R35, R34.reuse, R38, R59 ;  /* 0x0000002622237223 */ /* 0x040fe2000000003b */
[C-C-:B------:R-:W-:Y:S01]  /*06e0*/  FFMA R42, R34.reuse, R39, -R60.reuse ;  /* 0x00000027222a7223 */ /* 0x140fe2000000083c */
[----:B------:R-:W-:Y:S01]  /*06f0*/  FMUL R43, R37, R41 ;  /* 0x00000029252b7220 */ /* 0x000fe20000400000 */
[-C--:B------:R-:W-:Y:S01]  /*0700*/  FFMA R34, R34, -R39.reuse, R60 ;  /* 0x8000002722227223 */ /* 0x080fe2000000003c */
[----:B------:R-:W-:Y:S01]  /*0710*/  FADD R60, R57, -R57 ;  /* 0x80000039393c7221 */ /* 0x000fe20000000000 */
[C---:B------:R-:W-:Y:S01]  /*0720*/  FADD R10, R55.reuse, R10 ;  /* 0x0000000a370a7221 */ /* 0x040fe20000000000 */
[-C--:B------:R-:W-:Y:S01]  /*0730*/  FFMA R43, R36, R40.reuse, R43 ;  /* 0x00000028242b7223 */ /* 0x080fe2000000002b */
[----:B------:R-:W-:Y:S01]  /*0740*/  FADD R4, R55, R4 ;  /* 0x0000000437047221 */ /* 0x000fe20000000000 */
[----:B------:R-:W-:Y:S01]  /*0750*/  FADD R23, R60, R23 ;  /* 0x000000173c177221 */ /* 0x000fe20000000000 */
[C---:B------:R-:W-:Y:S01]  /*0760*/  FMUL R55, R37.reuse, R40 ;  /* 0x0000002825377220 */ /* 0x040fe20000400000 */
[C---:B------:R-:W-:Y:S01]  /*0770*/  FMUL R57, R37.reuse, R39 ;  /* 0x0000002725397220 */ /* 0x040fe20000400000 */
[-C--:B------:R-:W-:Y:S01]  /*0780*/  FMUL R60, R37, R38.reuse ;  /* 0x00000026253c7220 */ /* 0x080fe20000400000 */
[C---:B------:R-:W-:Y:S01]  /*0790*/  FADD R14, R43.reuse, R14 ;  /* 0x0000000e2b0e7221 */ /* 0x040fe20000000000 */
[----:B------:R-:W-:Y:S01]  /*07a0*/  FADD R20, R43, R20 ;  /* 0x000000142b147221 */ /* 0x000fe20000000000 */
[----:B------:R-:W-:Y:S01]  /*07b0*/  FADD R11, R56, R11 ;  /* 0x0000000b380b7221 */ /* 0x000fe20000000000 */
[CC--:B------:R-:W-:Y:S01]  /*07c0*/  FMUL R43, R41.reuse, R41.reuse ;  /* 0x00000029292b7220 */ /* 0x0c0fe20000400000 */
[----:B------:R-:W-:Y:S01]  /*07d0*/  FADD R5, R58, R5 ;  /* 0x000000053a057221 */ /* 0x000fe20000000000 */
[CCC-:B------:R-:W-:Y:S01]  /*07e0*/  FFMA R56, R36.reuse, R41.reuse, -R55.reuse ;  /* 0x0000002924387223 */ /* 0x1c0fe20000000837 */
[C---:B------:R-:W-:Y:S01]  /*07f0*/  FFMA R55, R36.reuse, -R41, R55 ;  /* 0x8000002924377223 */ /* 0x040fe20000000037 */
[CC--:B------:R-:W-:Y:S01]  /*0800*/  FFMA R37, R36.reuse, R38.reuse, R57 ;  /* 0x0000002624257223 */ /* 0x0c0fe20000000039 */
[CCC-:B------:R-:W-:Y:S01]  /*0810*/  FFMA R58, R36.reuse, R39.reuse, -R60.reuse ;  /* 0x00000027243a7223 */ /* 0x1c0fe2000000083c */
[-C--:B------:R-:W-:Y:S01]  /*0820*/  FFMA R36, R36, -R39.reuse, R60 ;  /* 0x8000002724247223 */ /* 0x080fe2000000003c */
[C---:B------:R-:W-:Y:S01]  /*0830*/  FMUL R57, R41.reuse, R39 ;  /* 0x0000002729397220 */ /* 0x040fe20000400000 */
[----:B------:R-:W-:Y:S01]  /*0840*/  FMUL R60, R41, R38 ;  /* 0x00000026293c7220 */ /* 0x000fe20000400000 */
[----:B------:R-:W-:Y:S01]  /*0850*/  FFMA R43, R40, R40, R43 ;  /* 0x00000028282b7223 */ /* 0x000fe2000000002b */
[----:B------:R-:W-:Y:S01]  /*0860*/  FADD R21, R55, R21 ;  /* 0x0000001537157221 */ /* 0x000fe20000000000 */
[----:B------:R-:W-:Y:S01]  /*0870*/  FADD R15, R56, R15 ;  /* 0x0000000f380f7221 */ /* 0x000fe20000000000 */
[C---:B------:R-:W-:Y:S01]  /*0880*/  FMUL R55, R40.reuse, R41 ;  /* 0x0000002928377220 */ /* 0x040fe20000400000 */
[CC--:B------:R-:W-:Y:S01]  /*0890*/  FFMA R41, R40.reuse, R38.reuse, R57 ;  /* 0x0000002628297223 */ /* 0x0c0fe20000000039 */
[CC--:B------:R-:W-:Y:S01]  /*08a0*/  FFMA R56, R40.reuse, R39.reuse, -R60 ;  /* 0x0000002728387223 */ /* 0x0c0fe2000000083c */
[----:B------:R-:W-:Y:S01]  /*08b0*/  FADD R12, R43, R12 ;  /* 0x0000000c2b0c7221 */ /* 0x000fe20000000000 */
[-C--:B------:R-:W-:Y:S01]  /*08c0*/  FFMA R40, R40, -R39.reuse, R60 ;  /* 0x8000002728287223 */ /* 0x080fe2000000003c */
[-C--:B------:R-:W-:Y:S01]  /*08d0*/  FMUL R43, R39, R39.reuse ;  /* 0x00000027272b7220 */ /* 0x080fe20000400000 */
[----:B------:R-:W-:Y:S01]  /*08e0*/  FMUL R39, R38, R39 ;  /* 0x0000002726277220 */ /* 0x000fe20000400000 */
[----:B------:R-:W-:Y:S01]  /*08f0*/  FADD R9, R34, R9 ;  /* 0x0000000922097221 */ /* 0x000fe20000000000 */
[----:B------:R-:W-:Y:S01]  /*0900*/  FADD R60, R55, -R55 ;  /* 0x80000037373c7221 */ /* 0x000fe20000000000 */
[----:B------:R-:W-:Y:S01]  /*0910*/  FFMA R43, R38, R38, R43 ;  /* 0x00000026262b7223 */ /* 0x000fe2000000002b */
[----:B------:R-:W-:Y:S01]  /*0920*/  FADD R34, R39, -R39 ;  /* 0x8000002727227221 */ /* 0x000fe20000000000 */
[C---:B------:R-:W-:Y:S01]  /*0930*/  FADD R26, R35.reuse, R26 ;  /* 0x0000001a231a7221 */ /* 0x040fe20000000000 */
[----:B------:R-:W-:Y:S01]  /*0940*/  FADD R13, R60, R13 ;  /* 0x0000000d3c0d7221 */ /* 0x000fe20000000000 */
[----:B------:R-:W-:Y:S01]  /*0950*/  FADD R8, R35, R8 ;  /* 0x0000000823087221 */ /* 0x000fe20000000000 */
[----:B------:R-:W-:Y:S01]  /*0960*/  FADD R27, R42, R27 ;  /* 0x0000001b2a1b7221 */ /* 0x000fe20000000000 */
        /* <DEDUP_REMOVED lines=8> */
[----:B------:R-:W-:Y:S01]  /*09f0*/  FADD R17, R40, R17 ;  /* 0x0000001128117221 */ /* 0x000fe20000000000 */
[----:B------:R-:W-:Y:S01]  /*0a00*/  FADD R33, R34, R33 ;  /* 0x0000002122217221 */ /* 0x000fe20000000000 */
[----:B------:R-:W-:Y:S06]  /*0a10*/  @!P0 BRA `(.L_x_8) ;  /* 0xfffffff800508947 */ /* 0x000fec000383ffff */
.L_x_7:
[----:B------:R-:W-:Y:S05]  /*0a20*/  BSYNC.RECONVERGENT B0 ;  /* 0x0000000000007941 */ /* 0x000fea0003800200 */
.L_x_6:
[----:B------:R-:W0:Y:S01]  /*0a30*/  S2R R35, SR_TID.X ;  /* 0x0000000000237919 */ /* 0x000e220000002100 */
[----:B------:R-:W1:Y:S01]  /*0a40*/  S2UR UR5, SR_CgaCtaId ;  /* 0x00000000000579c3 */ /* 0x000e620000008800 */
[----:B------:R-:W-:Y:S02]  /*0a50*/  UMOV UR4, 0x400 ;  /* 0x0000040000047882 */ /* 0x000fe40000000000 */
[----:B-1----:R-:W-:-:S03]  /*0a60*/  ULEA UR4, UR5, UR4, 0x18 ;  /* 0x0000000405047291 */ /* 0x002fc6000f8ec0ff */
[----:B------:R-:W-:-:S03]  /*0a70*/  UMOV UR5, 0x40 ;  /* 0x0000004000057882 */ /* 0x000fc60000000000 */
[----:B0-----:R-:W-:-:S05]  /*0a80*/  LEA R34, R35, UR4, 0x7 ;  /* 0x0000000423227c11 */ /* 0x001fca000f8e38ff */
[----:B------:R0:W-:Y:S04]  /*0a90*/  STS.64 [R34], R2 ;  /* 0x0000000222007388 */ /* 0x0001e80000000a00 */
[----:B------:R0:W-:Y:S04]  /*0aa0*/  STS.64 [R34+0x40], R18 ;  /* 0x0000401222007388 */ /* 0x0001e80000000a00 */
        /* <DEDUP_REMOVED lines=13> */
[----:B------:R0:W-:Y:S01]  /*0b80*/  STS.64 [R34+0x78], R32 ;  /* 0x0000782022007388 */ /* 0x0001e20000000a00 */
[----:B------:R-:W-:Y:S06]  /*0b90*/  BAR.SYNC.DEFER_BLOCKING 0x0 ;  /* 0x0000000000007b1d */ /* 0x000fec0000010000 */
.L_x_11:
[----:B------:R-:W-:Y:S01]  /*0ba0*/  ISETP.GE.U32.AND P0, PT, R35, UR5, PT ;  /* 0x0000000523007c0c */ /* 0x000fe2000bf06070 */
[----:B------:R-:W-:-:S12]  /*0bb0*/  BSSY.RECONVERGENT B0, `(.L_x_9) ;  /* 0x0000054000007945 */ /* 0x000fd80003800200 */
[----:B-1----:R-:W-:Y:S05]  /*0bc0*/  @P0 BRA `(.L_x_10) ;  /* 0x0000000400480947 */ /* 0x002fea0003800000 */
[----:B0-----:R-:W-:Y:S01]  /*0bd0*/  IADD3 R2, PT, PT, R35, UR5, RZ ;  /* 0x0000000523027c10 */ /* 0x001fe2000fffe0ff */
[----:B------:R-:W-:Y:S03]  /*0be0*/  LDS.64 R4, [R34] ;  /* 0x0000000022047984 */ /* 0x000fe60000000a00 */
[----:B------:R-:W-:-:S05]  /*0bf0*/  LEA R2, R2, UR4, 0x7 ;  /* 0x0000000402027c11 */ /* 0x000fca000f8e38ff */
[----:B------:R-:W0:Y:S02]  /*0c00*/  LDS.64 R6, [R2] ;  /* 0x0000000002067984 */ /* 0x000e240000000a00 */
[----:B0-----:R-:W-:Y:S01]  /*0c10*/  FADD R4, R4, R6 ;  /* 0x0000000604047221 */ /* 0x001fe20000000000 */
[----:B------:R-:W-:Y:S02]  /*0c20*/  FADD R5, R5, R7 ;  /* 0x0000000705057221 */ /* 0x000fe40000000000 */
[----:B------:R-:W-:Y:S04]  /*0c30*/  LDS.64 R6, [R34+0x40] ;  /* 0x0000400022067984 */ /* 0x000fe80000000a00 */
[----:B------:R-:W-:Y:S04]  /*0c40*/  STS.64 [R34], R4 ;  /* 0x0000000422007388 */ /* 0x000fe80000000a00 */
[----:B------:R-:W0:Y:S02]  /*0c50*/  LDS.64 R8, [R2+0x40] ;  /* 0x0000400002087984 */ /* 0x000e240000000a00 */
[----:B0-----:R-:W-:Y:S01]  /*0c60*/  FADD R6, R6, R8 ;  /* 0x0000000806067221 */ /* 0x001fe20000000000 */
[----:B------:R-:W-:-:S02]  /*0c70*/  FADD R7, R7, R9 ;  /* 0x0000000907077221 */ /* 0x000fc40000000000 */
[----:B------:R-:W-:Y:S04]  /*0c80*/  LDS.64 R8, [R34+0x20] ;  /* 0x0000200022087984 */ /* 0x000fe80000000a00 */
[----:B------:R-:W-:Y:S04]  /*0c90*/  STS.64 [R34+0x40], R6 ;  /* 0x0000400622007388 */ /* 0x000fe80000000a00 */
        /* <DEDUP_REMOVED lines=67> */
[----:B------:R-:W-:-:S05]  /*10d0*/  FADD R5, R11, R5 ;  /* 0x000000050b057221 */ /* 0x000fca0000000000 */
[----:B------:R1:W-:Y:S02]  /*10e0*/  STS.64 [R34+0x78], R4 ;  /* 0x0000780422007388 */ /* 0x0003e40000000a00 */
.L_x_10:
[----:B------:R-:W-:Y:S05]  /*10f0*/  BSYNC.RECONVERGENT B0 ;  /* 0x0000000000007941 */ /* 0x000fea0003800200 */
.L_x_9:
[----:B------:R-:W-:Y:S01]  /*1100*/  BAR.SYNC.DEFER_BLOCKING 0x0 ;  /* 0x0000000000007b1d */ /* 0x000fe20000010000 */
[----:B------:R-:W-:Y:S02]  /*1110*/  UIADD3 UR7, UPT, UPT, UR5, 0x1, URZ ;  /* 0x0000000105077890 */ /* 0x000fe4000fffe0ff */
[----:B------:R-:W-:Y:S02]  /*1120*/  ULEA.HI UR6, UR5, UR5, URZ, 0x1 ;  /* 0x0000000505067291 */ /* 0x000fe4000f8f08ff */
[----:B------:R-:W-:Y:S02]  /*1130*/  UISETP.GT.U32.AND UP0, UPT, UR7, 0x2, UPT ;  /* 0x000000020700788c */ /* 0x000fe4000bf04070 */
[----:B------:R-:W-:-:S07]  /*1140*/  USHF.R.S32.HI UR5, URZ, 0x1, UR6 ;  /* 0x00000001ff057899 */ /* 0x000fce0008011406 */
[----:B------:R-:W-:Y:S05]  /*1150*/  BRA.U UP0, `(.L_x_11) ;  /* 0xfffffff900907547 */ /* 0x000fea000b83ffff */
[----:B------:R-:W-:-:S13]  /*1160*/  ISETP.NE.AND P0, PT, R35, RZ, PT ;  /* 0x000000ff2300720c */ /* 0x000fda0003f05270 */
[----:B------:R-:W-:Y:S05]  /*1170*/  @P0 EXIT ;  /* 0x000000000000094d */ /* 0x000fea0003800000 */
[----:B------:R-:W2:Y:S01]  /*1180*/  S2UR UR5, SR_CgaCtaId ;  /* 0x00000000000579c3 */ /* 0x000ea20000008800 */
[----:B------:R-:W-:Y:S01]  /*1190*/  UMOV UR4, 0x400 ;  /* 0x0000040000047882 */ /* 0x000fe20000000000 */
[----:B01----:R-:W-:-:S06]  /*11a0*/  SHF.L.U32 R5, R0, 0x4, RZ ;  /* 0x0000000400057819 */ /* 0x003fcc00000006ff */
[----:B------:R-:W0:Y:S01]  /*11b0*/  LDC.64 R2, c[0x0][0x388] ;  /* 0x0000e200ff027b82 */ /* 0x000e220000000a00 */
[----:B--2---:R-:W-:Y:S01]  /*11c0*/  ULEA UR4, UR5, UR4, 0x18 ;  /* 0x0000000405047291 */ /* 0x004fe2000f8ec0ff */
[----:B0-----:R-:W-:-:S08]  /*11d0*/  IMAD.WIDE.U32 R2, R5, 0x8, R2 ;  /* 0x0000000805027825 */ /* 0x001fd000078e0002 */
[----:B------:R-:W0:Y:S04]  /*11e0*/  LDS.128 R8, [UR4] ;  /* 0x00000004ff087984 */ /* 0x000e280008000c00 */
[----:B------:R-:W1:Y:S04]  /*11f0*/  LDS.128 R12, [UR4+0x40] ;  /* 0x00004004ff0c7984 */ /* 0x000e680008000c00 */
[----:B------:R-:W2:Y:S04]  /*1200*/  LDS.128 R16, [UR4+0x20] ;  /* 0x00002004ff107984 */ /* 0x000ea80008000c00 */
[----:B------:R-:W3:Y:S04]  /*1210*/  LDS.128 R20, [UR4+0x60] ;  /* 0x00006004ff147984 */ /* 0x000ee80008000c00 */
[----:B------:R-:W4:Y:S04]  /*1220*/  LDS.128 R24, [UR4+0x10] ;  /* 0x00001004ff187984 */ /* 0x000f280008000c00 */
[----:B------:R-:W5:Y:S04]  /*1230*/  LDS.128 R28, [UR4+0x50] ;  /* 0x00005004ff1c7984 */ /* 0x000f680008000c00 */
[----:B------:R-:W5:Y:S04]  /*1240*/  LDS.128 R32, [UR4+0x30] ;  /* 0x00003004ff207984 */ /* 0x000f680008000c00 */
[----:B------:R-:W5:Y:S04]  /*1250*/  LDS.128 R36, [UR4+0x70] ;  /* 0x00007004ff247984 */ /* 0x000f680008000c00 */
[----:B0-----:R-:W-:Y:S04]  /*1260*/  STG.E.64 desc[UR8][R2.64], R8 ;  /* 0x0000000802007986 */ /* 0x001fe8000c101b08 */
[----:B------:R-:W-:Y:S04]  /*1270*/  STG.E.64 desc[UR8][R2.64+0x8], R10 ;  /* 0x0000080a02007986 */ /* 0x000fe8000c101b08 */
[----:B-1----:R-:W-:Y:S04]  /*1280*/  STG.E.64 desc[UR8][R2.64+0x40], R12 ;  /* 0x0000400c02007986 */ /* 0x002fe8000c101b08 */
[----:B------:R-:W-:Y:S04]  /*1290*/  STG.E.64 desc[UR8][R2.64+0x48], R14 ;  /* 0x0000480e02007986 */ /* 0x000fe8000c101b08 */
[----:B--2---:R-:W-:Y:S04]  /*12a0*/  STG.E.64 desc[UR8][R2.64+0x20], R16 ;  /* 0x0000201002007986 */ /* 0x004fe8000c101b08 */
[----:B------:R-:W-:Y:S04]  /*12b0*/  STG.E.64 desc[UR8][R2.64+0x28], R18 ;  /* 0x0000281202007986 */ /* 0x000fe8000c101b08 */
[----:B---3--:R-:W-:Y:S04]  /*12c0*/  STG.E.64 desc[UR8][R2.64+0x60], R20 ;  /* 0x0000601402007986 */ /* 0x008fe8000c101b08 */
[----:B------:R-:W-:Y:S04]  /*12d0*/  STG.E.64 desc[UR8][R2.64+0x68], R22 ;  /* 0x0000681602007986 */ /* 0x000fe8000c101b08 */
[----:B----4-:R-:W-:Y:S04]  /*12e0*/  STG.E.64 desc[UR8][R2.64+0x10], R24 ;  /* 0x0000101802007986 */ /* 0x010fe8000c101b08 */
[----:B------:R-:W-:Y:S04]  /*12f0*/  STG.E.64 desc[UR8][R2.64+0x18], R26 ;  /* 0x0000181a02007986 */ /* 0x000fe8000c101b08 */
[----:B-----5:R-:W-:Y:S04]  /*1300*/  STG.E.64 desc[UR8][R2.64+0x50], R28 ;  /* 0x0000501c02007986 */ /* 0x020fe8000c101b08 */
[----:B------:R-:W-:Y:S04]  /*1310*/  STG.E.64 desc[UR8][R2.64+0x58], R30 ;  /* 0x0000581e02007986 */ /* 0x000fe8000c101b08 */
[----:B------:R-:W-:Y:S04]  /*1320*/  STG.E.64 desc[UR8][R2.64+0x30], R32 ;  /* 0x0000302002007986 */ /* 0x000fe8000c101b08 */
[----:B------:R-:W-:Y:S04]  /*1330*/  STG.E.64 desc[UR8][R2.64+0x38], R34 ;  /* 0x0000382202007986 */ /* 0x000fe8000c101b08 */
[----:B------:R-:W-:Y:S04]  /*1340*/  STG.E.64 desc[UR8][R2.64+0x70], R36 ;  /* 0x0000702402007986 */ /* 0x000fe8000c101b08 */
[----:B------:R-:W-:Y:S01]  /*1350*/  STG.E.64 desc[UR8][R2.64+0x78], R38 ;  /* 0x0000782602007986 */ /* 0x000fe2000c101b08 */
[----:B------:R-:W-:Y:S05]  /*1360*/  EXIT ;  /* 0x000000000000794d */ /* 0x000fea0003800000 */
.L_x_12:
        /* <DEDUP_REMOVED lines=9> */
.L_x_115:


//--------------------- .text._Z14_get_q1densityPK6float2PS_mm --------------------------
	.section	.text._Z14_get_q1densityPK6float2PS_mm,"ax",@progbits
	.align	128
.text._Z14_get_q1densityPK6float2PS_mm:
        .type           _Z14_get_q1densityPK6float2PS_mm,@function
        .size           _Z14_get_q1densityPK6float2PS_mm,(.L_x_116 - _Z14_get_q1densityPK6float2PS_mm)
        .other          _Z14_get_q1densityPK6float2PS_mm,@"STO_CUDA_ENTRY STV_DEFAULT"
_Z14_get_q1densityPK6float2PS_mm:
        /* <DEDUP_REMOVED lines=11> */
[----:B------:R-:W-:Y:S01]  /*00b0*/  CS2R R8, SRZ ;  /* 0x0000000000087805 */ /* 0x000fe2000001ff00 */
[----:B------:R-:W3:Y:S01]  /*00c0*/  LDCU.64 UR10, c[0x0][0x380] ;  /* 0x00007000ff0a77ac */ /* 0x000ee20008000a00 */
[----:B-1----:R-:W-:-:S04]  /*00d0*/  SHF.L.U32 R2, R2, UR5, RZ ;  /* 0x0000000502027c19 */ /* 0x002fc800080006ff */
[----:B------:R-:W-:-:S04]  /*00e0*/  SHF.R.S32.HI R5, RZ, 0x1f, R2 ;  /* 0x0000001fff057819 */ /* 0x000fc80000011402 */
[--C-:B------:R-:W-:Y:S02]  /*00f0*/  SHF.R.U64 R2, R2, 0x1, R5.reuse ;  /* 0x0000000102027819 */ /* 0x100fe40000001205 */
[----:B------:R-:W-:Y:S01]  /*0100*/  SHF.R.U32.HI R4, RZ, 0x1, R5 ;  /* 0x00000001ff047819 */ /* 0x000fe20000011605 */
[----:B0-----:R-:W-:-:S05]  /*0110*/  IMAD R6, R3, UR4, R0 ;  /* 0x0000000403067c24 */ /* 0x001fca000f8e0200 */
[----:B------:R-:W-:-:S04]  /*0120*/  ISETP.GT.U32.AND P0, PT, R2, R6, PT ;  /* 0x000000060200720c */ /* 0x000fc80003f04070 */
[----:B------:R-:W-:-:S13]  /*0130*/  ISETP.GT.U32.AND.EX P0, PT, R4, RZ, PT, P0 ;  /* 0x000000ff0400720c */ /* 0x000fda0003f04100 */
[----:B--23--:R-:W-:Y:S05]  /*0140*/  @!P0 BRA `(.L_x_14) ;  /* 0x0000000800cc8947 */ /* 0x00cfea0003800000 */
[----:B------:R-:W0:Y:S01]  /*0150*/  LDC R7, c[0x0][0x370] ;  /* 0x0000dc00ff077b82 */ /* 0x000e220000000800 */
[----:B------:R-:W-:Y:S01]  /*0160*/  MOV R24, RZ ;  /* 0x000000ff00187202 */ /* 0x000fe20000000f00 */
[----:B------:R-:W-:Y:S01]  /*0170*/  BSSY.RECONVERGENT B1, `(.L_x_15) ;  /* 0x0000025000017945 */ /* 0x000fe20003800200 */
[----:B0-----:R-:W-:-:S05]  /*0180*/  IMAD R7, R7, UR4, RZ ;  /* 0x0000000407077c24 */ /* 0x001fca000f8e02ff */
[----:B------:R-:W-:-:S04]  /*0190*/  IADD3 R17, P0, PT, R7, R6, RZ ;  /* 0x0000000607117210 */ /* 0x000fc80007f1e0ff */
[----:B------:R-:W-:Y:S02]  /*01a0*/  IADD3.X R19, PT, PT, RZ, R24, RZ, P0, !PT ;  /* 0x00000018ff137210 */ /* 0x000fe400007fe4ff */
[----:B------:R-:W-:Y:S02]  /*01b0*/  ISETP.GT.U32.AND P1, PT, R2, R17, PT ;  /* 0x000000110200720c */ /* 0x000fe40003f24070 */
[----:B------:R-:W-:Y:S02]  /*01c0*/  ISETP.GE.U32.AND P0, PT, R17, R2, PT ;  /* 0x000000021100720c */ /* 0x000fe40003f06070 */
[----:B------:R-:W-:Y:S02]  /*01d0*/  ISETP.GT.U32.AND.EX P1, PT, R4, R19, PT, P1 ;  /* 0x000000130400720c */ /* 0x000fe40003f24110 */
[----:B------:R-:W-:Y:S02]  /*01e0*/  ISETP.GE.U32.AND.EX P0, PT, R19, R4, PT, P0 ;  /* 0x000000041300720c */ /* 0x000fe40003f06100 */
[----:B------:R-:W-:-:S02]  /*01f0*/  SEL R16, R2, R17, P1 ;  /* 0x0000001102107207 */ /* 0x000fc40000800000 */
[----:B------:R-:W-:Y:S02]  /*0200*/  SEL R12, RZ, 0x1, P0 ;  /* 0x00000001ff0c7807 */ /* 0x000fe40000000000 */
[----:B------:R-:W-:Y:S02]  /*0210*/  SEL R8, R4, R19, P1 ;  /* 0x0000001304087207 */ /* 0x000fe40000800000 */
[----:B------:R-:W-:-:S04]  /*0220*/  IADD3 R16, P0, P1, R16, -R17, -R12 ;  /* 0x8000001110107210 */ /* 0x000fc8000791e80c */
[----:B------:R-:W-:-:S04]  /*0230*/  IADD3.X R5, PT, PT, R8, -0x1, ~R19, P0, P1 ;  /* 0xffffffff08057810 */ /* 0x000fc800007e2c13 */
[----:B------:R-:W-:-:S13]  /*0240*/  ISETP.NE.U32.AND P0, PT, R5, RZ, PT ;  /* 0x000000ff0500720c */ /* 0x000fda0003f05070 */
[----:B------:R-:W-:Y:S05]  /*0250*/  @P0 BRA `(.L_x_16) ;  /* 0x0000000000500947 */ /* 0x000fea0003800000 */
[----:B------:R-:W0:Y:S01]  /*0260*/  I2F.U32.RP R5, R7 ;  /* 0x0000000700057306 */ /* 0x000e220000209000 */
[----:B------:R-:W-:Y:S02]  /*0270*/  IADD3 R11, PT, PT, RZ, -R7, RZ ;  /* 0x80000007ff0b7210 */ /* 0x000fe40007ffe0ff */
[----:B------:R-:W-:-:S05]  /*0280*/  ISETP.NE.U32.AND P2, PT, R7, RZ, PT ;  /* 0x000000ff0700720c */ /* 0x000fca0003f45070 */
[----:B0-----:R-:W0:Y:S02]  /*0290*/  MUFU.RCP R5, R5 ;  /* 0x0000000500057308 */ /* 0x001e240000001000 */
[----:B0-----:R-:W-:-:S06]  /*02a0*/  IADD3 R8, PT, PT, R5, 0xffffffe, RZ ;  /* 0x0ffffffe05087810 */ /* 0x001fcc0007ffe0ff */
[----:B------:R0:W1:Y:S02]  /*02b0*/  F2I.FTZ.U32.TRUNC.NTZ R9, R8 ;  /* 0x0000000800097305 */ /* 0x000064000021f000 */
[----:B0-----:R-:W-:Y:S01]  /*02c0*/  MOV R8, RZ ;  /* 0x000000ff00087202 */ /* 0x001fe20000000f00 */
[----:B-1----:R-:W-:-:S04]  /*02d0*/  IMAD R11, R11, R9, RZ ;  /* 0x000000090b0b7224 */ /* 0x002fc800078e02ff */
[----:B------:R-:W-:-:S06]  /*02e0*/  IMAD.HI.U32 R9, R9, R11, R8 ;  /* 0x0000000b09097227 */ /* 0x000fcc00078e0008 */
[----:B------:R-:W-:-:S05]  /*02f0*/  IMAD.HI.U32 R8, R9, R16, RZ ;  /* 0x0000001009087227 */ /* 0x000fca00078e00ff */
[----:B------:R-:W-:-:S05]  /*0300*/  IADD3 R9, PT, PT, -R8, RZ, RZ ;  /* 0x000000ff08097210 */ /* 0x000fca0007ffe1ff */
[----:B------:R-:W-:Y:S02]  /*0310*/  IMAD R16, R7, R9, R16 ;  /* 0x0000000907107224 */ /* 0x000fe400078e0210 */
[----:B------:R-:W-:-:S03]  /*0320*/  HFMA2 R9, -RZ, RZ, 0, 0 ;  /* 0x00000000ff097431 */ /* 0x000fc600000001ff */
[----:B------:R-:W-:-:S13]  /*0330*/  ISETP.GE.U32.AND P0, PT, R16, R7, PT ;  /* 0x000000071000720c */ /* 0x000fda0003f06070 */
[----:B------:R-:W-:Y:S02]  /*0340*/  @P0 IADD3 R16, PT, PT, -R7, R16, RZ ;  /* 0x0000001007100210 */ /* 0x000fe40007ffe1ff */
[----:B------:R-:W-:Y:S02]  /*0350*/  @P0 IADD3 R8, PT, PT, R8, 0x1, RZ ;  /* 0x0000000108080810 */ /* 0x000fe40007ffe0ff */
[----:B------:R-:W-:-:S13]  /*0360*/  ISETP.GE.U32.AND P1, PT, R16, R7, PT ;  /* 0x000000071000720c */ /* 0x000fda0003f26070 */
[----:B------:R-:W-:Y:S02]  /*0370*/  @P1 IADD3 R8, PT, PT, R8, 0x1, RZ ;  /* 0x0000000108081810 */ /* 0x000fe40007ffe0ff */
[----:B------:R-:W-:Y:S01]  /*0380*/  @!P2 LOP3.LUT R8, RZ, R7, RZ, 0x33, !PT ;  /* 0x00000007ff08a212 */ /* 0x000fe200078e33ff */
[----:B------:R-:W-:Y:S06]  /*0390*/  BRA `(.L_x_17) ;  /* 0x0000000000087947 */ /* 0x000fec0003800000 */
.L_x_16:
[----:B------:R-:W-:-:S07]  /*03a0*/  MOV R14, 0x3c0 ;  /* 0x000003c0000e7802 */ /* 0x000fce0000000f00 */
[----:B------:R-:W-:Y:S05]  /*03b0*/  CALL.REL.NOINC `($__internal_0_$__cuda_sm20_div_u64) ;  /* 0x0000001400407944 */ /* 0x000fea0003c00000 */
.L_x_17:
[----:B------:R-:W-:Y:S05]  /*03c0*/  BSYNC.RECONVERGENT B1 ;  /* 0x0000000000017941 */ /* 0x000fea0003800200 */
.L_x_15:
[----:B------:R-:W-:Y:S01]  /*03d0*/  IADD3 R12, P0, PT, R8, R12, RZ ;  /* 0x0000000c080c7210 */ /* 0x000fe20007f1e0ff */
[----:B------:R-:W0:Y:S01]  /*03e0*/  LDC R5, c[0x0][0x390] ;  /* 0x0000e400ff057b82 */ /* 0x000e220000000800 */
[----:B------:R-:W-:Y:S01]  /*03f0*/  MOV R10, 0x1 ;  /* 0x00000001000a7802 */ /* 0x000fe20000000f00 */
[----:B------:R-:W-:Y:S01]  /*0400*/  BSSY.RECONVERGENT B1, `(.L_x_18) ;  /* 0x0000036000017945 */ /* 0x000fe20003800200 */
[----:B------:R-:W-:Y:S01]  /*0410*/  IADD3.X R8, PT, PT, RZ, R9, RZ, P0, !PT ;  /* 0x00000009ff087210 */ /* 0x000fe200007fe4ff */
[----:B------:R-:W-:Y:S01]  /*0420*/  HFMA2 R11, -RZ, RZ, 0, 0 ;  /* 0x00000000ff0b7431 */ /* 0x000fe200000001ff */
[C---:B------:R-:W-:Y:S02]  /*0430*/  LOP3.LUT R9, R12.reuse, 0x1, RZ, 0xc0, !PT ;  /* 0x000000010c097812 */ /* 0x040fe400078ec0ff */
[----:B------:R-:W-:Y:S02]  /*0440*/  CS2R R14, SRZ ;  /* 0x00000000000e7805 */ /* 0x000fe4000001ff00 */
[----:B------:R-:W-:-:S02]  /*0450*/  ISETP.NE.U32.AND P1, PT, R12, RZ, PT ;  /* 0x000000ff0c00720c */ /* 0x000fc40003f25070 */
[----:B------:R-:W-:Y:S02]  /*0460*/  ISETP.NE.U32.AND P0, PT, R9, 0x1, PT ;  /* 0x000000010900780c */ /* 0x000fe40003f05070 */
[----:B------:R-:W-:Y:S02]  /*0470*/  MOV R12, 0xffffffff ;  /* 0xffffffff000c7802 */ /* 0x000fe40000000f00 */
[----:B------:R-:W-:Y:S02]  /*0480*/  ISETP.NE.U32.AND.EX P0, PT, RZ, RZ, PT, P0 ;  /* 0x000000ffff00720c */ /* 0x000fe40003f05100 */
[----:B------:R-:W-:Y:S02]  /*0490*/  ISETP.NE.AND.EX P1, PT, R8, RZ, PT, P1 ;  /* 0x000000ff0800720c */ /* 0x000fe40003f25310 */
[----:B------:R-:W-:Y:S02]  /*04a0*/  CS2R R8, SRZ ;  /* 0x0000000000087805 */ /* 0x000fe4000001ff00 */
[----:B0-----:R-:W-:-:S02]  /*04b0*/  SHF.L.U32 R25, R10, R5, RZ ;  /* 0x000000050a197219 */ /* 0x001fc400000006ff */
[CC--:B------:R-:W-:Y:S02]  /*04c0*/  SHF.L.U64.HI R27, R12.reuse, R5.reuse, 0xffffffff ;  /* 0xffffffff0c1b7419 */ /* 0x0c0fe40000010205 */
[----:B------:R-:W-:Y:S02]  /*04d0*/  SHF.L.U32 R5, R12, R5, RZ ;  /* 0x000000050c057219 */ /* 0x000fe400000006ff */
[----:B------:R-:W-:Y:S01]  /*04e0*/  CS2R R12, SRZ ;  /* 0x00000000000c7805 */ /* 0x000fe2000001ff00 */
[----:B------:R-:W-:Y:S06]  /*04f0*/  @!P0 BRA `(.L_x_19) ;  /* 0x0000000000988947 */ /* 0x000fec0003800000 */
[----:B------:R-:W0:Y:S01]  /*0500*/  LDCU.64 UR8, c[0x0][0x380] ;  /* 0x00007000ff0877ac */ /* 0x000e220008000a00 */
[----:B------:R-:W-:Y:S02]  /*0510*/  LOP3.LUT R11, R6, R5, RZ, 0x30, !PT ;  /* 0x00000005060b7212 */ /* 0x000fe400078e30ff */
[----:B------:R-:W-:Y:S02]  /*0520*/  LOP3.LUT R10, R5, R6, RZ, 0xc0, !PT ;  /* 0x00000006050a7212 */ /* 0x000fe400078ec0ff */
[----:B------:R-:W-:Y:S02]  /*0530*/  LOP3.LUT R6, R24, R27, RZ, 0x30, !PT ;  /* 0x0000001b18067212 */ /* 0x000fe400078e30ff */
[----:B------:R-:W-:Y:S02]  /*0540*/  LOP3.LUT R13, R27, R24, RZ, 0xc0, !PT ;  /* 0x000000181b0d7212 */ /* 0x000fe400078ec0ff */
[----:B------:R-:W-:Y:S02]  /*0550*/  SHF.L.U32 R9, R11, 0x3, RZ ;  /* 0x000000030b097819 */ /* 0x000fe400000006ff */
[----:B------:R-:W-:-:S02]  /*0560*/  SHF.L.U32 R8, R10, 0x4, RZ ;  /* 0x000000040a087819 */ /* 0x000fc400000006ff */
[----:B------:R-:W-:Y:S02]  /*0570*/  SHF.L.U64.HI R11, R11, 0x3, R6 ;  /* 0x000000030b0b7819 */ /* 0x000fe40000010206 */
[----:B------:R-:W-:Y:S02]  /*0580*/  SHF.L.U64.HI R6, R10, 0x4, R13 ;  /* 0x000000040a067819 */ /* 0x000fe4000001020d */
[----:B------:R-:W-:Y:S02]  /*0590*/  LOP3.LUT R8, R8, R9, RZ, 0xfc, !PT ;  /* 0x0000000908087212 */ /* 0x000fe400078efcff */
[----:B------:R-:W-:Y:S02]  /*05a0*/  LOP3.LUT R6, R6, R11, RZ, 0xfc, !PT ;  /* 0x0000000b06067212 */ /* 0x000fe400078efcff */
[----:B0-----:R-:W-:-:S04]  /*05b0*/  IADD3 R8, P0, PT, R8, UR8, RZ ;  /* 0x0000000808087c10 */ /* 0x001fc8000ff1e0ff */
[----:B------:R-:W-:-:S03]  /*05c0*/  IADD3.X R9, PT, PT, R6, UR9, RZ, P0, !PT ;  /* 0x0000000906097c10 */ /* 0x000fc600087fe4ff */
[----:B------:R-:W-:-:S03]  /*05d0*/  IMAD.WIDE R10, R25, 0x8, R8 ;  /* 0x00000008190a7825 */ /* 0x000fc600078e0208 */
[----:B------:R-:W2:Y:S04]  /*05e0*/  LDG.E.64 R8, desc[UR6][R8.64] ;  /* 0x0000000608087981 */ /* 0x000ea8000c1e1b00 */
[----:B------:R-:W3:Y:S01]  /*05f0*/  LDG.E.64 R10, desc[UR6][R10.64] ;  /* 0x000000060a0a7981 */ /* 0x000ee2000c1e1b00 */
[----:B------:R-:W-:Y:S01]  /*0600*/  MOV R24, R19 ;  /* 0x0000001300187202 */ /* 0x000fe20000000f00 */
[CC--:B--2---:R-:W-:Y:S01]  /*0610*/  FMUL R13, R9.reuse, R9.reuse ;  /* 0x00000009090d7220 */ /* 0x0c4fe20000400000 */
[C---:B------:R-:W-:Y:S01]  /*0620*/  FMUL R12, R8.reuse, R9 ;  /* 0x00000009080c7220 */ /* 0x040fe20000400000 */
[CC--:B---3--:R-:W-:Y:S01]  /*0630*/  FMUL R15, R9.reuse, R11.reuse ;  /* 0x0000000b090f7220 */ /* 0x0c8fe20000400000 */
[----:B------:R-:W-:Y:S01]  /*0640*/  FMUL R6, R9, R10 ;  /* 0x0000000a09067220 */ /* 0x000fe20000400000 */
[C---:B------:R-:W-:Y:S01]  /*0650*/  FFMA R13, R8.reuse, R8, R13 ;  /* 0x00000008080d7223 */ /* 0x040fe2000000000d */
[-C--:B------:R-:W-:Y:S01]  /*0660*/  FMUL R21, R11, R11.reuse ;  /* 0x0000000b0b157220 */ /* 0x080fe20000400000 */
[CC--:B------:R-:W-:Y:S01]  /*0670*/  FFMA R15, R8.reuse, R10.reuse, R15 ;  /* 0x0000000a080f7223 */ /* 0x0c0fe2000000000f */
[CCC-:B------:R-:W-:Y:S01]  /*0680*/  FFMA R14, R8.reuse, R11.reuse, -R6.reuse ;  /* 0x0000000b080e7223 */ /* 0x1c0fe20000000806 */
[-C--:B------:R-:W-:Y:S01]  /*0690*/  FFMA R16, R8, -R11.reuse, R6 ;  /* 0x8000000b08107223 */ /* 0x080fe20000000006 */
[C---:B------:R-:W-:Y:S01]  /*06a0*/  FMUL R8, R10.reuse, R11 ;  /* 0x0000000b0a087220 */ /* 0x040fe20000400000 */
[----:B------:R-:W-:Y:S01]  /*06b0*/  FFMA R21, R10, R10, R21 ;  /* 0x0000000a0a157223 */ /* 0x000fe20000000015 */
[----:B------:R-:W-:Y:S01]  /*06c0*/  FADD R9, R12, -R12 ;  /* 0x8000000c0c097221 */ /* 0x000fe20000000000 */
[----:B------:R-:W-:Y:S01]  /*06d0*/  FADD R12, RZ, R15 ;  /* 0x0000000fff0c7221 */ /* 0x000fe20000000000 */
[----:B------:R-:W-:Y:S01]  /*06e0*/  FADD R10, R8, -R8 ;  /* 0x80000008080a7221 */ /* 0x000fe20000000000 */
[----:B------:R-:W-:Y:S01]  /*06f0*/  FADD R8, RZ, R13 ;  /* 0x0000000dff087221 */ /* 0x000fe20000000000 */
[----:B------:R-:W-:Y:S01]  /*0700*/  FADD R13, RZ, R14 ;  /* 0x0000000eff0d7221 */ /* 0x000fe20000000000 */
[----:B------:R-:W-:Y:S01]  /*0710*/  MOV R6, R17 ;  /* 0x0000001100067202 */ /* 0x000fe20000000f00 */
[----:B------:R-:W-:Y:S01]  /*0720*/  FADD R9, RZ, R9 ;  /* 0x00000009ff097221 */ /* 0x000fe20000000000 */
[----:B------:R-:W-:Y:S01]  /*0730*/  FADD R11, RZ, R16 ;  /* 0x00000010ff0b7221 */ /* 0x000fe20000000000 */
[----:B------:R-:W-:Y:S01]  /*0740*/  FADD R14, RZ, R21 ;  /* 0x00000015ff0e7221 */ /* 0x000fe20000000000 */
[----:B------:R-:W-:-:S07]  /*0750*/  FADD R15, RZ, R10 ;  /* 0x0000000aff0f7221 */ /* 0x000fce0000000000 */
.L_x_19:
[----:B------:R-:W-:Y:S05]  /*0760*/  BSYNC.RECONVERGENT B1 ;  /* 0x0000000000017941 */ /* 0x000fea0003800200 */
.L_x_18:
[----:B------:R-:W-:Y:S01]  /*0770*/  MOV R10, R12 ;  /* 0x0000000c000a7202 */ /* 0x000fe20000000f00 */
[----:B------:R-:W-:Y:S06]  /*0780*/  @!P1 BRA `(.L_x_14) ;  /* 0x00000004003c9947 */ /* 0x000fec0003800000 */
.L_x_20:
        /* <DEDUP_REMOVED lines=11> */
[----:B------:R-:W-:Y:S02]  /*0840*/  IADD3.X R19, PT, PT, R16, UR11, RZ, P0, !PT ;  /* 0x0000000b10137c10 */ /* 0x000fe400087fe4ff */
[----:B------:R-:W-:-:S03]  /*0850*/  IADD3 R6, P0, PT, R7, R6, RZ ;  /* 0x0000000607067210 */ /* 0x000fc60007f1e0ff */
[----:B------:R-:W2:Y:S01]  /*0860*/  LDG.E.64 R16, desc[UR6][R18.64] ;  /* 0x0000000612107981 */ /* 0x000ea2000c1e1b00 */
[----:B------:R-:W-:Y:S01]  /*0870*/  IADD3.X R24, PT, PT, RZ, R24, RZ, P0, !PT ;  /* 0x00000018ff187210 */ /* 0x000fe200007fe4ff */
[----:B------:R-:W-:Y:S01]  /*0880*/  IMAD.WIDE R28, R25, 0x8, R18 ;  /* 0x00000008191c7825 */ /* 0x000fe200078e0212 */
[----:B------:R-:W-:Y:S02]  /*0890*/  LOP3.LUT R22, R6, R5, RZ, 0x30, !PT ;  /* 0x0000000506167212 */ /* 0x000fe400078e30ff */
[----:B------:R-:W-:Y:S02]  /*08a0*/  LOP3.LUT R21, R24, R27, RZ, 0x30, !PT ;  /* 0x0000001b18157212 */ /* 0x000fe400078e30ff */
[----:B------:R-:W-:Y:S02]  /*08b0*/  LOP3.LUT R23, R6, R5, RZ, 0xc0, !PT ;  /* 0x0000000506177212 */ /* 0x000fe400078ec0ff */
[----:B------:R-:W-:Y:S01]  /*08c0*/  LOP3.LUT R26, R24, R27, RZ, 0xc0, !PT ;  /* 0x0000001b181a7212 */ /* 0x000fe200078ec0ff */
[----:B------:R-:W3:Y:S01]  /*08d0*/  LDG.E.64 R18, desc[UR6][R28.64] ;  /* 0x000000061c127981 */ /* 0x000ee2000c1e1b00 */
[----:B------:R-:W-:-:S02]  /*08e0*/  SHF.L.U64.HI R20, R22, 0x3, R21 ;  /* 0x0000000316147819 */ /* 0x000fc40000010215 */
[C---:B------:R-:W-:Y:S02]  /*08f0*/  SHF.L.U64.HI R21, R23.reuse, 0x4, R26 ;  /* 0x0000000417157819 */ /* 0x040fe4000001021a */
[----:B------:R-:W-:Y:S02]  /*0900*/  SHF.L.U32 R22, R22, 0x3, RZ ;  /* 0x0000000316167819 */ /* 0x000fe400000006ff */
[----:B------:R-:W-:-:S04]  /*0910*/  SHF.L.U32 R23, R23, 0x4, RZ ;  /* 0x0000000417177819 */ /* 0x000fc800000006ff */
[----:B------:R-:W-:Y:S02]  /*0920*/  LOP3.LUT R22, R23, R22, RZ, 0xfc, !PT ;  /* 0x0000001617167212 */ /* 0x000fe400078efcff */
[----:B------:R-:W-:Y:S02]  /*0930*/  LOP3.LUT R21, R21, R20, RZ, 0xfc, !PT ;  /* 0x0000001415157212 */ /* 0x000fe400078efcff */
[----:B------:R-:W-:-:S04]  /*0940*/  IADD3 R20, P0, PT, R22, UR10, RZ ;  /* 0x0000000a16147c10 */ /* 0x000fc8000ff1e0ff */
[----:B------:R-:W-:-:S03]  /*0950*/  IADD3.X R21, PT, PT, R21, UR11, RZ, P0, !PT ;  /* 0x0000000b15157c10 */ /* 0x000fc600087fe4ff */
[----:B------:R-:W-:-:S03]  /*0960*/  IMAD.WIDE R22, R25, 0x8, R20 ;  /* 0x0000000819167825 */ /* 0x000fc600078e0214 */
[----:B------:R-:W4:Y:S04]  /*0970*/  LDG.E.64 R20, desc[UR6][R20.64] ;  /* 0x0000000614147981 */ /* 0x000f28000c1e1b00 */
[----:B------:R-:W5:Y:S01]  /*0980*/  LDG.E.64 R22, desc[UR6][R22.64] ;  /* 0x0000000616167981 */ /* 0x000f62000c1e1b00 */
[----:B------:R-:W-:-:S04]  /*0990*/  IADD3 R6, P0, PT, R7, R6, RZ ;  /* 0x0000000607067210 */ /* 0x000fc80007f1e0ff */
[----:B------:R-:W-:Y:S02]  /*09a0*/  IADD3.X R24, PT, PT, RZ, R24, RZ, P0, !PT ;  /* 0x00000018ff187210 */ /* 0x000fe400007fe4ff */
[----:B------:R-:W-:-:S04]  /*09b0*/  ISETP.GE.U32.AND P0, PT, R6, R2, PT ;  /* 0x000000020600720c */ /* 0x000fc80003f06070 */
[----:B------:R-:W-:Y:S01]  /*09c0*/  ISETP.GE.U32.AND.EX P0, PT, R24, R4, PT, P0 ;  /* 0x000000041800720c */ /* 0x000fe20003f06100 */
[----:B--2---:R-:W-:-:S04]  /*09d0*/  FMUL R26, R17, R17 ;  /* 0x00000011111a7220 */ /* 0x004fc80000400000 */
[----:B------:R-:W-:-:S04]  /*09e0*/  FFMA R26, R16, R16, R26 ;  /* 0x00000010101a7223 */ /* 0x000fc8000000001a */
[----:B------:R-:W-:Y:S01]  /*09f0*/  FADD R8, R26, R8 ;  /* 0x000000081a087221 */ /* 0x000fe20000000000 */
[C---:B------:R-:W-:Y:S01]  /*0a00*/  FMUL R26, R16.reuse, R17 ;  /* 0x00000011101a7220 */ /* 0x040fe20000400000 */
[CC--:B---3--:R-:W-:Y:S01]  /*0a10*/  FMUL R29, R17.reuse, R19.reuse ;  /* 0x00000013111d7220 */ /* 0x0c8fe20000400000 */
[-C--:B------:R-:W-:Y:S01]  /*0a20*/  FMUL R28, R17, R18.reuse ;  /* 0x00000012111c7220 */ /* 0x080fe20000400000 */
[-C--:B------:R-:W-:Y:S02]  /*0a30*/  FMUL R17, R19, R19.reuse ;  /* 0x0000001313117220 */ /* 0x080fe40000400000 */
[-C--:B------:R-:W-:Y:S02]  /*0a40*/  FFMA R29, R16, R18.reuse, R29 ;  /* 0x00000012101d7223 */ /* 0x080fe4000000001d */
[C---:B------:R-:W-:Y:S01]  /*0a50*/  FFMA R17, R18.reuse, R18, R17 ;  /* 0x0000001212117223 */ /* 0x040fe20000000011 */
[----:B------:R-:W-:Y:S01]  /*0a60*/  FMUL R18, R18, R19 ;  /* 0x0000001312127220 */ /* 0x000fe20000400000 */
[----:B------:R-:W-:-:S02]  /*0a70*/  FADD R26, R26, -R26 ;  /* 0x8000001a1a1a7221 */ /* 0x000fc40000000000 */
[----:B------:R-:W-:Y:S01]  /*0a80*/  FADD R14, R17, R14 ;  /* 0x0000000e110e7221 */ /* 0x000fe20000000000 */
[----:B------:R-:W-:Y:S01]  /*0a90*/  FADD R18, R18, -R18 ;  /* 0x8000001212127221 */ /* 0x000fe20000000000 */
[----:B------:R-:W-:Y:S01]  /*0aa0*/  FADD R9, R26, R9 ;  /* 0x000000091a097221 */ /* 0x000fe20000000000 */
[CCC-:B------:R-:W-:Y:S01]  /*0ab0*/  FFMA R26, R16.reuse, R19.reuse, -R28.reuse ;  /* 0x00000013101a7223 */ /* 0x1c0fe2000000081c */
[----:B------:R-:W-:Y:S01]  /*0ac0*/  FFMA R16, R16, -R19, R28 ;  /* 0x8000001310107223 */ /* 0x000fe2000000001c */
[C---:B------:R-:W-:Y:S01]  /*0ad0*/  FADD R12, R29.reuse, R12 ;  /* 0x0000000c1d0c7221 */ /* 0x040fe20000000000 */
[----:B------:R-:W-:Y:S01]  /*0ae0*/  FADD R10, R29, R10 ;  /* 0x0000000a1d0a7221 */ /* 0x000fe20000000000 */
[----:B------:R-:W-:Y:S01]  /*0af0*/  FADD R15, R18, R15 ;  /* 0x0000000f120f7221 */ /* 0x000fe20000000000 */
[----:B------:R-:W-:Y:S01]  /*0b00*/  FADD R11, R16, R11 ;  /* 0x0000000b100b7221 */ /* 0x000fe20000000000 */
[C---:B----4-:R-:W-:Y:S01]  /*0b10*/  FMUL R17, R21.reuse, R21 ;  /* 0x0000001515117220 */ /* 0x050fe20000400000 */
[C---:B-----5:R-:W-:Y:S01]  /*0b20*/  FMUL R29, R21.reuse, R23 ;  /* 0x00000017151d7220 */ /* 0x060fe20000400000 */
[----:B------:R-:W-:-:S02]  /*0b30*/  FMUL R18, R21, R22 ;  /* 0x0000001615127220 */ /* 0x000fc40000400000 */
[C---:B------:R-:W-:Y:S01]  /*0b40*/  FFMA R19, R20.reuse, R20, R17 ;  /* 0x0000001414137223 */ /* 0x040fe20000000011 */
[C---:B------:R-:W-:Y:S01]  /*0b50*/  FMUL R21, R20.reuse, R21 ;  /* 0x0000001514157220 */ /* 0x040fe20000400000 */
[CC--:B------:R-:W-:Y:S01]  /*0b60*/  FFMA R17, R20.reuse, R22.reuse, R29 ;  /* 0x0000001614117223 */ /* 0x0c0fe2000000001d */
[CCC-:B------:R-:W-:Y:S01]  /*0b70*/  FFMA R16, R20.reuse, R23.reuse, -R18.reuse ;  /* 0x0000001714107223 */ /* 0x1c0fe20000000812 */
[-C--:B------:R-:W-:Y:S01]  /*0b80*/  FFMA R20, R20, -R23.reuse, R18 ;  /* 0x8000001714147223 */ /* 0x080fe20000000012 */
[----:B------:R-:W-:Y:S01]  /*0b90*/  FADD R8, R8, R19 ;  /* 0x0000001308087221 */ /* 0x000fe20000000000 */
[-C--:B------:R-:W-:Y:S01]  /*0ba0*/  FMUL R19, R23, R23.reuse ;  /* 0x0000001717137220 */ /* 0x080fe20000400000 */
[----:B------:R-:W-:Y:S01]  /*0bb0*/  FADD R18, R21, -R21 ;  /* 0x8000001515127221 */ /* 0x000fe20000000000 */
[----:B------:R-:W-:Y:S01]  /*0bc0*/  FMUL R23, R22, R23 ;  /* 0x0000001716177220 */ /* 0x000fe20000400000 */
[----:B------:R-:W-:Y:S01]  /*0bd0*/  FADD R13, R26, R13 ;  /* 0x0000000d1a0d7221 */ /* 0x000fe20000000000 */
[----:B------:R-:W-:Y:S01]  /*0be0*/  FFMA R19, R22, R22, R19 ;  /* 0x0000001616137223 */ /* 0x000fe20000000013 */
[----:B------:R-:W-:Y:S01]  /*0bf0*/  FADD R9, R9, R18 ;  /* 0x0000001209097221 */ /* 0x000fe20000000000 */
[----:B------:R-:W-:Y:S01]  /*0c00*/  FADD R18, R23, -R23 ;  /* 0x8000001717127221 */ /* 0x000fe20000000000 */
[--C-:B------:R-:W-:Y:S01]  /*0c10*/  FADD R12, R12, R17.reuse ;  /* 0x000000110c0c7221 */ /* 0x100fe20000000000 */
[----:B------:R-:W-:Y:S01]  /*0c20*/  FADD R10, R10, R17 ;  /* 0x000000110a0a7221 */ /* 0x000fe20000000000 */
[----:B------:R-:W-:Y:S01]  /*0c30*/  FADD R14, R14, R19 ;  /* 0x000000130e0e7221 */ /* 0x000fe20000000000 */
[----:B------:R-:W-:Y:S01]  /*0c40*/  FADD R13, R13, R16 ;  /* 0x000000100d0d7221 */ /* 0x000fe20000000000 */
[----:B------:R-:W-:Y:S01]  /*0c50*/  FADD R11, R11, R20 ;  /* 0x000000140b0b7221 */ /* 0x000fe20000000000 */
[----:B------:R-:W-:Y:S01]  /*0c60*/  FADD R15, R15, R18 ;  /* 0x000000120f0f7221 */ /* 0x000fe20000000000 */
[----:B------:R-:W-:Y:S06]  /*0c70*/  @!P0 BRA `(.L_x_20) ;  /* 0xfffffff800c48947 */ /* 0x000fec000383ffff */
.L_x_14:
[----:B------:R-:W-:Y:S05]  /*0c80*/  BSYNC.RECONVERGENT B0 ;  /* 0x0000000000007941 */ /* 0x000fea0003800200 */
.L_x_13:
[----:B------:R-:W0:Y:S01]  /*0c90*/  S2UR UR5, SR_CgaCtaId ;  /* 0x00000000000579c3 */ /* 0x000e220000008800 */
[----:B------:R-:W-:Y:S01]  /*0ca0*/  UMOV UR4, 0x400 ;  /* 0x0000040000047882 */ /* 0x000fe20000000000 */
[C---:B------:R-:W-:Y:S01]  /*0cb0*/  ISETP.GE.U32.AND P0, PT, R0.reuse, 0x40, PT ;  /* 0x000000400000780c */ /* 0x040fe20003f06070 */
[----:B------:R-:W-:Y:S01]  /*0cc0*/  BSSY.RECONVERGENT B0, `(.L_x_21) ;  /* 0x0000023000007945 */ /* 0x000fe20003800200 */
[C---:B------:R-:W-:Y:S02]  /*0cd0*/  ISETP.GT.U32.AND P1, PT, R0.reuse, 0x1f, PT ;  /* 0x0000001f0000780c */ /* 0x040fe40003f24070 */
[C---:B------:R-:W-:Y:S02]  /*0ce0*/  ISETP.GT.U32.AND P2, PT, R0.reuse, 0xf, PT ;  /* 0x0000000f0000780c */ /* 0x040fe40003f44070 */
[C---:B------:R-:W-:Y:S02]  /*0cf0*/  ISETP.GT.U32.AND P3, PT, R0.reuse, 0x7, PT ;  /* 0x000000070000780c */ /* 0x040fe40003f64070 */
[----:B------:R-:W-:-:S02]  /*0d00*/  ISETP.GT.U32.AND P4, PT, R0, 0x3, PT ;  /* 0x000000030000780c */ /* 0x000fc40003f84070 */
[C---:B------:R-:W-:Y:S02]  /*0d10*/  ISETP.GT.U32.AND P5, PT, R0.reuse, 0x1, PT ;  /* 0x000000010000780c */ /* 0x040fe40003fa4070 */
[----:B------:R-:W-:Y:S01]  /*0d20*/  ISETP.NE.AND P6, PT, R0, RZ, PT ;  /* 0x000000ff0000720c */ /* 0x000fe20003fc5270 */
[----:B0-----:R-:W-:-:S06]  /*0d30*/  ULEA UR4, UR5, UR4, 0x18 ;  /* 0x0000000405047291 */ /* 0x001fcc000f8ec0ff */
[----:B------:R-:W-:-:S05]  /*0d40*/  LEA R2, R0, UR4, 0x5 ;  /* 0x0000000400027c11 */ /* 0x000fca000f8e28ff */
[----:B------:R0:W-:Y:S04]  /*0d50*/  STS.64 [R2], R8 ;  /* 0x0000000802007388 */ /* 0x0001e80000000a00 */
[----:B------:R0:W-:Y:S04]  /*0d60*/  STS.64 [R2+0x10], R12 ;  /* 0x0000100c02007388 */ /* 0x0001e80000000a00 */
[----:B------:R0:W-:Y:S04]  /*0d70*/  STS.64 [R2+0x8], R10 ;  /* 0x0000080a02007388 */ /* 0x0001e80000000a00 */
[----:B------:R0:W-:Y:S01]  /*0d80*/  STS.64 [R2+0x18], R14 ;  /* 0x0000180e02007388 */ /* 0x0001e20000000a00 */
[----:B------:R-:W-:Y:S06]  /*0d90*/  BAR.SYNC.DEFER_BLOCKING 0x0 ;  /* 0x0000000000007b1d */ /* 0x000fec0000010000 */
[----:B------:R-:W-:Y:S05]  /*0da0*/  @P0 BRA `(.L_x_22) ;  /* 0x0000000000500947 */ /* 0x000fea0003800000 */
[----:B------:R-:W-:Y:S04]  /*0db0*/  LDS.64 R4, [R2] ;  /* 0x0000000002047984 */ /* 0x000fe80000000a00 */
[----:B------:R-:W1:Y:S04]  /*0dc0*/  LDS.64 R6, [R2+0x800] ;  /* 0x0008000002067984 */ /* 0x000e680000000a00 */
[----:B0-----:R-:W-:Y:S04]  /*0dd0*/  LDS.64 R8, [R2+0x10] ;  /* 0x0000100002087984 */ /* 0x001fe80000000a00 */
[----:B------:R-:W0:Y:S04]  /*0de0*/  LDS.64 R10, [R2+0x810] ;  /* 0x00081000020a7984 */ /* 0x000e280000000a00 */
[----:B------:R-:W-:Y:S04]  /*0df0*/  LDS.64 R12, [R2+0x8] ;  /* 0x00000800020c7984 */ /* 0x000fe80000000a00 */
[----:B------:R-:W2:Y:S04]  /*0e00*/  LDS.64 R14, [R2+0x808] ;  /* 0x00080800020e7984 */ /* 0x000ea80000000a00 */
[----:B------:R-:W-:Y:S04]  /*0e10*/  LDS.64 R16, [R2+0x18] ;  /* 0x0000180002107984 */ /* 0x000fe80000000a00 */
[----:B------:R-:W3:Y:S01]  /*0e20*/  LDS.64 R18, [R2+0x818] ;  /* 0x0008180002127984 */ /* 0x000ee20000000a00 */
[----:B-1----:R-:W-:Y:S01]  /*0e30*/  FADD R4, R4, R6 ;  /* 0x0000000604047221 */ /* 0x002fe20000000000 */
[----:B------:R-:W-:-:S05]  /*0e40*/  FADD R5, R5, R7 ;  /* 0x0000000705057221 */ /* 0x000fca0000000000 */
[----:B------:R1:W-:Y:S01]  /*0e50*/  STS.64 [R2], R4 ;  /* 0x0000000402007388 */ /* 0x0003e20000000a00 */
[----:B0-----:R-:W-:Y:S01]  /*0e60*/  FADD R8, R8, R10 ;  /* 0x0000000a08087221 */ /* 0x001fe20000000000 */
[----:B------:R-:W-:-:S05]  /*0e70*/  FADD R9, R9, R11 ;  /* 0x0000000b09097221 */ /* 0x000fca0000000000 */
[----:B------:R1:W-:Y:S01]  /*0e80*/  STS.64 [R2+0x10], R8 ;  /* 0x0000100802007388 */ /* 0x0003e20000000a00 */
[----:B--2---:R-:W-:Y:S01]  /*0e90*/  FADD R12, R12, R14 ;  /* 0x0000000e0c0c7221 */ /* 0x004fe20000000000 */
[----:B------:R-:W-:-:S05]  /*0ea0*/  FADD R13, R13, R15 ;  /* 0x0000000f0d0d7221 */ /* 0x000fca0000000000 */
[----:B------:R1:W-:Y:S01]  /*0eb0*/  STS.64 [R2+0x8], R12 ;  /* 0x0000080c02007388 */ /* 0x0003e20000000a00 */
[----:B---3--:R-:W-:Y:S01]  /*0ec0*/  FADD R16, R16, R18 ;  /* 0x0000001210107221 */ /* 0x008fe20000000000 */
[----:B------:R-:W-:-:S05]  /*0ed0*/  FADD R17, R17, R19 ;  /* 0x0000001311117221 */ /* 0x000fca0000000000 */
[----:B------:R1:W-:Y:S02]  /*0ee0*/  STS.64 [R2+0x18], R16 ;  /* 0x0000181002007388 */ /* 0x0003e40000000a00 */
.L_x_22:
[----:B------:R-:W-:Y:S05]  /*0ef0*/  BSYNC.RECONVERGENT B0 ;  /* 0x0000000000007941 */ /* 0x000fea0003800200 */
.L_x_21:
[----:B------:R-:W-:Y:S06]  /*0f00*/  BAR.SYNC.DEFER_BLOCKING 0x0 ;  /* 0x0000000000007b1d */ /* 0x000fec0000010000 */
[----:B------:R-:W-:Y:S04]  /*0f10*/  BSSY.RECONVERGENT B0, `(.L_x_23) ;  /* 0x0000016000007945 */ /* 0x000fe80003800200 */
[----:B------:R-:W-:Y:S05]  /*0f20*/  @P1 BRA `(.L_x_24) ;  /* 0x0000000000501947 */ /* 0x000fea0003800000 */
[----:B-1----:R-:W-:Y:S04]  /*0f30*/  LDS.64 R4, [R2] ;  /* 0x0000000002047984 */ /* 0x002fe80000000a00 */
        /* <DEDUP_REMOVED lines=19> */
.L_x_24:
[----:B------:R-:W-:Y:S05]  /*1070*/  BSYNC.RECONVERGENT B0 ;  /* 0x0000000000007941 */ /* 0x000fea0003800200 */
.L_x_23:
[----:B------:R-:W-:Y:S06]  /*1080*/  BAR.SYNC.DEFER_BLOCKING 0x0 ;  /* 0x0000000000007b1d */ /* 0x000fec0000010000 */
[----:B------:R-:W-:Y:S04]  /*1090*/  BSSY.RECONVERGENT B0, `(.L_x_25) ;  /* 0x0000016000007945 */ /* 0x000fe80003800200 */
[----:B------:R-:W-:Y:S05]  /*10a0*/  @P2 BRA `(.L_x_26) ;  /* 0x0000000000502947 */ /* 0x000fea0003800000 */
[----:B-1--4-:R-:W-:Y:S04]  /*10b0*/  LDS.64 R4, [R2] ;  /* 0x0000000002047984 */ /* 0x012fe80000000a00 */
        /* <DEDUP_REMOVED lines=19> */
.L_x_26:
[----:B------:R-:W-:Y:S05]  /*11f0*/  BSYNC.RECONVERGENT B0 ;  /* 0x0000000000007941 */ /* 0x000fea0003800200 */
.L_x_25:
        /* <DEDUP_REMOVED lines=23> */
.L_x_28:
[----:B------:R-:W-:Y:S05]  /*1370*/  BSYNC.RECONVERGENT B0 ;  /* 0x0000000000007941 */ /* 0x000fea0003800200 */
.L_x_27:
        /* <DEDUP_REMOVED lines=23> */
.L_x_30:
[----:B------:R-:W-:Y:S05]  /*14f0*/  BSYNC.RECONVERGENT B0 ;  /* 0x0000000000007941 */ /* 0x000fea0003800200 */
.L_x_29:
        /* <DEDUP_REMOVED lines=23> */
.L_x_32:
[----:B------:R-:W-:Y:S05]  /*1670*/  BSYNC.RECONVERGENT B0 ;  /* 0x0000000000007941 */ /* 0x000fea0003800200 */
.L_x_31:
[----:B------:R-:W-:Y:S06]  /*1680*/  BAR.SYNC.DEFER_BLOCKING 0x0 ;  /* 0x0000000000007b1d */ /* 0x000fec0000010000 */
[----:B------:R-:W-:Y:S04]  /*1690*/  BSSY.RECONVERGENT B0, `(.L_x_33) ;  /* 0x0000016000007945 */ /* 0x000fe80003800200 */
[----:B------:R-:W-:Y:S05]  /*16a0*/  @P6 BRA `(.L_x_34) ;  /* 0x0000000000506947 */ /* 0x000fea0003800000 */
[----:B-1--4-:R-:W-:Y:S04]  /*16b0*/  LDS.64 R4, [R2] ;  /* 0x0000000002047984 */ /* 0x012fe80000000a00 */
[----:B------:R-:W1:Y:S02]  /*16c0*/  LDS.64 R6, [UR4+0x20] ;  /* 0x00002004ff067984 */ /* 0x000e640008000a00 */
[----:B-1----:R-:W-:Y:S01]  /*16d0*/  FADD R4, R4, R6 ;  /* 0x0000000604047221 */ /* 0x002fe20000000000 */
[----:B------:R-:W-:Y:S02]  /*16e0*/  FADD R5, R5, R7 ;  /* 0x0000000705057221 */ /* 0x000fe40000000000 */
[----:B------:R-:W-:Y:S04]  /*16f0*/  LDS.64 R6, [R2+0x10] ;  /* 0x0000100002067984 */ /* 0x000fe80000000a00 */
[----:B------:R-:W-:Y:S04]  /*1700*/  STS.64 [R2], R4 ;  /* 0x0000000402007388 */ /* 0x000fe80000000a00 */
[----:B0-----:R-:W0:Y:S02]  /*1710*/  LDS.64 R8, [UR4+0x30] ;  /* 0x00003004ff087984 */ /* 0x001e240008000a00 */
[----:B0-----:R-:W-:Y:S01]  /*1720*/  FADD R6, R6, R8 ;  /* 0x0000000806067221 */ /* 0x001fe20000000000 */
[----:B------:R-:W-:-:S02]  /*1730*/  FADD R7, R7, R9 ;  /* 0x0000000907077221 */ /* 0x000fc40000000000 */
[----:B------:R-:W-:Y:S04]  /*1740*/  LDS.64 R8, [R2+0x8] ;  /* 0x0000080002087984 */ /* 0x000fe80000000a00 */
[----:B------:R-:W-:Y:S04]  /*1750*/  STS.64 [R2+0x10], R6 ;  /* 0x0000100602007388 */ /* 0x000fe80000000a00 */
[----:B------:R-:W0:Y:S02]  /*1760*/  LDS.64 R10, [UR4+0x28] ;  /* 0x00002804ff0a7984 */ /* 0x000e240008000a00 */
[----:B0-----:R-:W-:Y:S01]  /*1770*/  FADD R8, R8, R10 ;  /* 0x0000000a08087221 */ /* 0x001fe20000000000 */
[----:B------:R-:W-:-:S02]  /*1780*/  FADD R9, R9, R11 ;  /* 0x0000000b09097221 */ /* 0x000fc40000000000 */
[----:B------:R-:W-:Y:S04]  /*1790*/  LDS.64 R10, [R2+0x18] ;  /* 0x00001800020a7984 */ /* 0x000fe80000000a00 */
[----:B------:R-:W-:Y:S04]  /*17a0*/  STS.64 [R2+0x8], R8 ;  /* 0x0000080802007388 */ /* 0x000fe80000000a00 */
[----:B------:R-:W0:Y:S02]  /*17b0*/  LDS.64 R4, [UR4+0x38] ;  /* 0x00003804ff047984 */ /* 0x000e240008000a00 */
[----:B0-----:R-:W-:Y:S01]  /*17c0*/  FADD R4, R10, R4 ;  /* 0x000000040a047221 */ /* 0x001fe20000000000 */
[----:B------:R-:W-:-:S05]  /*17d0*/  FADD R5, R11, R5 ;  /* 0x000000050b057221 */ /* 0x000fca0000000000 */
[----:B------:R2:W-:Y:S02]  /*17e0*/  STS.64 [R2+0x18], R4 ;  /* 0x0000180402007388 */ /* 0x0005e40000000a00 */
.L_x_34:
[----:B------:R-:W-:Y:S05]  /*17f0*/  BSYNC.RECONVERGENT B0 ;  /* 0x0000000000007941 */ /* 0x000fea0003800200 */
.L_x_33:
[----:B------:R-:W-:Y:S06]  /*1800*/  BAR.SYNC.DEFER_BLOCKING 0x0 ;  /* 0x0000000000007b1d */ /* 0x000fec0000010000 */
[----:B------:R-:W-:Y:S05]  /*1810*/  @P6 EXIT ;  /* 0x000000000000694d */ /* 0x000fea0003800000 */
[----:B01--4-:R-:W0:Y:S01]  /*1820*/  LDS.128 R8, [UR4] ;  /* 0x00000004ff087984 */ /* 0x013e220008000c00 */
[----:B--2---:R-:W1:Y:S01]  /*1830*/  LDC.64 R4, c[0x0][0x388] ;  /* 0x0000e200ff047b82 */ /* 0x004e620000000a00 */
[----:B------:R-:W-:Y:S02]  /*1840*/  SHF.L.U32 R3, R3, 0x2, RZ ;  /* 0x0000000203037819 */ /* 0x000fe400000006ff */
[----:B------:R-:W2:Y:S03]  /*1850*/  LDS.128 R12, [UR4+0x10] ;  /* 0x00001004ff0c7984 */ /* 0x000ea60008000c00 */
[----:B-1----:R-:W-:-:S05]  /*1860*/  IMAD.WIDE.U32 R2, R3, 0x8, R4 ;  /* 0x0000000803027825 */ /* 0x002fca00078e0004 */
[----:B0-----:R-:W-:Y:S04]  /*1870*/  STG.E.64 desc[UR6][R2.64], R8 ;  /* 0x0000000802007986 */ /* 0x001fe8000c101b06 */
[----:B------:R-:W-:Y:S04]  /*1880*/  STG.E.64 desc[UR6][R2.64+0x8], R10 ;  /* 0x0000080a02007986 */ /* 0x000fe8000c101b06 */
[----:B--2---:R-:W-:Y:S04]  /*1890*/  STG.E.64 desc[UR6][R2.64+0x10], R12 ;  /* 0x0000100c02007986 */ /* 0x004fe8000c101b06 */
[----:B------:R-:W-:Y:S01]  /*18a0*/  STG.E.64 desc[UR6][R2.64+0x18], R14 ;  /* 0x0000180e02007986 */ /* 0x000fe2000c101b06 */
[----:B------:R-:W-:Y:S05]  /*18b0*/  EXIT ;  /* 0x000000000000794d */ /* 0x000fea0003800000 */
        .weak           $__internal_0_$__cuda_sm20_div_u64
        .type           $__internal_0_$__cuda_sm20_div_u64,@function
        .size           $__internal_0_$__cuda_sm20_div_u64,(.L_x_116 - $__internal_0_$__cuda_sm20_div_u64)
$__internal_0_$__cuda_sm20_div_u64:
[----:B------:R-:W-:Y:S01]  /*18c0*/  HFMA2 R21, -RZ, RZ, 0, 0 ;  /* 0x00000000ff157431 */ /* 0x000fe200000001ff */
[----:B------:R-:W-:-:S04]  /*18d0*/  MOV R20, R7 ;  /* 0x0000000700147202 */ /* 0x000fc80000000f00 */
[----:B------:R-:W0:Y:S08]  /*18e0*/  I2F.U64.RP R13, R20 ;  /* 0x00000014000d7312 */ /* 0x000e300000309000 */
[----:B0-----:R-:W0:Y:S02]  /*18f0*/  MUFU.RCP R13, R13 ;  /* 0x0000000d000d7308 */ /* 0x001e240000001000 */
[----:B0-----:R-:W-:-:S06]  /*1900*/  IADD3 R8, PT, PT, R13, 0x1ffffffe, RZ ;  /* 0x1ffffffe0d087810 */ /* 0x001fcc0007ffe0ff */
[----:B------:R-:W0:Y:S02]  /*1910*/  F2I.U64.TRUNC R8, R8 ;  /* 0x0000000800087311 */ /* 0x000e24000020d800 */
[----:B0-----:R-:W-:-:S04]  /*1920*/  IMAD.WIDE.U32 R10, R8, R7, RZ ;  /* 0x00000007080a7225 */ /* 0x001fc800078e00ff */
[----:B------:R-:W-:Y:S01]  /*1930*/  IMAD R11, R9, R7, R11 ;  /* 0x00000007090b7224 */ /* 0x000fe200078e020b */
[----:B------:R-:W-:-:S04]  /*1940*/  IADD3 R15, P0, PT, RZ, -R10, RZ ;  /* 0x8000000aff0f7210 */ /* 0x000fc80007f1e0ff */
[----:B------:R-:W-:Y:S01]  /*1950*/  IADD3.X R23, PT, PT, RZ, ~R11, RZ, P0, !PT ;  /* 0x8000000bff177210 */ /* 0x000fe200007fe4ff */
[----:B------:R-:W-:Y:S01]  /*1960*/  IMAD.HI.U32 R10, R8, R15, RZ ;  /* 0x0000000f080a7227 */ /* 0x000fe200078e00ff */
[----:B------:R-:W-:-:S03]  /*1970*/  MOV R11, R8 ;  /* 0x00000008000b7202 */ /* 0x000fc60000000f00 */
[-C--:B------:R-:W-:Y:S02]  /*1980*/  IMAD R21, R9, R23.reuse, RZ ;  /* 0x0000001709157224 */ /* 0x080fe400078e02ff */
[----:B------:R-:W-:-:S04]  /*1990*/  IMAD.WIDE.U32 R10, P0, R8, R23, R10 ;  /* 0x00000017080a7225 */ /* 0x000fc8000780000a */
[----:B------:R-:W-:-:S04]  /*19a0*/  IMAD.HI.U32 R23, R9, R23, RZ ;  /* 0x0000001709177227 */ /* 0x000fc800078e00ff */
[----:B------:R-:W-:-:S05]  /*19b0*/  IMAD.HI.U32 R10, P1, R9, R15, R10 ;  /* 0x0000000f090a7227 */ /* 0x000fca000782000a */
[----:B------:R-:W-:Y:S02]  /*19c0*/  IADD3 R11, P2, PT, R21, R10, RZ ;  /* 0x0000000a150b7210 */ /* 0x000fe40007f5e0ff */
[----:B------:R-:W-:-:S03]  /*19d0*/  IADD3.X R10, PT, PT, R23, R9, RZ, P0, !PT ;  /* 0x00000009170a7210 */ /* 0x000fc600007fe4ff */
[----:B------:R-:W-:Y:S01]  /*19e0*/  IMAD.WIDE.U32 R8, R11, R7, RZ ;  /* 0x000000070b087225 */ /* 0x000fe200078e00ff */
[----:B------:R-:W-:Y:S02]  /*19f0*/  IADD3.X R13, PT, PT, RZ, RZ, R10, P2, P1 ;  /* 0x000000ffff0d7210 */ /* 0x000fe400017e240a */
[----:B------:R-:W-:-:S03]  /*1a00*/  IADD3 R15, P0, PT, RZ, -R8, RZ ;  /* 0x80000008ff0f7210 */ /* 0x000fc60007f1e0ff */
[----:B------:R-:W-:Y:S02]  /*1a10*/  IMAD R8, R13, R7, R9 ;  /* 0x000000070d087224 */ /* 0x000fe400078e0209 */
[----:B------:R-:W-:Y:S02]  /*1a20*/  HFMA2 R9, -RZ, RZ, 0, 0 ;  /* 0x00000000ff097431 */ /* 0x000fe400000001ff */
[----:B------:R-:W-:Y:S01]  /*1a30*/  IMAD.HI.U32 R10, R11, R15, RZ ;  /* 0x0000000f0b0a7227 */ /* 0x000fe200078e00ff */
[----:B------:R-:W-:-:S05]  /*1a40*/  IADD3.X R8, PT, PT, RZ, ~R8, RZ, P0, !PT ;  /* 0x80000008ff087210 */ /* 0x000fca00007fe4ff */
[----:B------:R-:W-:-:S04]  /*1a50*/  IMAD.WIDE.U32 R10, P0, R11, R8, R10 ;  /* 0x000000080b0a7225 */ /* 0x000fc8000780000a */
[C---:B------:R-:W-:Y:S02]  /*1a60*/  IMAD R18, R13.reuse, R8, RZ ;  /* 0x000000080d127224 */ /* 0x040fe400078e02ff */
[----:B------:R-:W-:Y:S01]  /*1a70*/  IMAD.HI.U32 R11, P1, R13, R15, R10 ;  /* 0x0000000f0d0b7227 */ /* 0x000fe2000782000a */
[----:B------:R-:W-:-:S03]  /*1a80*/  MOV R15, 0x0 ;  /* 0x00000000000f7802 */ /* 0x000fc60000000f00 */
[----:B------:R-:W-:Y:S01]  /*1a90*/  IMAD.HI.U32 R8, R13, R8, RZ ;  /* 0x000000080d087227 */ /* 0x000fe200078e00ff */
[----:B------:R-:W-:-:S04]  /*1aa0*/  IADD3 R11, P2, PT, R18, R11, RZ ;  /* 0x0000000b120b7210 */ /* 0x000fc80007f5e0ff */
[----:B------:R-:W-:Y:S01]  /*1ab0*/  IADD3.X R13, PT, PT, R8, R13, RZ, P0, !PT ;  /* 0x0000000d080d7210 */ /* 0x000fe200007fe4ff */
[----:B------:R-:W-:-:S03]  /*1ac0*/  IMAD.HI.U32 R8, R11, R16, RZ ;  /* 0x000000100b087227 */ /* 0x000fc600078e00ff */
[----:B------:R-:W-:Y:S01]  /*1ad0*/  IADD3.X R13, PT, PT, RZ, RZ, R13, P2, P1 ;  /* 0x000000ffff0d7210 */ /* 0x000fe200017e240d */
[----:B------:R-:W-:-:S04]  /*1ae0*/  IMAD.WIDE.U32 R8, R11, R5, R8 ;  /* 0x000000050b087225 */ /* 0x000fc800078e0008 */
[C---:B------:R-:W-:Y:S02]  /*1af0*/  IMAD R11, R13.reuse, R5, RZ ;  /* 0x000000050d0b7224 */ /* 0x040fe400078e02ff */
[----:B------:R-:W-:-:S04]  /*1b00*/  IMAD.HI.U32 R8, P0, R13, R16, R8 ;  /* 0x000000100d087227 */ /* 0x000fc80007800008 */
[----:B------:R-:W-:Y:S01]  /*1b10*/  IMAD.HI.U32 R13, R13, R5, RZ ;  /* 0x000000050d0d7227 */ /* 0x000fe200078e00ff */
[----:B------:R-:W-:-:S04]  /*1b20*/  IADD3 R10, P1, PT, R11, R8, RZ ;  /* 0x000000080b0a7210 */ /* 0x000fc80007f3e0ff */
[----:B------:R-:W-:-:S04]  /*1b30*/  IADD3.X R8, PT, PT, R13, RZ, RZ, P0, !PT ;  /* 0x000000ff0d087210 */ /* 0x000fc800007fe4ff */
[----:B------:R-:W-:Y:S01]  /*1b40*/  IADD3.X R11, PT, PT, RZ, R8, RZ, P1, !PT ;  /* 0x00000008ff0b7210 */ /* 0x000fe20000ffe4ff */
[----:B------:R-:W-:-:S04]  /*1b50*/  IMAD.WIDE.U32 R8, R10, R7, RZ ;  /* 0x000000070a087225 */ /* 0x000fc800078e00ff */
[----:B------:R-:W-:Y:S01]  /*1b60*/  IMAD R18, R11, R7, R9 ;  /* 0x000000070b127224 */ /* 0x000fe200078e0209 */
[----:B------:R-:W-:-:S04]  /*1b70*/  IADD3 R20, P0, PT, -R8, R16, RZ ;  /* 0x0000001008147210 */ /* 0x000fc80007f1e1ff */
[----:B------:R-:W-:Y:S02]  /*1b80*/  IADD3.X R18, PT, PT, ~R18, R5, RZ, P0, !PT ;  /* 0x0000000512127210 */ /* 0x000fe400007fe5ff */
[----:B------:R-:W-:Y:S02]  /*1b90*/  ISETP.GE.U32.AND P0, PT, R20, R7, PT ;  /* 0x000000071400720c */ /* 0x000fe40003f06070 */
[----:B------:R-:W-:Y:S02]  /*1ba0*/  IADD3 R16, P1, PT, -R7, R20, RZ ;  /* 0x0000001407107210 */ /* 0x000fe40007f3e1ff */
[----:B------:R-:W-:Y:S02]  /*1bb0*/  IADD3 R5, P2, PT, R10, 0x1, RZ ;  /* 0x000000010a057810 */ /* 0x000fe40007f5e0ff */
[C---:B------:R-:W-:Y:S02]  /*1bc0*/  ISETP.GE.U32.AND.EX P0, PT, R18.reuse, RZ, PT, P0 ;  /* 0x000000ff1200720c */ /* 0x040fe40003f06100 */
[----:B------:R-:W-:-:S02]  /*1bd0*/  IADD3.X R9, PT, PT, R18, -0x1, RZ, P1, !PT ;  /* 0xffffffff12097810 */ /* 0x000fc40000ffe4ff */
[-C--:B------:R-:W-:Y:S02]  /*1be0*/  IADD3.X R8, PT, PT, RZ, R11.reuse, RZ, P2, !PT ;  /* 0x0000000bff087210 */ /* 0x080fe400017fe4ff */
[----:B------:R-:W-:Y:S02]  /*1bf0*/  SEL R16, R16, R20, P0 ;  /* 0x0000001410107207 */ /* 0x000fe40000000000 */
[----:B------:R-:W-:Y:S02]  /*1c00*/  SEL R5, R5, R10, P0 ;  /* 0x0000000a05057207 */ /* 0x000fe40000000000 */
[----:B------:R-:W-:Y:S02]  /*1c10*/  SEL R9, R9, R18, P0 ;  /* 0x0000001209097207 */ /* 0x000fe40000000000 */
[----:B------:R-:W-:Y:S02]  /*1c20*/  SEL R10, R8, R11, P0 ;  /* 0x0000000b080a7207 */ /* 0x000fe40000000000 */
[----:B------:R-:W-:-:S02]  /*1c30*/  ISETP.GE.U32.AND P0, PT, R16, R7, PT ;  /* 0x000000071000720c */ /* 0x000fc40003f06070 */
[----:B------:R-:W-:Y:S02]  /*1c40*/  IADD3 R8, P2, PT, R5, 0x1, RZ ;  /* 0x0000000105087810 */ /* 0x000fe40007f5e0ff */
[----:B------:R-:W-:Y:S02]  /*1c50*/  ISETP.GE.U32.AND.EX P0, PT, R9, RZ, PT, P0 ;  /* 0x000000ff0900720c */ /* 0x000fe40003f06100 */
[----:B------:R-:W-:Y:S02]  /*1c60*/  ISETP.NE.U32.AND P1, PT, R7, RZ, PT ;  /* 0x000000ff0700720c */ /* 0x000fe40003f25070 */
[----:B------:R-:W-:Y:S02]  /*1c70*/  IADD3.X R9, PT, PT, RZ, R10, RZ, P2, !PT ;  /* 0x0000000aff097210 */ /* 0x000fe400017fe4ff */
[----:B------:R-:W-:Y:S02]  /*1c80*/  ISETP.NE.AND.EX P1, PT, RZ, RZ, PT, P1 ;  /* 0x000000ffff00720c */ /* 0x000fe40003f25310 */
[----:B------:R-:W-:-:S02]  /*1c90*/  SEL R8, R8, R5, P0 ;  /* 0x0000000508087207 */ /* 0x000fc40000000000 */
[----:B------:R-:W-:Y:S02]  /*1ca0*/  SEL R9, R9, R10, P0 ;  /* 0x0000000a09097207 */ /* 0x000fe40000000000 */
[----:B------:R-:W-:Y:S02]  /*1cb0*/  SEL R8, R8, 0xffffffff, P1 ;  /* 0xffffffff08087807 */ /* 0x000fe40000800000 */
[----:B------:R-:W-:Y:S01]  /*1cc0*/  SEL R9, R9, 0xffffffff, P1 ;  /* 0xffffffff09097807 */ /* 0x000fe20000800000 */
[----:B------:R-:W-:Y:S06]  /*1cd0*/  RET.REL.NODEC R14 `(_Z14_get_q1densityPK6float2PS_mm) ;  /* 0xffffffe00ec87950 */ /* 0x000fec0003c3ffff */
.L_x_35:
        /* <DEDUP_REMOVED lines=10> */
.L_x_116:


//--------------------- .text._Z12_q2gate_diagP6float2mmm --------------------------
	.section	.text._Z12_q2gate_diagP6float2mmm,"ax",@progbits
	.align	128
.text._Z12_q2gate_diagP6float2mmm:
        .type           _Z12_q2gate_diagP6float2mmm,@function
        .size           _Z12_q2gate_diagP6float2mmm,(.L_x_118 - _Z12_q2gate_diagP6float2mmm)
        .other          _Z12_q2gate_diagP6float2mmm,@"STO_CUDA_ENTRY STV_DEFAULT"
_Z12_q2gate_diagP6float2mmm:
[----:B------:R-:W-:Y:S01]  /*0000*/  LDC R1, c[0x0][0x37c] ;  /* 0x0000df00ff017b82 */ /* 0x000fe20000000800 */
[----:B------:R-:W0:Y:S01]  /*0010*/  S2R R7, SR_TID.X ;  /* 0x0000000000077919 */ /* 0x000e220000002100 */
[----:B------:R-:W1:Y:S06]  /*0020*/  LDCU UR5, c[0x0][0x398] ;  /* 0x00007300ff0577ac */ /* 0x000e6c0008000800 */
[----:B------:R-:W0:Y:S01]  /*0030*/  S2UR UR4, SR_CTAID.X ;  /* 0x00000000000479c3 */ /* 0x000e220000002500 */
[----:B------:R-:W-:-:S07]  /*0040*/  IMAD.MOV.U32 R0, RZ, RZ, 0x1 ;  /* 0x00000001ff007424 */ /* 0x000fce00078e00ff */
[----:B------:R-:W0:Y:S01]  /*0050*/  LDC R4, c[0x0][0x360] ;  /* 0x0000d800ff047b82 */ /* 0x000e220000000800 */
[----:B-1----:R-:W-:-:S04]  /*0060*/  SHF.L.U32 R0, R0, UR5, RZ ;  /* 0x0000000500007c19 */ /* 0x002fc800080006ff */
[----:B------:R-:W-:-:S04]  /*0070*/  SHF.R.S32.HI R3, RZ, 0x1f, R0 ;  /* 0x0000001fff037819 */ /* 0x000fc80000011400 */
[--C-:B------:R-:W-:Y:S02]  /*0080*/  SHF.R.U64 R0, R0, 0x2, R3.reuse ;  /* 0x0000000200007819 */ /* 0x100fe40000001203 */
[----:B------:R-:W-:Y:S01]  /*0090*/  SHF.R.U32.HI R2, RZ, 0x2, R3 ;  /* 0x00000002ff027819 */ /* 0x000fe20000011603 */
[----:B0-----:R-:W-:-:S05]  /*00a0*/  IMAD R7, R4, UR4, R7 ;  /* 0x0000000404077c24 */ /* 0x001fca000f8e0207 */
[----:B------:R-:W-:-:S04]  /*00b0*/  ISETP.GT.U32.AND P0, PT, R0, R7, PT ;  /* 0x000000070000720c */ /* 0x000fc80003f04070 */
[----:B------:R-:W-:-:S13]  /*00c0*/  ISETP.GT.U32.AND.EX P0, PT, R2, RZ, PT, P0 ;  /* 0x000000ff0200720c */ /* 0x000fda0003f04100 */
[----:B------:R-:W-:Y:S05]  /*00d0*/  @!P0 EXIT ;  /* 0x000000000000894d */ /* 0x000fea0003800000 */
[----:B------:R-:W0:Y:S01]  /*00e0*/  LDCU UR4, c[0x0][0x370] ;  /* 0x00006e00ff0477ac */ /* 0x000e220008000800 */
[----:B------:R-:W-:Y:S01]  /*00f0*/  IMAD.MOV.U32 R9, RZ, RZ, RZ ;  /* 0x000000ffff097224 */ /* 0x000fe200078e00ff */
[----:B------:R-:W-:Y:S01]  /*0100*/  BSSY.RECONVERGENT B0, `(.L_x_36) ;  /* 0x0000028000007945 */ /* 0x000fe20003800200 */
[----:B0-----:R-:W-:-:S05]  /*0110*/  IMAD R4, R4, UR4, RZ ;  /* 0x0000000404047c24 */ /* 0x001fca000f8e02ff */
[----:B------:R-:W-:-:S04]  /*0120*/  IADD3 R11, P0, PT, R4, R7, RZ ;  /* 0x00000007040b7210 */ /* 0x000fc80007f1e0ff */
[----:B------:R-:W-:Y:S01]  /*0130*/  ISETP.GT.U32.AND P1, PT, R0, R11, PT ;  /* 0x0000000b0000720c */ /* 0x000fe20003f24070 */
[----:B------:R-:W-:Y:S01]  /*0140*/  IMAD.X R13, RZ, RZ, R9, P0 ;  /* 0x000000ffff0d7224 */ /* 0x000fe200000e0609 */
[----:B------:R-:W-:-:S04]  /*0150*/  ISETP.GE.U32.AND P0, PT, R11, R0, PT ;  /* 0x000000000b00720c */ /* 0x000fc80003f06070 */
[----:B------:R-:W-:Y:S02]  /*0160*/  ISETP.GT.U32.AND.EX P1, PT, R2, R13, PT, P1 ;  /* 0x0000000d0200720c */ /* 0x000fe40003f24110 */
[----:B------:R-:W-:Y:S02]  /*0170*/  ISETP.GE.U32.AND.EX P0, PT, R13, R2, PT, P0 ;  /* 0x000000020d00720c */ /* 0x000fe40003f06100 */
[----:B------:R-:W-:Y:S02]  /*0180*/  SEL R5, R0, R11, P1 ;  /* 0x0000000b00057207 */ /* 0x000fe40000800000 */
[----:B------:R-:W-:Y:S02]  /*0190*/  SEL R6, RZ, 0x1, P0 ;  /* 0x00000001ff067807 */ /* 0x000fe40000000000 */
[----:B------:R-:W-:Y:S02]  /*01a0*/  SEL R8, R2, R13, P1 ;  /* 0x0000000d02087207 */ /* 0x000fe40000800000 */
[----:B------:R-:W-:-:S04]  /*01b0*/  IADD3 R5, P0, P1, R5, -R11, -R6 ;  /* 0x8000000b05057210 */ /* 0x000fc8000791e806 */
[----:B------:R-:W-:-:S04]  /*01c0*/  IADD3.X R3, PT, PT, R8, -0x1, ~R13, P0, P1 ;  /* 0xffffffff08037810 */ /* 0x000fc800007e2c0d */
[----:B------:R-:W-:-:S13]  /*01d0*/  ISETP.NE.U32.AND P0, PT, R3, RZ, PT ;  /* 0x000000ff0300720c */ /* 0x000fda0003f05070 */
[----:B------:R-:W-:Y:S05]  /*01e0*/  @P0 BRA `(.L_x_37) ;  /* 0x0000000000540947 */ /* 0x000fea0003800000 */
[----:B------:R-:W0:Y:S01]  /*01f0*/  I2F.U32.RP R3, R4 ;  /* 0x0000000400037306 */ /* 0x000e220000209000 */
[----:B------:R-:W-:Y:S01]  /*0200*/  IMAD.MOV R17, RZ, RZ, -R4 ;  /* 0x000000ffff117224 */ /* 0x000fe200078e0a04 */
[----:B------:R-:W-:-:S06]  /*0210*/  ISETP.NE.U32.AND P2, PT, R4, RZ, PT ;  /* 0x000000ff0400720c */ /* 0x000fcc0003f45070 */
[----:B0-----:R-:W0:Y:S02]  /*0220*/  MUFU.RCP R3, R3 ;  /* 0x0000000300037308 */ /* 0x001e240000001000 */
[----:B0-----:R-:W-:-:S06]  /*0230*/  IADD3 R14, PT, PT, R3, 0xffffffe, RZ ;  /* 0x0ffffffe030e7810 */ /* 0x001fcc0007ffe0ff */
[----:B------:R0:W1:Y:S02]  /*0240*/  F2I.FTZ.U32.TRUNC.NTZ R15, R14 ;  /* 0x0000000e000f7305 */ /* 0x000064000021f000 */
[----:B0-----:R-:W-:Y:S02]  /*0250*/  IMAD.MOV.U32 R14, RZ, RZ, RZ ;  /* 0x000000ffff0e7224 */ /* 0x001fe400078e00ff */
[----:B-1----:R-:W-:-:S04]  /*0260*/  IMAD R17, R17, R15, RZ ;  /* 0x0000000f11117224 */ /* 0x002fc800078e02ff */
[----:B------:R-:W-:-:S04]  /*0270*/  IMAD.HI.U32 R8, R15, R17, R14 ;  /* 0x000000110f087227 */ /* 0x000fc800078e000e */
[----:B------:R-:W-:Y:S02]  /*0280*/  HFMA2 R15, -RZ, RZ, 0, 0 ;  /* 0x00000000ff0f7431 */ /* 0x000fe400000001ff */
[----:B------:R-:W-:-:S04]  /*0290*/  IMAD.HI.U32 R8, R8, R5, RZ ;  /* 0x0000000508087227 */ /* 0x000fc800078e00ff */
[----:B------:R-:W-:-:S04]  /*02a0*/  IMAD.MOV R10, RZ, RZ, -R8 ;  /* 0x000000ffff0a7224 */ /* 0x000fc800078e0a08 */
[----:B------:R-:W-:-:S05]  /*02b0*/  IMAD R5, R4, R10, R5 ;  /* 0x0000000a04057224 */ /* 0x000fca00078e0205 */
[----:B------:R-:W-:-:S13]  /*02c0*/  ISETP.GE.U32.AND P0, PT, R5, R4, PT ;  /* 0x000000040500720c */ /* 0x000fda0003f06070 */
[----:B------:R-:W-:Y:S01]  /*02d0*/  @P0 IADD3 R5, PT, PT, -R4, R5, RZ ;  /* 0x0000000504050210 */ /* 0x000fe20007ffe1ff */
[----:B------:R-:W-:-:S03]  /*02e0*/  @P0 VIADD R8, R8, 0x1 ;  /* 0x0000000108080836 */ /* 0x000fc60000000000 */
[----:B------:R-:W-:-:S13]  /*02f0*/  ISETP.GE.U32.AND P1, PT, R5, R4, PT ;  /* 0x000000040500720c */ /* 0x000fda0003f26070 */
[----:B------:R-:W-:Y:S01]  /*0300*/  @P1 VIADD R8, R8, 0x1 ;  /* 0x0000000108081836 */ /* 0x000fe20000000000 */
[----:B------:R-:W-:-:S05]  /*0310*/  @!P2 LOP3.LUT R8, RZ, R4, RZ, 0x33, !PT ;  /* 0x00000004ff08a212 */ /* 0x000fca00078e33ff */
[----:B------:R-:W-:Y:S01]  /*0320*/  IMAD.MOV.U32 R14, RZ, RZ, R8 ;  /* 0x000000ffff0e7224 */ /* 0x000fe200078e0008 */
[----:B------:R-:W-:Y:S06]  /*0330*/  BRA `(.L_x_38) ;  /* 0x0000000000107947 */ /* 0x000fec0003800000 */
.L_x_37:
[----:B------:R-:W-:-:S07]  /*0340*/  MOV R8, 0x360 ;  /* 0x0000036000087802 */ /* 0x000fce0000000f00 */
[----:B------:R-:W-:Y:S05]  /*0350*/  CALL.REL.NOINC `($__internal_1_$__cuda_sm20_div_u64) ;  /* 0x0000000800e87944 */ /* 0x000fea0003c00000 */
[----:B------:R-:W-:Y:S02]  /*0360*/  IMAD.MOV.U32 R14, RZ, RZ, R3 ;  /* 0x000000ffff0e7224 */ /* 0x000fe400078e0003 */
[----:B------:R-:W-:-:S07]  /*0370*/  IMAD.MOV.U32 R15, RZ, RZ, R10 ;  /* 0x000000ffff0f7224 */ /* 0x000fce00078e000a */
.L_x_38:
[----:B------:R-:W-:Y:S05]  /*0380*/  BSYNC.RECONVERGENT B0 ;  /* 0x0000000000007941 */ /* 0x000fea0003800200 */
.L_x_36:
[----:B------:R-:W0:Y:S01]  /*0390*/  LDCU UR12, c[0x0][0x390] ;  /* 0x00007200ff0c77ac */ /* 0x000e220008000800 */
[----:B------:R-:W-:Y:S01]  /*03a0*/  IADD3 R6, P0, PT, R14, R6, RZ ;  /* 0x000000060e067210 */ /* 0x000fe20007f1e0ff */
[----:B------:R-:W-:Y:S01]  /*03b0*/  BSSY.RECONVERGENT B0, `(.L_x_39) ;  /* 0x000004f000007945 */ /* 0x000fe20003800200 */
[----:B------:R-:W1:Y:S02]  /*03c0*/  LDCU UR13, c[0x0][0x388] ;  /* 0x00007100ff0d77ac */ /* 0x000e640008000800 */
[C---:B------:R-:W-:Y:S01]  /*03d0*/  LOP3.LUT R3, R6.reuse, 0x1, RZ, 0xc0, !PT ;  /* 0x0000000106037812 */ /* 0x040fe200078ec0ff */
[----:B------:R-:W-:Y:S01]  /*03e0*/  IMAD.X R14, RZ, RZ, R15, P0 ;  /* 0x000000ffff0e7224 */ /* 0x000fe200000e060f */
[----:B------:R-:W-:Y:S01]  /*03f0*/  ISETP.NE.U32.AND P0, PT, R6, RZ, PT ;  /* 0x000000ff0600720c */ /* 0x000fe20003f05070 */
[----:B------:R-:W-:Y:S01]  /*0400*/  UMOV UR5, 0xffffffff ;  /* 0xffffffff00057882 */ /* 0x000fe20000000000 */
[----:B------:R-:W-:Y:S01]  /*0410*/  ISETP.NE.U32.AND P1, PT, R3, 0x1, PT ;  /* 0x000000010300780c */ /* 0x000fe20003f25070 */
[----:B------:R-:W-:Y:S01]  /*0420*/  HFMA2 R3, -RZ, RZ, 0, 5.9604644775390625e-08 ;  /* 0x00000001ff037431 */ /* 0x000fe200000001ff */
[----:B------:R-:W2:Y:S01]  /*0430*/  LDCU.64 UR8, c[0x0][0x358] ;  /* 0x00006b00ff0877ac */ /* 0x000ea20008000a00 */
[----:B------:R-:W-:-:S02]  /*0440*/  ISETP.NE.AND.EX P0, PT, R14, RZ, PT, P0 ;  /* 0x000000ff0e00720c */ /* 0x000fc40003f05300 */
[----:B------:R-:W-:Y:S01]  /*0450*/  ISETP.NE.U32.AND.EX P1, PT, RZ, RZ, PT, P1 ;  /* 0x000000ffff00720c */ /* 0x000fe20003f25110 */
[----:B------:R-:W3:Y:S01]  /*0460*/  LDCU.64 UR16, c[0x0][0x380] ;  /* 0x00007000ff1077ac */ /* 0x000ee20008000a00 */
[----:B0-----:R-:W-:Y:S02]  /*0470*/  USHF.L.U32 UR6, UR5, UR12, URZ ;  /* 0x0000000c05067299 */ /* 0x001fe400080006ff */
[C---:B------:R-:W-:Y:S01]  /*0480*/  SHF.L.U32 R5, R3.reuse, UR12, RZ ;  /* 0x0000000c03057c19 */ /* 0x040fe200080006ff */
[----:B------:R-:W-:Y:S01]  /*0490*/  USHF.L.U64.HI UR7, UR5, UR12, 0xffffffff ;  /* 0xffffffff05077499 */ /* 0x000fe2000801020c */
[----:B-1----:R-:W-:Y:S01]  /*04a0*/  SHF.L.U32 R3, R3, UR13, RZ ;  /* 0x0000000d03037c19 */ /* 0x002fe200080006ff */
[----:B------:R-:W-:Y:S02]  /*04b0*/  USHF.L.U32 UR4, UR5, UR13, URZ ;  /* 0x0000000d05047299 */ /* 0x000fe400080006ff */
[----:B------:R-:W-:Y:S02]  /*04c0*/  USHF.L.U64.HI UR5, UR5, UR13, 0xffffffff ;  /* 0xffffffff05057499 */ /* 0x000fe4000801020d */
[----:B------:R-:W-:-:S02]  /*04d0*/  UISETP.LT.U32.AND UP1, UPT, UR6, UR4, UPT ;  /* 0x000000040600728c */ /* 0x000fc4000bf21070 */
[----:B------:R-:W-:Y:S02]  /*04e0*/  UISETP.GT.U32.AND UP0, UPT, UR6, UR4, UPT ;  /* 0x000000040600728c */ /* 0x000fe4000bf04070 */
[----:B------:R-:W-:Y:S02]  /*04f0*/  UISETP.LT.U32.AND.EX UP1, UPT, UR7, UR5, UPT, UP1 ;  /* 0x000000050700728c */ /* 0x000fe4000bf21110 */
[----:B------:R-:W-:Y:S02]  /*0500*/  UISETP.GT.U32.AND.EX UP0, UPT, UR7, UR5, UPT, UP0 ;  /* 0x000000050700728c */ /* 0x000fe4000bf04100 */
[----:B------:R-:W-:Y:S02]  /*0510*/  USEL UR10, UR6, UR4, UP1 ;  /* 0x00000004060a7287 */ /* 0x000fe40008800000 */
[----:B------:R-:W-:Y:S01]  /*0520*/  USEL UR11, UR7, UR5, UP1 ;  /* 0x00000005070b7287 */ /* 0x000fe20008800000 */
[----:B------:R-:W0:Y:S01]  /*0530*/  LDCU.128 UR20, c[0x3][0xa0] ;  /* 0x00c01400ff1477ac */ /* 0x000e220008000c00 */
[----:B------:R-:W1:Y:S01]  /*0540*/  LDCU.128 UR24, c[0x3][0xb0] ;  /* 0x00c01600ff1877ac */ /* 0x000e620008000c00 */
[----:B------:R-:W-:-:S02]  /*0550*/  USEL UR4, UR6, UR4, UP0 ;  /* 0x0000000406047287 */ /* 0x000fc40008000000 */
[----:B------:R-:W-:Y:S01]  /*0560*/  USEL UR5, UR7, UR5, UP0 ;  /* 0x0000000507057287 */ /* 0x000fe20008000000 */
[----:B--23--:R-:W-:Y:S11]  /*0570*/  @!P1 BRA `(.L_x_40) ;  /* 0x0000000000c89947 */ /* 0x00cff60003800000 */
[----:B------:R-:W-:Y:S01]  /*0580*/  LOP3.LUT R6, R7, UR4, RZ, 0xc0, !PT ;  /* 0x0000000407067c12 */ /* 0x000fe2000f8ec0ff */
[----:B------:R-:W2:Y:S01]  /*0590*/  LDCU.64 UR6, c[0x0][0x380] ;  /* 0x00007000ff0677ac */ /* 0x000ea20008000a00 */
[----:B------:R-:W-:-:S03]  /*05a0*/  LOP3.LUT R15, R9, UR5, RZ, 0xc0, !PT ;  /* 0x00000005090f7c12 */ /* 0x000fc6000f8ec0ff */
[C---:B------:R-:W-:Y:S01]  /*05b0*/  IMAD.SHL.U32 R10, R6.reuse, 0x2, RZ ;  /* 0x00000002060a7824 */ /* 0x040fe200078e00ff */
[----:B------:R-:W-:Y:S01]  /*05c0*/  SHF.L.U64.HI R6, R6, 0x1, R15 ;  /* 0x0000000106067819 */ /* 0x000fe2000001020f */
[----:B------:R-:W3:Y:S03]  /*05d0*/  LDCU.128 UR12, c[0x3][0xa0] ;  /* 0x00c01400ff0c77ac */ /* 0x000ee60008000c00 */
[----:B------:R-:W-:Y:S02]  /*05e0*/  LOP3.LUT R10, R10, UR4, R7, 0xf2, !PT ;  /* 0x000000040a0a7c12 */ /* 0x000fe4000f8ef207 */
[----:B------:R-:W-:Y:S02]  /*05f0*/  LOP3.LUT R7, R6, UR5, R9, 0xf2, !PT ;  /* 0x0000000506077c12 */ /* 0x000fe4000f8ef209 */
[C---:B------:R-:W-:Y:S02]  /*0600*/  LOP3.LUT R8, R10.reuse, UR10, RZ, 0x30, !PT ;  /* 0x0000000a0a087c12 */ /* 0x040fe4000f8e30ff */
[----:B------:R-:W-:-:S02]  /*0610*/  LOP3.LUT R10, R10, UR10, RZ, 0xc0, !PT ;  /* 0x0000000a0a0a7c12 */ /* 0x000fc4000f8ec0ff */
[C---:B------:R-:W-:Y:S01]  /*0620*/  LOP3.LUT R15, R7.reuse, UR11, RZ, 0xc0, !PT ;  /* 0x0000000b070f7c12 */ /* 0x040fe2000f8ec0ff */
[----:B------:R-:W-:Y:S01]  /*0630*/  IMAD.SHL.U32 R9, R8, 0x8, RZ ;  /* 0x0000000808097824 */ /* 0x000fe200078e00ff */
[----:B------:R-:W-:Y:S01]  /*0640*/  LOP3.LUT R7, R7, UR11, RZ, 0x30, !PT ;  /* 0x0000000b07077c12 */ /* 0x000fe2000f8e30ff */
[----:B------:R-:W-:-:S03]  /*0650*/  IMAD.SHL.U32 R6, R10, 0x10, RZ ;  /* 0x000000100a067824 */ /* 0x000fc600078e00ff */
[----:B------:R-:W-:Y:S02]  /*0660*/  SHF.L.U64.HI R8, R8, 0x3, R7 ;  /* 0x0000000308087819 */ /* 0x000fe40000010207 */
[----:B------:R-:W-:Y:S02]  /*0670*/  SHF.L.U64.HI R7, R10, 0x4, R15 ;  /* 0x000000040a077819 */ /* 0x000fe4000001020f */
[----:B------:R-:W-:Y:S02]  /*0680*/  LOP3.LUT R6, R6, R9, RZ, 0xfc, !PT ;  /* 0x0000000906067212 */ /* 0x000fe400078efcff */
[----:B------:R-:W-:Y:S02]  /*0690*/  LOP3.LUT R7, R7, R8, RZ, 0xfc, !PT ;  /* 0x0000000807077212 */ /* 0x000fe400078efcff */
[----:B--2---:R-:W-:-:S04]  /*06a0*/  IADD3 R6, P1, PT, R6, UR6, RZ ;  /* 0x0000000606067c10 */ /* 0x004fc8000ff3e0ff */
[----:B------:R-:W-:-:S05]  /*06b0*/  IADD3.X R7, PT, PT, R7, UR7, RZ, P1, !PT ;  /* 0x0000000707077c10 */ /* 0x000fca0008ffe4ff */
[----:B------:R-:W3:Y:S02]  /*06c0*/  LDG.E.64 R8, desc[UR8][R6.64] ;  /* 0x0000000806087981 */ /* 0x000ee4000c1e1b00 */
[C---:B---3--:R-:W-:Y:S01]  /*06d0*/  FMUL R15, R9.reuse, UR13 ;  /* 0x0000000d090f7c20 */ /* 0x048fe20008400000 */
[----:B------:R-:W-:-:S03]  /*06e0*/  FMUL R17, R9, UR12 ;  /* 0x0000000c09117c20 */ /* 0x000fc60008400000 */
[C---:B------:R-:W-:Y:S01]  /*06f0*/  FFMA R16, R8.reuse, UR12, -R15 ;  /* 0x0000000c08107c23 */ /* 0x040fe2000800080f */
[----:B------:R-:W-:Y:S01]  /*0700*/  FFMA R17, R8, UR13, R17 ;  /* 0x0000000d08117c23 */ /* 0x000fe20008000011 */
[----:B------:R-:W-:-:S04]  /*0710*/  IMAD.WIDE R8, R5, 0x8, R6 ;  /* 0x0000000805087825 */ /* 0x000fc800078e0206 */
[----:B------:R2:W-:Y:S04]  /*0720*/  STG.E.64 desc[UR8][R6.64], R16 ;  /* 0x0000001006007986 */ /* 0x0005e8000c101b08 */
[----:B------:R-:W3:Y:S02]  /*0730*/  LDG.E.64 R14, desc[UR8][R8.64] ;  /* 0x00000008080e7981 */ /* 0x000ee4000c1e1b00 */
[C---:B---3--:R-:W-:Y:S01]  /*0740*/  FMUL R19, R15.reuse, UR15 ;  /* 0x0000000f0f137c20 */ /* 0x048fe20008400000 */
[----:B------:R-:W-:-:S03]  /*0750*/  FMUL R15, R15, UR14 ;  /* 0x0000000e0f0f7c20 */ /* 0x000fc60008400000 */
[C---:B------:R-:W-:Y:S01]  /*0760*/  FFMA R18, R14.reuse, UR14, -R19 ;  /* 0x0000000e0e127c23 */ /* 0x040fe20008000813 */
[----:B------:R-:W-:Y:S01]  /*0770*/  FFMA R19, R14, UR15, R15 ;  /* 0x0000000f0e137c23 */ /* 0x000fe2000800000f */
[----:B------:R-:W-:Y:S01]  /*0780*/  IMAD.WIDE R14, R3, 0x8, R6 ;  /* 0x00000008030e7825 */ /* 0x000fe200078e0206 */
[----:B------:R-:W3:Y:S03]  /*0790*/  LDCU.128 UR12, c[0x3][0xb0] ;  /* 0x00c01600ff0c77ac */ /* 0x000ee60008000c00 */
[----:B------:R4:W-:Y:S04]  /*07a0*/  STG.E.64 desc[UR8][R8.64], R18 ;  /* 0x0000001208007986 */ /* 0x0009e8000c101b08 */
[----:B------:R-:W3:Y:S01]  /*07b0*/  LDG.E.64 R20, desc[UR8][R14.64] ;  /* 0x000000080e147981 */ /* 0x000ee2000c1e1b00 */
[----:B--2---:R-:W-:-:S04]  /*07c0*/  IMAD.WIDE R16, R5, 0x8, R14 ;  /* 0x0000000805107825 */ /* 0x004fc800078e020e */
[C---:B---3--:R-:W-:Y:S01]  /*07d0*/  FMUL R23, R21.reuse, UR13 ;  /* 0x0000000d15177c20 */ /* 0x048fe20008400000 */
[----:B------:R-:W-:-:S03]  /*07e0*/  FMUL R21, R21, UR12 ;  /* 0x0000000c15157c20 */ /* 0x000fc60008400000 */
[C---:B------:R-:W-:Y:S01]  /*07f0*/  FFMA R22, R20.reuse, UR12, -R23 ;  /* 0x0000000c14167c23 */ /* 0x040fe20008000817 */
[----:B------:R-:W-:-:S05]  /*0800*/  FFMA R23, R20, UR13, R21 ;  /* 0x0000000d14177c23 */ /* 0x000fca0008000015 */
[----:B------:R2:W-:Y:S04]  /*0810*/  STG.E.64 desc[UR8][R14.64], R22 ;  /* 0x000000160e007986 */ /* 0x0005e8000c101b08 */
[----:B------:R-:W3:Y:S01]  /*0820*/  LDG.E.64 R6, desc[UR8][R16.64] ;  /* 0x0000000810067981 */ /* 0x000ee2000c1e1b00 */
[----:B----4-:R-:W-:Y:S02]  /*0830*/  IMAD.MOV.U32 R9, RZ, RZ, R13 ;  /* 0x000000ffff097224 */ /* 0x010fe400078e000d */
[C---:B---3--:R-:W-:Y:S01]  /*0840*/  FMUL R21, R7.reuse, UR15 ;  /* 0x0000000f07157c20 */ /* 0x048fe20008400000 */
[----:B------:R-:W-:Y:S01]  /*0850*/  FMUL R19, R7, UR14 ;  /* 0x0000000e07137c20 */ /* 0x000fe20008400000 */
[----:B------:R-:W-:Y:S02]  /*0860*/  MOV R7, R11 ;  /* 0x0000000b00077202 */ /* 0x000fe40000000f00 */
[C---:B------:R-:W-:Y:S01]  /*0870*/  FFMA R18, R6.reuse, UR14, -R21 ;  /* 0x0000000e06127c23 */ /* 0x040fe20008000815 */
[----:B------:R-:W-:-:S05]  /*0880*/  FFMA R19, R6, UR15, R19 ;  /* 0x0000000f06137c23 */ /* 0x000fca0008000013 */
[----:B------:R2:W-:Y:S02]  /*0890*/  STG.E.64 desc[UR8][R16.64], R18 ;  /* 0x0000001210007986 */ /* 0x0005e4000c101b08 */
.L_x_40:
[----:B01----:R-:W-:Y:S05]  /*08a0*/  BSYNC.RECONVERGENT B0 ;  /* 0x0000000000007941 */ /* 0x003fea0003800200 */
.L_x_39:
[----:B------:R-:W-:Y:S05]  /*08b0*/  @!P0 EXIT ;  /* 0x000000000000894d */ /* 0x000fea0003800000 */
[----:B------:R-:W-:Y:S01]  /*08c0*/  BSSY.RECONVERGENT B0, `(.L_x_41) ;  /* 0x0000062000007945 */ /* 0x000fe20003800200 */
.L_x_42:
[----:B------:R-:W-:Y:S02]  /*08d0*/  LOP3.LUT R6, R7, UR4, RZ, 0xc0, !PT ;  /* 0x0000000407067c12 */ /* 0x000fe4000f8ec0ff */
[----:B------:R-:W-:-:S03]  /*08e0*/  LOP3.LUT R11, R9, UR5, RZ, 0xc0, !PT ;  /* 0x00000005090b7c12 */ /* 0x000fc6000f8ec0ff */
[C---:B------:R-:W-:Y:S01]  /*08f0*/  IMAD.SHL.U32 R8, R6.reuse, 0x2, RZ ;  /* 0x0000000206087824 */ /* 0x040fe200078e00ff */
[----:B------:R-:W-:-:S04]  /*0900*/  SHF.L.U64.HI R6, R6, 0x1, R11 ;  /* 0x0000000106067819 */ /* 0x000fc8000001020b */
[----:B------:R-:W-:Y:S02]  /*0910*/  LOP3.LUT R8, R8, UR4, R7, 0xf2, !PT ;  /* 0x0000000408087c12 */ /* 0x000fe4000f8ef207 */
[----:B------:R-:W-:Y:S02]  /*0920*/  LOP3.LUT R6, R6, UR5, R9, 0xf2, !PT ;  /* 0x0000000506067c12 */ /* 0x000fe4000f8ef209 */
[C---:B------:R-:W-:Y:S02]  /*0930*/  LOP3.LUT R13, R8.reuse, UR10, RZ, 0x30, !PT ;  /* 0x0000000a080d7c12 */ /* 0x040fe4000f8e30ff */
[----:B------:R-:W-:Y:S02]  /*0940*/  LOP3.LUT R8, R8, UR10, RZ, 0xc0, !PT ;  /* 0x0000000a08087c12 */ /* 0x000fe4000f8ec0ff */
[C---:B--2---:R-:W-:Y:S02]  /*0950*/  LOP3.LUT R15, R6.reuse, UR11, RZ, 0xc0, !PT ;  /* 0x0000000b060f7c12 */ /* 0x044fe4000f8ec0ff */
[----:B------:R-:W-:Y:S01]  /*0960*/  LOP3.LUT R6, R6, UR11, RZ, 0x30, !PT ;  /* 0x0000000b06067c12 */ /* 0x000fe2000f8e30ff */
[----:B------:R-:W-:Y:S01]  /*0970*/  IMAD.SHL.U32 R10, R8, 0x10, RZ ;  /* 0x00000010080a7824 */ /* 0x000fe200078e00ff */
[----:B------:R-:W-:-:S02]  /*0980*/  SHF.L.U32 R11, R13, 0x3, RZ ;  /* 0x000000030d0b7819 */ /* 0x000fc400000006ff */
[----:B------:R-:W-:Y:S02]  /*0990*/  SHF.L.U64.HI R13, R13, 0x3, R6 ;  /* 0x000000030d0d7819 */ /* 0x000fe40000010206 */
[----:B------:R-:W-:Y:S02]  /*09a0*/  SHF.L.U64.HI R6, R8, 0x4, R15 ;  /* 0x0000000408067819 */ /* 0x000fe4000001020f */
[----:B------:R-:W-:Y:S02]  /*09b0*/  LOP3.LUT R10, R10, R11, RZ, 0xfc, !PT ;  /* 0x0000000b0a0a7212 */ /* 0x000fe400078efcff */
[----:B------:R-:W-:Y:S02]  /*09c0*/  LOP3.LUT R6, R6, R13, RZ, 0xfc, !PT ;  /* 0x0000000d06067212 */ /* 0x000fe400078efcff */
[----:B------:R-:W-:-:S04]  /*09d0*/  IADD3 R10, P0, PT, R10, UR16, RZ ;  /* 0x000000100a0a7c10 */ /* 0x000fc8000ff1e0ff */
[----:B------:R-:W-:-:S05]  /*09e0*/  IADD3.X R11, PT, PT, R6, UR17, RZ, P0, !PT ;  /* 0x00000011060b7c10 */ /* 0x000fca00087fe4ff */
[----:B------:R-:W2:Y:S02]  /*09f0*/  LDG.E.64 R12, desc[UR8][R10.64] ;  /* 0x000000080a0c7981 */ /* 0x000ea4000c1e1b00 */
[C---:B--2---:R-:W-:Y:S01]  /*0a00*/  FMUL R15, R13.reuse, UR21 ;  /* 0x000000150d0f7c20 */ /* 0x044fe20008400000 */
[----:B------:R-:W-:-:S03]  /*0a10*/  FMUL R17, R13, UR20 ;  /* 0x000000140d117c20 */ /* 0x000fc60008400000 */
[C---:B------:R-:W-:Y:S01]  /*0a20*/  FFMA R16, R12.reuse, UR20, -R15 ;  /* 0x000000140c107c23 */ /* 0x040fe2000800080f */
[----:B------:R-:W-:Y:S01]  /*0a30*/  FFMA R17, R12, UR21, R17 ;  /* 0x000000150c117c23 */ /* 0x000fe20008000011 */
[----:B------:R-:W-:-:S04]  /*0a40*/  IMAD.WIDE R12, R5, 0x8, R10 ;  /* 0x00000008050c7825 */ /* 0x000fc800078e020a */
[----:B------:R0:W-:Y:S04]  /*0a50*/  STG.E.64 desc[UR8][R10.64], R16 ;  /* 0x000000100a007986 */ /* 0x0001e8000c101b08 */
[----:B------:R-:W2:Y:S02]  /*0a60*/  LDG.E.64 R14, desc[UR8][R12.64] ;  /* 0x000000080c0e7981 */ /* 0x000ea4000c1e1b00 */
[C---:B--2---:R-:W-:Y:S01]  /*0a70*/  FMUL R19, R15.reuse, UR23 ;  /* 0x000000170f137c20 */ /* 0x044fe20008400000 */
[----:B------:R-:W-:-:S03]  /*0a80*/  FMUL R21, R15, UR22 ;  /* 0x000000160f157c20 */ /* 0x000fc60008400000 */
[C---:B------:R-:W-:Y:S01]  /*0a90*/  FFMA R20, R14.reuse, UR22, -R19 ;  /* 0x000000160e147c23 */ /* 0x040fe20008000813 */
[----:B------:R-:W-:Y:S01]  /*0aa0*/  FFMA R21, R14, UR23, R21 ;  /* 0x000000170e157c23 */ /* 0x000fe20008000015 */
[----:B------:R-:W-:-:S04]  /*0ab0*/  IMAD.WIDE R14, R3, 0x8, R10 ;  /* 0x00000008030e7825 */ /* 0x000fc800078e020a */
[----:B------:R1:W-:Y:S04]  /*0ac0*/  STG.E.64 desc[UR8][R12.64], R20 ;  /* 0x000000140c007986 */ /* 0x0003e8000c101b08 */
[----:B------:R-:W2:Y:S01]  /*0ad0*/  LDG.E.64 R18, desc[UR8][R14.64] ;  /* 0x000000080e127981 */ /* 0x000ea2000c1e1b00 */
[----:B0-----:R-:W-:-:S04]  /*0ae0*/  IMAD.WIDE R10, R5, 0x8, R14 ;  /* 0x00000008050a7825 */ /* 0x001fc800078e020e */
[C---:B--2---:R-:W-:Y:S01]  /*0af0*/  FMUL R23, R19.reuse, UR25 ;  /* 0x0000001913177c20 */ /* 0x044fe20008400000 */
[----:B------:R-:W-:-:S03]  /*0b00*/  FMUL R19, R19, UR24 ;  /* 0x0000001813137c20 */ /* 0x000fc60008400000 */
[C---:B------:R-:W-:Y:S01]  /*0b10*/  FFMA R22, R18.reuse, UR24, -R23 ;  /* 0x0000001812167c23 */ /* 0x040fe20008000817 */
[----:B------:R-:W-:-:S05]  /*0b20*/  FFMA R23, R18, UR25, R19 ;  /* 0x0000001912177c23 */ /* 0x000fca0008000013 */
[----:B------:R0:W-:Y:S04]  /*0b30*/  STG.E.64 desc[UR8][R14.64], R22 ;  /* 0x000000160e007986 */ /* 0x0001e8000c101b08 */
[----:B------:R-:W2:Y:S01]  /*0b40*/  LDG.E.64 R16, desc[UR8][R10.64] ;  /* 0x000000080a107981 */ /* 0x000ea2000c1e1b00 */
[----:B------:R-:W-:-:S04]  /*0b50*/  IADD3 R19, P0, PT, R4, R7, RZ ;  /* 0x0000000704137210 */ /* 0x000fc80007f1e0ff */
[----:B------:R-:W-:Y:S01]  /*0b60*/  LOP3.LUT R6, R19, UR4, RZ, 0xc0, !PT ;  /* 0x0000000413067c12 */ /* 0x000fe2000f8ec0ff */
[----:B------:R-:W-:-:S03]  /*0b70*/  IMAD.X R9, RZ, RZ, R9, P0 ;  /* 0x000000ffff097224 */ /* 0x000fc600000e0609 */
[----:B-1----:R-:W-:Y:S02]  /*0b80*/  SHF.L.U32 R12, R6, 0x1, RZ ;  /* 0x00000001060c7819 */ /* 0x002fe400000006ff */
[----:B------:R-:W-:Y:S02]  /*0b90*/  LOP3.LUT R7, R9, UR5, RZ, 0xc0, !PT ;  /* 0x0000000509077c12 */ /* 0x000fe4000f8ec0ff */
[----:B------:R-:W-:Y:S02]  /*0ba0*/  LOP3.LUT R12, R12, UR4, R19, 0xf2, !PT ;  /* 0x000000040c0c7c12 */ /* 0x000fe4000f8ef213 */
[----:B------:R-:W-:Y:S02]  /*0bb0*/  SHF.L.U64.HI R6, R6, 0x1, R7 ;  /* 0x0000000106067819 */ /* 0x000fe40000010207 */
[----:B------:R-:W-:Y:S02]  /*0bc0*/  LOP3.LUT R8, R12, UR10, RZ, 0x30, !PT ;  /* 0x0000000a0c087c12 */ /* 0x000fe4000f8e30ff */
[----:B------:R-:W-:-:S02]  /*0bd0*/  LOP3.LUT R7, R6, UR5, R9, 0xf2, !PT ;  /* 0x0000000506077c12 */ /* 0x000fc4000f8ef209 */
[----:B------:R-:W-:Y:S01]  /*0be0*/  LOP3.LUT R12, R12, UR10, RZ, 0xc0, !PT ;  /* 0x0000000a0c0c7c12 */ /* 0x000fe2000f8ec0ff */
[----:B------:R-:W-:Y:S01]  /*0bf0*/  IMAD.SHL.U32 R13, R8, 0x8, RZ ;  /* 0x00000008080d7824 */ /* 0x000fe200078e00ff */
[C---:B0-----:R-:W-:Y:S02]  /*0c00*/  LOP3.LUT R15, R7.reuse, UR11, RZ, 0xc0, !PT ;  /* 0x0000000b070f7c12 */ /* 0x041fe4000f8ec0ff */
[----:B------:R-:W-:Y:S01]  /*0c10*/  LOP3.LUT R7, R7, UR11, RZ, 0x30, !PT ;  /* 0x0000000b07077c12 */ /* 0x000fe2000f8e30ff */
[----:B------:R-:W-:-:S03]  /*0c20*/  IMAD.SHL.U32 R6, R12, 0x10, RZ ;  /* 0x000000100c067824 */ /* 0x000fc600078e00ff */
[----:B------:R-:W-:Y:S02]  /*0c30*/  SHF.L.U64.HI R8, R8, 0x3, R7 ;  /* 0x0000000308087819 */ /* 0x000fe40000010207 */
[----:B------:R-:W-:Y:S02]  /*0c40*/  SHF.L.U64.HI R7, R12, 0x4, R15 ;  /* 0x000000040c077819 */ /* 0x000fe4000001020f */
[----:B------:R-:W-:Y:S02]  /*0c50*/  LOP3.LUT R6, R6, R13, RZ, 0xfc, !PT ;  /* 0x0000000d06067212 */ /* 0x000fe400078efcff */
[----:B------:R-:W-:Y:S02]  /*0c60*/  LOP3.LUT R7, R7, R8, RZ, 0xfc, !PT ;  /* 0x0000000807077212 */ /* 0x000fe400078efcff */
[----:B------:R-:W-:-:S04]  /*0c70*/  IADD3 R6, P0, PT, R6, UR16, RZ ;  /* 0x0000001006067c10 */ /* 0x000fc8000ff1e0ff */
[----:B------:R-:W-:Y:S01]  /*0c80*/  IADD3.X R7, PT, PT, R7, UR17, RZ, P0, !PT ;  /* 0x0000001107077c10 */ /* 0x000fe200087fe4ff */
[C---:B--2---:R-:W-:Y:S01]  /*0c90*/  FMUL R13, R17.reuse, UR27 ;  /* 0x0000001b110d7c20 */ /* 0x044fe20008400000 */
[----:B------:R-:W-:-:S03]  /*0ca0*/  FMUL R15, R17, UR26 ;  /* 0x0000001a110f7c20 */ /* 0x000fc60008400000 */
[C---:B------:R-:W-:Y:S01]  /*0cb0*/  FFMA R14, R16.reuse, UR26, -R13 ;  /* 0x0000001a100e7c23 */ /* 0x040fe2000800080d */
[----:B------:R-:W-:-:S05]  /*0cc0*/  FFMA R15, R16, UR27, R15 ;  /* 0x0000001b100f7c23 */ /* 0x000fca000800000f */
        /* <DEDUP_REMOVED lines=18> */
[C---:B-1----:R-:W-:Y:S01]  /*0df0*/  FFMA R16, R14.reuse, UR24, -R21 ;  /* 0x000000180e107c23 */ /* 0x042fe20008000815 */
[----:B------:R-:W-:Y:S01]  /*0e00*/  FFMA R17, R14, UR25, R15 ;  /* 0x000000190e117c23 */ /* 0x000fe2000800000f */
[----:B------:R-:W-:-:S04]  /*0e10*/  IMAD.WIDE R14, R5, 0x8, R10 ;  /* 0x00000008050e7825 */ /* 0x000fc800078e020a */
[----:B------:R1:W-:Y:S04]  /*0e20*/  STG.E.64 desc[UR8][R10.64], R16 ;  /* 0x000000100a007986 */ /* 0x0003e8000c101b08 */
[----:B------:R-:W2:Y:S02]  /*0e30*/  LDG.E.64 R6, desc[UR8][R14.64] ;  /* 0x000000080e067981 */ /* 0x000ea4000c1e1b00 */
[C---:B--2---:R-:W-:Y:S01]  /*0e40*/  FMUL R21, R7.reuse, UR27 ;  /* 0x0000001b07157c20 */ /* 0x044fe20008400000 */
[----:B------:R-:W-:-:S03]  /*0e50*/  FMUL R7, R7, UR26 ;  /* 0x0000001a07077c20 */ /* 0x000fc60008400000 */
[C---:B0-----:R-:W-:Y:S01]  /*0e60*/  FFMA R12, R6.reuse, UR26, -R21 ;  /* 0x0000001a060c7c23 */ /* 0x041fe20008000815 */
[----:B------:R-:W-:Y:S01]  /*0e70*/  FFMA R13, R6, UR27, R7 ;  /* 0x0000001b060d7c23 */ /* 0x000fe20008000007 */
[----:B------:R-:W-:-:S04]  /*0e80*/  IADD3 R7, P0, PT, R4, R19, RZ ;  /* 0x0000001304077210 */ /* 0x000fc80007f1e0ff */
[----:B------:R1:W-:Y:S01]  /*0e90*/  STG.E.64 desc[UR8][R14.64], R12 ;  /* 0x0000000c0e007986 */ /* 0x0003e2000c101b08 */
[----:B------:R-:W-:Y:S02]  /*0ea0*/  IADD3.X R9, PT, PT, RZ, R9, RZ, P0, !PT ;  /* 0x00000009ff097210 */ /* 0x000fe400007fe4ff */
[----:B------:R-:W-:-:S04]  /*0eb0*/  ISETP.GE.U32.AND P0, PT, R7, R0, PT ;  /* 0x000000000700720c */ /* 0x000fc80003f06070 */
[----:B------:R-:W-:-:S13]  /*0ec0*/  ISETP.GE.U32.AND.EX P0, PT, R9, R2, PT, P0 ;  /* 0x000000020900720c */ /* 0x000fda0003f06100 */
[----:B-1----:R-:W-:Y:S05]  /*0ed0*/  @!P0 BRA `(.L_x_42) ;  /* 0xfffffff8007c8947 */ /* 0x002fea000383ffff */
[----:B------:R-:W-:Y:S05]  /*0ee0*/  BSYNC.RECONVERGENT B0 ;  /* 0x0000000000007941 */ /* 0x000fea0003800200 */
.L_x_41:
[----:B------:R-:W-:Y:S05]  /*0ef0*/  EXIT ;  /* 0x000000000000794d */ /* 0x000fea0003800000 */
        .weak           $__internal_1_$__cuda_sm20_div_u64
        .type           $__internal_1_$__cuda_sm20_div_u64,@function
        .size           $__internal_1_$__cuda_sm20_div_u64,(.L_x_118 - $__internal_1_$__cuda_sm20_div_u64)
$__internal_1_$__cuda_sm20_div_u64:
[----:B------:R-:W-:Y:S02]  /*0f00*/  IMAD.MOV.U32 R18, RZ, RZ, R4 ;  /* 0x000000ffff127224 */ /* 0x000fe400078e0004 */
[----:B------:R-:W-:-:S04]  /*0f10*/  IMAD.MOV.U32 R19, RZ, RZ, RZ ;  /* 0x000000ffff137224 */ /* 0x000fc800078e00ff */
[----:B------:R-:W0:Y:S08]  /*0f20*/  I2F.U64.RP R10, R18 ;  /* 0x00000012000a7312 */ /* 0x000e300000309000 */
[----:B0-----:R-:W0:Y:S02]  /*0f30*/  MUFU.RCP R10, R10 ;  /* 0x0000000a000a7308 */ /* 0x001e240000001000 */
[----:B0-----:R-:W-:-:S06]  /*0f40*/  IADD3 R14, PT, PT, R10, 0x1ffffffe, RZ ;  /* 0x1ffffffe0a0e7810 */ /* 0x001fcc0007ffe0ff */
[----:B------:R-:W0:Y:S02]  /*0f50*/  F2I.U64.TRUNC R14, R14 ;  /* 0x0000000e000e7311 */ /* 0x000e24000020d800 */
[----:B0-----:R-:W-:-:S04]  /*0f60*/  IMAD.WIDE.U32 R16, R14, R4, RZ ;  /* 0x000000040e107225 */ /* 0x001fc800078e00ff */
[----:B------:R-:W-:Y:S01]  /*0f70*/  IMAD R17, R15, R4, R17 ;  /* 0x000000040f117224 */ /* 0x000fe200078e0211 */
[----:B------:R-:W-:-:S05]  /*0f80*/  IADD3 R21, P0, PT, RZ, -R16, RZ ;  /* 0x80000010ff157210 */ /* 0x000fca0007f1e0ff */
[----:B------:R-:W-:-:S04]  /*0f90*/  IMAD.HI.U32 R16, R14, R21, RZ ;  /* 0x000000150e107227 */ /* 0x000fc800078e00ff */
[----:B------:R-:W-:Y:S02]  /*0fa0*/  IMAD.X R23, RZ, RZ, ~R17, P0 ;  /* 0x000000ffff177224 */ /* 0x000fe400000e0e11 */
[----:B------:R-:W-:Y:S02]  /*0fb0*/  IMAD.MOV.U32 R17, RZ, RZ, R14 ;  /* 0x000000ffff117224 */ /* 0x000fe400078e000e */
[-C--:B------:R-:W-:Y:S02]  /*0fc0*/  IMAD R19, R15, R23.reuse, RZ ;  /* 0x000000170f137224 */ /* 0x080fe400078e02ff */
[----:B------:R-:W-:-:S04]  /*0fd0*/  IMAD.WIDE.U32 R16, P0, R14, R23, R16 ;  /* 0x000000170e107225 */ /* 0x000fc80007800010 */
[----:B------:R-:W-:-:S04]  /*0fe0*/  IMAD.HI.U32 R23, R15, R23, RZ ;  /* 0x000000170f177227 */ /* 0x000fc800078e00ff */
[----:B------:R-:W-:Y:S01]  /*0ff0*/  IMAD.HI.U32 R16, P1, R15, R21, R16 ;  /* 0x000000150f107227 */ /* 0x000fe20007820010 */
[----:B------:R-:W-:-:S04]  /*1000*/  IADD3.X R10, PT, PT, R23, R15, RZ, P0, !PT ;  /* 0x0000000f170a7210 */ /* 0x000fc800007fe4ff */
[----:B------:R-:W-:-:S04]  /*1010*/  IADD3 R17, P2, PT, R19, R16, RZ ;  /* 0x0000001013117210 */ /* 0x000fc80007f5e0ff */
[----:B------:R-:W-:Y:S01]  /*1020*/  IADD3.X R19, PT, PT, RZ, RZ, R10, P2, P1 ;  /* 0x000000ffff137210 */ /* 0x000fe200017e240a */
[----:B------:R-:W-:-:S03]  /*1030*/  IMAD.WIDE.U32 R14, R17, R4, RZ ;  /* 0x00000004110e7225 */ /* 0x000fc600078e00ff */
[----:B------:R-:W-:Y:S01]  /*1040*/  IADD3 R21, P0, PT, RZ, -R14, RZ ;  /* 0x8000000eff157210 */ /* 0x000fe20007f1e0ff */
[----:B------:R-:W-:-:S04]  /*1050*/  IMAD R14, R19, R4, R15 ;  /* 0x00000004130e7224 */ /* 0x000fc800078e020f */
[----:B------:R-:W-:-:S04]  /*1060*/  IMAD.HI.U32 R16, R17, R21, RZ ;  /* 0x0000001511107227 */ /* 0x000fc800078e00ff */
[----:B------:R-:W-:-:S04]  /*1070*/  IMAD.X R14, RZ, RZ, ~R14, P0 ;  /* 0x000000ffff0e7224 */ /* 0x000fc800000e0e0e */
[----:B------:R-:W-:-:S04]  /*1080*/  IMAD.WIDE.U32 R16, P0, R17, R14, R16 ;  /* 0x0000000e11107225 */ /* 0x000fc80007800010 */
[C---:B------:R-:W-:Y:S02]  /*1090*/  IMAD R15, R19.reuse, R14, RZ ;  /* 0x0000000e130f7224 */ /* 0x040fe400078e02ff */
[----:B------:R-:W-:-:S04]  /*10a0*/  IMAD.HI.U32 R10, P1, R19, R21, R16 ;  /* 0x00000015130a7227 */ /* 0x000fc80007820010 */
[----:B------:R-:W-:Y:S01]  /*10b0*/  IMAD.HI.U32 R14, R19, R14, RZ ;  /* 0x0000000e130e7227 */ /* 0x000fe200078e00ff */
[----:B------:R-:W-:Y:S02]  /*10c0*/  IADD3 R10, P2, PT, R15, R10, RZ ;  /* 0x0000000a0f0a7210 */ /* 0x000fe40007f5e0ff */
[----:B------:R-:W-:Y:S01]  /*10d0*/  MOV R15, RZ ;  /* 0x000000ff000f7202 */ /* 0x000fe20000000f00 */
[----:B------:R-:W-:Y:S02]  /*10e0*/  IMAD.X R19, R14, 0x1, R19, P0 ;  /* 0x000000010e137824 */ /* 0x000fe400000e0613 */
[----:B------:R-:W-:-:S03]  /*10f0*/  IMAD.HI.U32 R14, R10, R5, RZ ;  /* 0x000000050a0e7227 */ /* 0x000fc600078e00ff */
[----:B------:R-:W-:Y:S01]  /*1100*/  IADD3.X R12, PT, PT, RZ, RZ, R19, P2, P1 ;  /* 0x000000ffff0c7210 */ /* 0x000fe200017e2413 */
[----:B------:R-:W-:-:S04]  /*1110*/  IMAD.WIDE.U32 R14, R10, R3, R14 ;  /* 0x000000030a0e7225 */ /* 0x000fc800078e000e */
[C---:B------:R-:W-:Y:S02]  /*1120*/  IMAD R17, R12.reuse, R3, RZ ;  /* 0x000000030c117224 */ /* 0x040fe400078e02ff */
[----:B------:R-:W-:-:S04]  /*1130*/  IMAD.HI.U32 R14, P0, R12, R5, R14 ;  /* 0x000000050c0e7227 */ /* 0x000fc8000780000e */
[----:B------:R-:W-:Y:S01]  /*1140*/  IMAD.HI.U32 R10, R12, R3, RZ ;  /* 0x000000030c0a7227 */ /* 0x000fe200078e00ff */
[----:B------:R-:W-:-:S03]  /*1150*/  IADD3 R17, P1, PT, R17, R14, RZ ;  /* 0x0000000e11117210 */ /* 0x000fc60007f3e0ff */
[----:B------:R-:W-:Y:S01]  /*1160*/  IMAD.X R10, RZ, RZ, R10, P0 ;  /* 0x000000ffff0a7224 */ /* 0x000fe200000e060a */
[C---:B------:R-:W-:Y:S01]  /*1170*/  IADD3 R12, P2, PT, R17.reuse, 0x1, RZ ;  /* 0x00000001110c7810 */ /* 0x040fe20007f5e0ff */
[----:B------:R-:W-:-:S04]  /*1180*/  IMAD.WIDE.U32 R14, R17, R4, RZ ;  /* 0x00000004110e7225 */ /* 0x000fc800078e00ff */
[----:B------:R-:W-:-:S04]  /*1190*/  IMAD.X R19, RZ, RZ, R10, P1 ;  /* 0x000000ffff137224 */ /* 0x000fc800008e060a */
[----:B------:R-:W-:Y:S01]  /*11a0*/  IMAD R10, R19, R4, R15 ;  /* 0x00000004130a7224 */ /* 0x000fe200078e020f */
[----:B------:R-:W-:-:S04]  /*11b0*/  IADD3 R15, P0, PT, -R14, R5, RZ ;  /* 0x000000050e0f7210 */ /* 0x000fc80007f1e1ff */
[----:B------:R-:W-:Y:S01]  /*11c0*/  IADD3.X R14, PT, PT, ~R10, R3, RZ, P0, !PT ;  /* 0x000000030a0e7210 */ /* 0x000fe200007fe5ff */
[----:B------:R-:W-:Y:S01]  /*11d0*/  IMAD.X R10, RZ, RZ, R19, P2 ;  /* 0x000000ffff0a7224 */ /* 0x000fe200010e0613 */
[----:B------:R-:W-:Y:S02]  /*11e0*/  ISETP.GE.U32.AND P0, PT, R15, R4, PT ;  /* 0x000000040f00720c */ /* 0x000fe40003f06070 */
[-C--:B------:R-:W-:Y:S02]  /*11f0*/  IADD3 R3, P1, PT, -R4, R15.reuse, RZ ;  /* 0x0000000f04037210 */ /* 0x080fe40007f3e1ff */
[C---:B------:R-:W-:Y:S02]  /*1200*/  ISETP.GE.U32.AND.EX P0, PT, R14.reuse, RZ, PT, P0 ;  /* 0x000000ff0e00720c */ /* 0x040fe40003f06100 */
[----:B------:R-:W-:Y:S02]  /*1210*/  IADD3.X R5, PT, PT, R14, -0x1, RZ, P1, !PT ;  /* 0xffffffff0e057810 */ /* 0x000fe40000ffe4ff */
[----:B------:R-:W-:Y:S01]  /*1220*/  SEL R3, R3, R15, P0 ;  /* 0x0000000f03037207 */ /* 0x000fe20000000000 */
[----:B------:R-:W-:Y:S01]  /*1230*/  IMAD.MOV.U32 R15, RZ, RZ, 0x0 ;  /* 0x00000000ff0f7424 */ /* 0x000fe200078e00ff */
[----:B------:R-:W-:-:S02]  /*1240*/  SEL R12, R12, R17, P0 ;  /* 0x000000110c0c7207 */ /* 0x000fc40000000000 */
[----:B------:R-:W-:Y:S02]  /*1250*/  SEL R5, R5, R14, P0 ;  /* 0x0000000e05057207 */ /* 0x000fe40000000000 */
[----:B------:R-:W-:Y:S02]  /*1260*/  SEL R19, R10, R19, P0 ;  /* 0x000000130a137207 */ /* 0x000fe40000000000 */
[----:B------:R-:W-:Y:S02]  /*1270*/  ISETP.GE.U32.AND P0, PT, R3, R4, PT ;  /* 0x000000040300720c */ /* 0x000fe40003f06070 */
[----:B------:R-:W-:Y:S02]  /*1280*/  IADD3 R3, P2, PT, R12, 0x1, RZ ;  /* 0x000000010c037810 */ /* 0x000fe40007f5e0ff */
[----:B------:R-:W-:Y:S02]  /*1290*/  ISETP.NE.U32.AND P1, PT, R4, RZ, PT ;  /* 0x000000ff0400720c */ /* 0x000fe40003f25070 */
[----:B------:R-:W-:Y:S01]  /*12a0*/  ISETP.GE.U32.AND.EX P0, PT, R5, RZ, PT, P0 ;  /* 0x000000ff0500720c */ /* 0x000fe20003f06100 */
[----:B------:R-:W-:Y:S01]  /*12b0*/  IMAD.X R10, RZ, RZ, R19, P2 ;  /* 0x000000ffff0a7224 */ /* 0x000fe200010e0613 */
[----:B------:R-:W-:-:S02]  /*12c0*/  MOV R14, R8 ;  /* 0x00000008000e7202 */ /* 0x000fc40000000f00 */
[----:B------:R-:W-:Y:S02]  /*12d0*/  ISETP.NE.AND.EX P1, PT, RZ, RZ, PT, P1 ;  /* 0x000000ffff00720c */ /* 0x000fe40003f25310 */
[----:B------:R-:W-:Y:S02]  /*12e0*/  SEL R3, R3, R12, P0 ;  /* 0x0000000c03037207 */ /* 0x000fe40000000000 */
[----:B------:R-:W-:Y:S02]  /*12f0*/  SEL R10, R10, R19, P0 ;  /* 0x000000130a0a7207 */ /* 0x000fe40000000000 */
[----:B------:R-:W-:Y:S02]  /*1300*/  SEL R3, R3, 0xffffffff, P1 ;  /* 0xffffffff03037807 */ /* 0x000fe40000800000 */
[----:B------:R-:W-:Y:S01]  /*1310*/  SEL R10, R10, 0xffffffff, P1 ;  /* 0xffffffff0a0a7807 */ /* 0x000fe20000800000 */
[----:B------:R-:W-:Y:S06]  /*1320*/  RET.REL.NODEC R14 `(_Z12_q2gate_diagP6float2mmm) ;  /* 0xffffffec0e347950 */ /* 0x000fec0003c3ffff */
.L_x_43:
        /* <DEDUP_REMOVED lines=13> */
.L_x_118:


//--------------------- .text._Z7_q2gateP6float2mmm --------------------------
	.section	.text._Z7_q2gateP6float2mmm,"ax",@progbits
	.align	128
.text._Z7_q2gateP6float2mmm:
        .type           _Z7_q2gateP6float2mmm,@function
        .size           _Z7_q2gateP6float2mmm,(.L_x_120 - _Z7_q2gateP6float2mmm)
        .other          _Z7_q2gateP6float2mmm,@"STO_CUDA_ENTRY STV_DEFAULT"
_Z7_q2gateP6float2mmm:
[----:B------:R-:W-:Y:S01]  /*0000*/  LDC R1, c[0x0][0x37c] ;  /* 0x0000df00ff017b82 */ /* 0x000fe20000000800 */
[----:B------:R-:W0:Y:S01]  /*0010*/  S2R R20, SR_TID.X ;  /* 0x0000000000147919 */ /* 0x000e220000002100 */
[----:B------:R-:W1:Y:S06]  /*0020*/  LDCU UR4, c[0x0][0x398] ;  /* 0x00007300ff0477ac */ /* 0x000e6c0008000800 */
[----:B------:R-:W0:Y:S01]  /*0030*/  S2UR UR8, SR_CTAID.X ;  /* 0x00000000000879c3 */ /* 0x000e220000002500 */
[----:B------:R-:W2:Y:S01]  /*0040*/  LDCU UR5, c[0x0][0x360] ;  /* 0x00006c00ff0577ac */ /* 0x000ea20008000800 */
[----:B------:R-:W-:-:S06]  /*0050*/  UMOV UR7, 0x1 ;  /* 0x0000000100077882 */ /* 0x000fcc0000000000 */
[----:B------:R-:W0:Y:S01]  /*0060*/  LDC R3, c[0x0][0x360] ;  /* 0x0000d800ff037b82 */ /* 0x000e220000000800 */
[----:B-1----:R-:W-:-:S04]  /*0070*/  USHF.L.U32 UR4, UR7, UR4, URZ ;  /* 0x0000000407047299 */ /* 0x002fc800080006ff */
[----:B------:R-:W-:-:S04]  /*0080*/  USHF.R.S32.HI UR6, URZ, 0x1f, UR4 ;  /* 0x0000001fff067899 */ /* 0x000fc80008011404 */
[----:B------:R-:W-:Y:S02]  /*0090*/  USHF.R.U64 UR10, UR4, 0x2, UR6 ;  /* 0x00000002040a7899 */ /* 0x000fe40008001206 */
[----:B------:R-:W-:Y:S01]  /*00a0*/  USHF.R.U32.HI UR11, URZ, 0x2, UR6 ;  /* 0x00000002ff0b7899 */ /* 0x000fe20008011606 */
[----:B0-----:R-:W-:-:S05]  /*00b0*/  IMAD R20, R3, UR8, R20 ;  /* 0x0000000803147c24 */ /* 0x001fca000f8e0214 */
[----:B------:R-:W-:Y:S02]  /*00c0*/  MOV R0, UR11 ;  /* 0x0000000b00007c02 */ /* 0x000fe40008000f00 */
[----:B------:R-:W-:-:S04]  /*00d0*/  ISETP.LT.U32.AND P0, PT, R20, UR10, PT ;  /* 0x0000000a14007c0c */ /* 0x000fc8000bf01070 */
[----:B------:R-:W-:-:S13]  /*00e0*/  ISETP.GT.U32.AND.EX P0, PT, R0, RZ, PT, P0 ;  /* 0x000000ff0000720c */ /* 0x000fda0003f04100 */
[----:B--2---:R-:W-:Y:S05]  /*00f0*/  @!P0 EXIT ;  /* 0x000000000000894d */ /* 0x004fea0003800000 */
[----:B------:R-:W0:Y:S01]  /*0100*/  LDCU UR44, c[0x0][0x388] ;  /* 0x00007100ff2c77ac */ /* 0x000e220008000800 */
[----:B------:R-:W-:Y:S01]  /*0110*/  HFMA2 R0, -RZ, RZ, 0, 0 ;  /* 0x00000000ff007431 */ /* 0x000fe200000001ff */
[----:B------:R-:W-:Y:S01]  /*0120*/  BSSY.RECONVERGENT B0, `(.L_x_44) ;  /* 0x00000a2000007945 */ /* 0x000fe20003800200 */
[----:B------:R-:W1:Y:S01]  /*0130*/  LDCU UR9, c[0x0][0x390] ;  /* 0x00007200ff0977ac */ /* 0x000e620008000800 */
[----:B------:R-:W2:Y:S01]  /*0140*/  LDCU UR4, c[0x0][0x370] ;  /* 0x00006e00ff0477ac */ /* 0x000ea20008000800 */
[----:B------:R-:W-:Y:S01]  /*0150*/  UMOV UR45, 0xffffffff ;  /* 0xffffffff002d7882 */ /* 0x000fe20000000000 */
[----:B------:R-:W3:Y:S01]  /*0160*/  LDCU.64 UR48, c[0x0][0x358] ;  /* 0x00006b00ff3077ac */ /* 0x000ee20008000a00 */
[----:B------:R-:W4:Y:S01]  /*0170*/  LDCU.64 UR50, c[0x0][0x380] ;  /* 0x00007000ff3277ac */ /* 0x000f220008000a00 */
[----:B0-----:R-:W-:Y:S02]  /*0180*/  USHF.L.U32 UR6, UR45, UR44, URZ ;  /* 0x0000002c2d067299 */ /* 0x001fe400080006ff */
[----:B-1----:R-:W-:-:S02]  /*0190*/  USHF.L.U32 UR8, UR45, UR9, URZ ;  /* 0x000000092d087299 */ /* 0x002fc400080006ff */
[----:B------:R-:W-:Y:S02]  /*01a0*/  USHF.L.U32 UR46, UR7, UR44, URZ ;  /* 0x0000002c072e7299 */ /* 0x000fe400080006ff */
[----:B--2---:R-:W-:Y:S02]  /*01b0*/  UIMAD UR4, UR5, UR4, URZ ;  /* 0x00000004050472a4 */ /* 0x004fe4000f8e02ff */
[----:B------:R-:W-:Y:S02]  /*01c0*/  USHF.L.U32 UR5, UR7, UR9, URZ ;  /* 0x0000000907057299 */ /* 0x000fe400080006ff */
[----:B------:R-:W-:Y:S02]  /*01d0*/  USHF.L.U64.HI UR9, UR45, UR9, 0xffffffff ;  /* 0xffffffff2d097499 */ /* 0x000fe40008010209 */
        /* <DEDUP_REMOVED lines=9> */
[----:B------:R-:W2:Y:S01]  /*0270*/  LDCU.128 UR20, c[0x3][0x60] ;  /* 0x00c00c00ff1477ac */ /* 0x000ea20008000c00 */
[----:B------:R-:W0:Y:S01]  /*0280*/  LDCU.128 UR24, c[0x3][0x70] ;  /* 0x00c00e00ff1877ac */ /* 0x000e220008000c00 */
[----:B------:R-:W0:Y:S01]  /*0290*/  LDCU.128 UR28, c[0x3][0x40] ;  /* 0x00c00800ff1c77ac */ /* 0x000e220008000c00 */
[----:B------:R-:W0:Y:S01]  /*02a0*/  LDCU.128 UR32, c[0x3][0x50] ;  /* 0x00c00a00ff2077ac */ /* 0x000e220008000c00 */
[----:B------:R-:W0:Y:S01]  /*02b0*/  LDCU.128 UR36, c[0x3][0x80] ;  /* 0x00c01000ff2477ac */ /* 0x000e220008000c00 */
[----:B------:R-:W0:Y:S01]  /*02c0*/  LDCU.128 UR40, c[0x3][0x90] ;  /* 0x00c01200ff2877ac */ /* 0x000e220008000c00 */
[----:B------:R-:W-:-:S02]  /*02d0*/  USEL UR6, UR8, UR6, UP0 ;  /* 0x0000000608067287 */ /* 0x000fc40008000000 */
[----:B---34-:R-:W-:-:S12]  /*02e0*/  USEL UR7, UR9, UR7, UP0 ;  /* 0x0000000709077287 */ /* 0x018fd80008000000 */
.L_x_45:
[----:B---3--:R-:W-:Y:S02]  /*02f0*/  LOP3.LUT R5, R20, UR6, RZ, 0xc0, !PT ;  /* 0x0000000614057c12 */ /* 0x008fe4000f8ec0ff */
[----:B------:R-:W-:Y:S02]  /*0300*/  LOP3.LUT R2, R0, UR7, RZ, 0xc0, !PT ;  /* 0x0000000700027c12 */ /* 0x000fe4000f8ec0ff */
[C---:B------:R-:W-:Y:S02]  /*0310*/  SHF.L.U32 R3, R5.reuse, 0x1, RZ ;  /* 0x0000000105037819 */ /* 0x040fe400000006ff */
[----:B------:R-:W-:Y:S02]  /*0320*/  SHF.L.U64.HI R5, R5, 0x1, R2 ;  /* 0x0000000105057819 */ /* 0x000fe40000010202 */
[----:B------:R-:W-:Y:S02]  /*0330*/  LOP3.LUT R6, R3, UR6, R20, 0xf2, !PT ;  /* 0x0000000603067c12 */ /* 0x000fe4000f8ef214 */
[----:B------:R-:W-:-:S02]  /*0340*/  LOP3.LUT R3, R5, UR7, R0, 0xf2, !PT ;  /* 0x0000000705037c12 */ /* 0x000fc4000f8ef200 */
[C---:B------:R-:W-:Y:S02]  /*0350*/  LOP3.LUT R4, R6.reuse, UR44, RZ, 0x30, !PT ;  /* 0x0000002c06047c12 */ /* 0x040fe4000f8e30ff */
[----:B------:R-:W-:Y:S02]  /*0360*/  LOP3.LUT R6, R6, UR44, RZ, 0xc0, !PT ;  /* 0x0000002c06067c12 */ /* 0x000fe4000f8ec0ff */
[C---:B------:R-:W-:Y:S02]  /*0370*/  LOP3.LUT R7, R3.reuse, UR45, RZ, 0xc0, !PT ;  /* 0x0000002d03077c12 */ /* 0x040fe4000f8ec0ff */
[----:B------:R-:W-:Y:S02]  /*0380*/  LOP3.LUT R3, R3, UR45, RZ, 0x30, !PT ;  /* 0x0000002d03037c12 */ /* 0x000fe4000f8e30ff */
[----:B------:R-:W-:Y:S02]  /*0390*/  SHF.L.U32 R5, R4, 0x3, RZ ;  /* 0x0000000304057819 */ /* 0x000fe400000006ff */
[----:B------:R-:W-:-:S02]  /*03a0*/  SHF.L.U32 R2, R6, 0x4, RZ ;  /* 0x0000000406027819 */ /* 0x000fc400000006ff */
[----:B------:R-:W-:Y:S02]  /*03b0*/  SHF.L.U64.HI R4, R4, 0x3, R3 ;  /* 0x0000000304047819 */ /* 0x000fe40000010203 */
[----:B------:R-:W-:Y:S02]  /*03c0*/  SHF.L.U64.HI R3, R6, 0x4, R7 ;  /* 0x0000000406037819 */ /* 0x000fe40000010207 */
[----:B------:R-:W-:Y:S02]  /*03d0*/  LOP3.LUT R2, R2, R5, RZ, 0xfc, !PT ;  /* 0x0000000502027212 */ /* 0x000fe400078efcff */
[----:B------:R-:W-:Y:S02]  /*03e0*/  LOP3.LUT R3, R3, R4, RZ, 0xfc, !PT ;  /* 0x0000000403037212 */ /* 0x000fe400078efcff */
[----:B------:R-:W-:Y:S02]  /*03f0*/  IADD3 R2, P0, PT, R2, UR50, RZ ;  /* 0x0000003202027c10 */ /* 0x000fe4000ff1e0ff */
[----:B------:R-:W-:-:S02]  /*0400*/  MOV R9, UR46 ;  /* 0x0000002e00097c02 */ /* 0x000fc40008000f00 */
[----:B------:R-:W-:-:S03]  /*0410*/  IADD3.X R3, PT, PT, R3, UR51, RZ, P0, !PT ;  /* 0x0000003303037c10 */ /* 0x000fc600087fe4ff */
[----:B------:R-:W-:Y:S02]  /*0420*/  IMAD.WIDE R8, R9, 0x8, R2 ;  /* 0x0000000809087825 */ /* 0x000fe400078e0202 */
[----:B------:R-:W0:Y:S04]  /*0430*/  LDG.E.64 R16, desc[UR48][R2.64] ;  /* 0x0000003002107981 */ /* 0x000e28000c1e1b00 */
[----:B------:R-:W1:Y:S01]  /*0440*/  LDG.E.64 R12, desc[UR48][R8.64] ;  /* 0x00000030080c7981 */ /* 0x000e62000c1e1b00 */
[----:B------:R-:W-:-:S05]  /*0450*/  MOV R11, UR5 ;  /* 0x00000005000b7c02 */ /* 0x000fca0008000f00 */
[----:B------:R-:W-:-:S05]  /*0460*/  IMAD.WIDE R10, R11, 0x8, R2 ;  /* 0x000000080b0a7825 */ /* 0x000fca00078e0202 */
[----:B------:R-:W3:Y:S01]  /*0470*/  LDG.E.64 R14, desc[UR48][R10.64] ;  /* 0x000000300a0e7981 */ /* 0x000ee2000c1e1b00 */
[----:B------:R-:W-:-:S05]  /*0480*/  MOV R5, UR46 ;  /* 0x0000002e00057c02 */ /* 0x000fca0008000f00 */
[----:B------:R-:W-:-:S05]  /*0490*/  IMAD.WIDE R4, R5, 0x8, R10 ;  /* 0x0000000805047825 */ /* 0x000fca00078e020a */
[----:B------:R-:W4:Y:S01]  /*04a0*/  LDG.E.64 R6, desc[UR48][R4.64] ;  /* 0x0000003004067981 */ /* 0x000f22000c1e1b00 */
[----:B------:R-:W-:-:S04]  /*04b0*/  IADD3 R20, P0, PT, R20, UR4, RZ ;  /* 0x0000000414147c10 */ /* 0x000fc8000ff1e0ff */
[----:B------:R-:W-:Y:S02]  /*04c0*/  IADD3.X R0, PT, PT, RZ, R0, RZ, P0, !PT ;  /* 0x00000000ff007210 */ /* 0x000fe400007fe4ff */
[----:B------:R-:W-:-:S04]  /*04d0*/  ISETP.GE.U32.AND P0, PT, R20, UR10, PT ;  /* 0x0000000a14007c0c */ /* 0x000fc8000bf06070 */
[----:B------:R-:W-:Y:S01]  /*04e0*/  ISETP.GE.U32.AND.EX P0, PT, R0, UR11, PT, P0 ;  /* 0x0000000b00007c0c */ /* 0x000fe2000bf06100 */
[C---:B0-----:R-:W-:Y:S01]  /*04f0*/  FMUL R19, R17.reuse, UR13 ;  /* 0x0000000d11137c20 */ /* 0x041fe20008400000 */
[----:B------:R-:W-:-:S03]  /*0500*/  FMUL R23, R17, UR29 ;  /* 0x0000001d11177c20 */ /* 0x000fc60008400000 */
[C---:B------:R-:W-:Y:S01]  /*0510*/  FFMA R19, R16.reuse, UR12, -R19 ;  /* 0x0000000c10137c23 */ /* 0x040fe20008000813 */
[C---:B-1----:R-:W-:Y:S01]  /*0520*/  FMUL R21, R13.reuse, UR17 ;  /* 0x000000110d157c20 */ /* 0x042fe20008400000 */
[----:B------:R-:W-:Y:S01]  /*0530*/  FMUL R25, R13, UR33 ;  /* 0x000000210d197c20 */ /* 0x000fe20008400000 */
[----:B------:R-:W-:Y:S01]  /*0540*/  FFMA R23, R16, UR28, -R23 ;  /* 0x0000001c10177c23 */ /* 0x000fe20008000817 */
[----:B------:R-:W-:Y:S01]  /*0550*/  FADD R18, RZ, R19 ;  /* 0x00000013ff127221 */ /* 0x000fe20000000000 */
[----:B------:R-:W-:Y:S01]  /*0560*/  FFMA R21, R12, UR16, -R21 ;  /* 0x000000100c157c23 */ /* 0x000fe20008000815 */
[C---:B------:R-:W-:Y:S01]  /*0570*/  FMUL R19, R17.reuse, UR12 ;  /* 0x0000000c11137c20 */ /* 0x040fe20008400000 */
[----:B------:R-:W-:Y:S01]  /*0580*/  FADD R24, RZ, R23 ;  /* 0x00000017ff187221 */ /* 0x000fe20000000000 */
[----:B------:R-:W-:Y:S01]  /*0590*/  FMUL R23, R17, UR28 ;  /* 0x0000001c11177c20 */ /* 0x000fe20008400000 */
[----:B------:R-:W-:Y:S01]  /*05a0*/  FADD R18, R18, R21 ;  /* 0x0000001512127221 */ /* 0x000fe20000000000 */
[----:B------:R-:W-:Y:S01]  /*05b0*/  FMUL R21, R13, UR16 ;  /* 0x000000100d157c20 */ /* 0x000fe20008400000 */
[----:B------:R-:W-:Y:S01]  /*05c0*/  FFMA R19, R16, UR13, R19 ;  /* 0x0000000d10137c23 */ /* 0x000fe20008000013 */
[----:B---3--:R-:W-:-:S02]  /*05d0*/  FMUL R29, R15, UR31 ;  /* 0x0000001f0f1d7c20 */ /* 0x008fc40008400000 */
[C---:B------:R-:W-:Y:S01]  /*05e0*/  FFMA R22, R12.reuse, UR17, R21 ;  /* 0x000000110c167c23 */ /* 0x040fe20008000015 */
[----:B------:R-:W-:Y:S01]  /*05f0*/  FFMA R21, R12, UR32, -R25 ;  /* 0x000000200c157c23 */ /* 0x000fe20008000819 */
[C---:B------:R-:W-:Y:S01]  /*0600*/  FMUL R25, R13.reuse, UR32 ;  /* 0x000000200d197c20 */ /* 0x040fe20008400000 */
[----:B------:R-:W-:Y:S01]  /*0610*/  FADD R19, RZ, R19 ;  /* 0x00000013ff137221 */ /* 0x000fe20000000000 */
[----:B------:R-:W-:Y:S01]  /*0620*/  FFMA R26, R14, UR30, -R29 ;  /* 0x0000001e0e1a7c23 */ /* 0x000fe2000800081d */
[----:B------:R-:W-:Y:S01]  /*0630*/  FADD R21, R24, R21 ;  /* 0x0000001518157221 */ /* 0x000fe20000000000 */
[----:B------:R-:W-:Y:S01]  /*0640*/  FFMA R27, R12, UR33, R25 ;  /* 0x000000210c1b7c23 */ /* 0x000fe20008000019 */
[----:B------:R-:W-:Y:S01]  /*0650*/  FMUL R25, R13, UR25 ;  /* 0x000000190d197c20 */ /* 0x000fe20008400000 */
[----:B------:R-:W-:Y:S01]  /*0660*/  FADD R19, R19, R22 ;  /* 0x0000001613137221 */ /* 0x000fe20000000000 */
[----:B------:R-:W-:Y:S01]  /*0670*/  FFMA R22, R16, UR29, R23 ;  /* 0x0000001d10167c23 */ /* 0x000fe20008000017 */
[----:B--2---:R-:W-:Y:S01]  /*0680*/  FMUL R23, R17, UR21 ;  /* 0x0000001511177c20 */ /* 0x004fe20008400000 */
[----:B------:R-:W-:Y:S01]  /*0690*/  FFMA R24, R12, UR24, -R25 ;  /* 0x000000180c187c23 */ /* 0x000fe20008000819 */
[----:B------:R-:W-:Y:S01]  /*06a0*/  FMUL R25, R15, UR15 ;  /* 0x0000000f0f197c20 */ /* 0x000fe20008400000 */
[----:B------:R-:W-:Y:S01]  /*06b0*/  FADD R22, RZ, R22 ;  /* 0x00000016ff167221 */ /* 0x000fe20000000000 */
[----:B------:R-:W-:Y:S01]  /*06c0*/  FFMA R23, R16, UR20, -R23 ;  /* 0x0000001410177c23 */ /* 0x000fe20008000817 */
[----:B------:R-:W-:Y:S01]  /*06d0*/  FADD R21, R21, R26 ;  /* 0x0000001a15157221 */ /* 0x000fe20000000000 */
[----:B------:R-:W-:Y:S01]  /*06e0*/  FFMA R25, R14, UR14, -R25 ;  /* 0x0000000e0e197c23 */ /* 0x000fe20008000819 */
[----:B------:R-:W-:Y:S01]  /*06f0*/  FADD R22, R22, R27 ;  /* 0x0000001b16167221 */ /* 0x000fe20000000000 */
[----:B------:R-:W-:Y:S01]  /*0700*/  FADD R23, RZ, R23 ;  /* 0x00000017ff177221 */ /* 0x000fe20000000000 */
[----:B------:R-:W-:Y:S01]  /*0710*/  FMUL R27, R15, UR14 ;  /* 0x0000000e0f1b7c20 */ /* 0x000fe20008400000 */
[----:B------:R-:W-:Y:S01]  /*0720*/  FADD R18, R18, R25 ;  /* 0x0000001912127221 */ /* 0x000fe20000000000 */
[----:B------:R-:W-:Y:S01]  /*0730*/  FMUL R25, R17, UR20 ;  /* 0x0000001411197c20 */ /* 0x000fe20008400000 */
[----:B------:R-:W-:Y:S01]  /*0740*/  FADD R23, R23, R24 ;  /* 0x0000001817177221 */ /* 0x000fe20000000000 */
[----:B------:R-:W-:Y:S01]  /*0750*/  FFMA R24, R14, UR15, R27 ;  /* 0x0000000f0e187c23 */ /* 0x000fe2000800001b */
[----:B------:R-:W-:Y:S01]  /*0760*/  FMUL R27, R13, UR24 ;  /* 0x000000180d1b7c20 */ /* 0x000fe20008400000 */
[----:B------:R-:W-:Y:S01]  /*0770*/  FFMA R25, R16, UR21, R25 ;  /* 0x0000001510197c23 */ /* 0x000fe20008000019 */
[----:B------:R-:W-:Y:S01]  /*0780*/  FMUL R29, R17, UR36 ;  /* 0x00000024111d7c20 */ /* 0x000fe20008400000 */
[----:B------:R-:W-:Y:S01]  /*0790*/  FADD R19, R19, R24 ;  /* 0x0000001813137221 */ /* 0x000fe20000000000 */
[----:B------:R-:W-:Y:S01]  /*07a0*/  FFMA R27, R12, UR25, R27 ;  /* 0x000000190c1b7c23 */ /* 0x000fe2000800001b */
[----:B------:R-:W-:Y:S01]  /*07b0*/  FADD R24, RZ, R25 ;  /* 0x00000019ff187221 */ /* 0x000fe20000000000 */
[----:B------:R-:W-:-:S03]  /*07c0*/  FMUL R25, R15, UR23 ;  /* 0x000000170f197c20 */ /* 0x000fc60008400000 */
[----:B------:R-:W-:Y:S01]  /*07d0*/  FADD R24, R24, R27 ;  /* 0x0000001b18187221 */ /* 0x000fe20000000000 */
[----:B------:R-:W-:Y:S01]  /*07e0*/  FMUL R27, R15, UR30 ;  /* 0x0000001e0f1b7c20 */ /* 0x000fe20008400000 */
[C---:B------:R-:W-:Y:S01]  /*07f0*/  FFMA R26, R14.reuse, UR22, -R25 ;  /* 0x000000160e1a7c23 */ /* 0x040fe20008000819 */
[----:B----4-:R-:W-:Y:S02]  /*0800*/  FMUL R25, R7, UR19 ;  /* 0x0000001307197c20 */ /* 0x010fe40008400000 */
[----:B------:R-:W-:Y:S01]  /*0810*/  FFMA R27, R14, UR31, R27 ;  /* 0x0000001f0e1b7c23 */ /* 0x000fe2000800001b */
[----:B------:R-:W-:Y:S01]  /*0820*/  FADD R23, R23, R26 ;  /* 0x0000001a17177221 */ /* 0x000fe20000000000 */
[----:B------:R-:W-:Y:S02]  /*0830*/  FFMA R25, R6, UR18, -R25 ;  /* 0x0000001206197c23 */ /* 0x000fe40008000819 */
[----:B------:R-:W-:Y:S01]  /*0840*/  FADD R22, R22, R27 ;  /* 0x0000001b16167221 */ /* 0x000fe20000000000 */
[----:B------:R-:W-:Y:S01]  /*0850*/  FMUL R27, R15, UR22 ;  /* 0x000000160f1b7c20 */ /* 0x000fe20008400000 */
[----:B------:R-:W-:Y:S01]  /*0860*/  FADD R18, R18, R25 ;  /* 0x0000001912127221 */ /* 0x000fe20000000000 */
[----:B------:R-:W-:-:S02]  /*0870*/  FMUL R25, R7, UR18 ;  /* 0x0000001207197c20 */ /* 0x000fc40008400000 */
[----:B------:R-:W-:Y:S02]  /*0880*/  FFMA R27, R14, UR23, R27 ;  /* 0x000000170e1b7c23 */ /* 0x000fe4000800001b */
[----:B------:R-:W-:Y:S01]  /*0890*/  FFMA R26, R6, UR19, R25 ;  /* 0x00000013061a7c23 */ /* 0x000fe20008000019 */
[----:B------:R-:W-:Y:S01]  /*08a0*/  FMUL R25, R7, UR35 ;  /* 0x0000002307197c20 */ /* 0x000fe20008400000 */
[----:B------:R-:W-:Y:S01]  /*08b0*/  FADD R24, R24, R27 ;  /* 0x0000001b18187221 */ /* 0x000fe20000000000 */
[----:B------:R-:W-:Y:S01]  /*08c0*/  FMUL R27, R17, UR37 ;  /* 0x00000025111b7c20 */ /* 0x000fe20008400000 */
[----:B------:R-:W-:Y:S01]  /*08d0*/  FADD R19, R19, R26 ;  /* 0x0000001a13137221 */ /* 0x000fe20000000000 */
[----:B------:R-:W-:Y:S02]  /*08e0*/  FFMA R26, R6, UR34, -R25 ;  /* 0x00000022061a7c23 */ /* 0x000fe40008000819 */
[C---:B------:R-:W-:Y:S01]  /*08f0*/  FFMA R17, R16.reuse, UR36, -R27 ;  /* 0x0000002410117c23 */ /* 0x040fe2000800081b */
[C---:B------:R-:W-:Y:S01]  /*0900*/  FMUL R27, R13.reuse, UR41 ;  /* 0x000000290d1b7c20 */ /* 0x040fe20008400000 */
[----:B------:R-:W-:Y:S01]  /*0910*/  FMUL R13, R13, UR40 ;  /* 0x000000280d0d7c20 */ /* 0x000fe20008400000 */
[----:B------:R-:W-:Y:S01]  /*0920*/  FFMA R16, R16, UR37, R29 ;  /* 0x0000002510107c23 */ /* 0x000fe2000800001d */
[----:B------:R3:W-:Y:S01]  /*0930*/  STG.E.64 desc[UR48][R2.64], R18 ;  /* 0x0000001202007986 */ /* 0x0007e2000c101b30 */
[C---:B------:R-:W-:Y:S01]  /*0940*/  FFMA R25, R12.reuse, UR40, -R27 ;  /* 0x000000280c197c23 */ /* 0x040fe2000800081b */
[----:B------:R-:W-:Y:S01]  /*0950*/  FFMA R13, R12, UR41, R13 ;  /* 0x000000290c0d7c23 */ /* 0x000fe2000800000d */
[----:B------:R-:W-:Y:S01]  /*0960*/  FADD R12, R21, R26 ;  /* 0x0000001a150c7221 */ /* 0x000fe20000000000 */
[C---:B------:R-:W-:Y:S01]  /*0970*/  FMUL R21, R7.reuse, UR34 ;  /* 0x0000002207157c20 */ /* 0x040fe20008400000 */
[----:B------:R-:W-:Y:S01]  /*0980*/  FADD R16, RZ, R16 ;  /* 0x00000010ff107221 */ /* 0x000fe20000000000 */
[----:B------:R-:W-:Y:S01]  /*0990*/  FADD R26, RZ, R17 ;  /* 0x00000011ff1a7221 */ /* 0x000fe20000000000 */
[----:B------:R-:W-:Y:S01]  /*09a0*/  FMUL R17, R7, UR27 ;  /* 0x0000001b07117c20 */ /* 0x000fe20008400000 */
[----:B------:R-:W-:Y:S01]  /*09b0*/  FFMA R21, R6, UR35, R21 ;  /* 0x0000002306157c23 */ /* 0x000fe20008000015 */
[----:B------:R-:W-:Y:S01]  /*09c0*/  FADD R16, R16, R13 ;  /* 0x0000000d10107221 */ /* 0x000fe20000000000 */
[----:B------:R-:W-:-:S02]  /*09d0*/  FADD R25, R26, R25 ;  /* 0x000000191a197221 */ /* 0x000fc40000000000 */
[----:B------:R-:W-:Y:S01]  /*09e0*/  FADD R13, R22, R21 ;  /* 0x00000015160d7221 */ /* 0x000fe20000000000 */
[C---:B------:R-:W-:Y:S01]  /*09f0*/  FMUL R21, R15.reuse, UR39 ;  /* 0x000000270f157c20 */ /* 0x040fe20008400000 */
[----:B------:R-:W-:Y:S01]  /*0a00*/  FMUL R15, R15, UR38 ;  /* 0x000000260f0f7c20 */ /* 0x000fe20008400000 */
[----:B------:R-:W-:Y:S02]  /*0a10*/  FFMA R22, R6, UR26, -R17 ;  /* 0x0000001a06167c23 */ /* 0x000fe40008000811 */
[C---:B------:R-:W-:Y:S01]  /*0a20*/  FFMA R26, R14.reuse, UR38, -R21 ;  /* 0x000000260e1a7c23 */ /* 0x040fe20008000815 */
[----:B------:R-:W-:Y:S01]  /*0a30*/  FFMA R17, R14, UR39, R15 ;  /* 0x000000270e117c23 */ /* 0x000fe2000800000f */
[C---:B------:R-:W-:Y:S01]  /*0a40*/  FMUL R15, R7.reuse, UR26 ;  /* 0x0000001a070f7c20 */ /* 0x040fe20008400000 */
[C---:B------:R-:W-:Y:S01]  /*0a50*/  FMUL R21, R7.reuse, UR43 ;  /* 0x0000002b07157c20 */ /* 0x040fe20008400000 */
[----:B------:R-:W-:Y:S01]  /*0a60*/  FMUL R7, R7, UR42 ;  /* 0x0000002a07077c20 */ /* 0x000fe20008400000 */
[----:B------:R-:W-:Y:S01]  /*0a70*/  FADD R14, R23, R22 ;  /* 0x00000016170e7221 */ /* 0x000fe20000000000 */
[----:B------:R-:W-:Y:S01]  /*0a80*/  FFMA R15, R6, UR27, R15 ;  /* 0x0000001b060f7c23 */ /* 0x000fe2000800000f */
[----:B------:R-:W-:Y:S01]  /*0a90*/  FADD R25, R25, R26 ;  /* 0x0000001a19197221 */ /* 0x000fe20000000000 */
[----:B------:R-:W-:Y:S01]  /*0aa0*/  FADD R16, R16, R17 ;  /* 0x0000001110107221 */ /* 0x000fe20000000000 */
[C---:B------:R-:W-:Y:S01]  /*0ab0*/  FFMA R22, R6.reuse, UR42, -R21 ;  /* 0x0000002a06167c23 */ /* 0x040fe20008000815 */
[----:B------:R-:W-:Y:S01]  /*0ac0*/  FFMA R7, R6, UR43, R7 ;  /* 0x0000002b06077c23 */ /* 0x000fe20008000007 */
[----:B------:R-:W-:Y:S01]  /*0ad0*/  FADD R15, R24, R15 ;  /* 0x0000000f180f7221 */ /* 0x000fe20000000000 */
[----:B------:R3:W-:Y:S01]  /*0ae0*/  STG.E.64 desc[UR48][R10.64], R12 ;  /* 0x0000000c0a007986 */ /* 0x0007e2000c101b30 */
[----:B------:R-:W-:Y:S01]  /*0af0*/  FADD R6, R25, R22 ;  /* 0x0000001619067221 */ /* 0x000fe20000000000 */
[----:B------:R-:W-:-:S02]  /*0b00*/  FADD R7, R16, R7 ;  /* 0x0000000710077221 */ /* 0x000fc40000000000 */
[----:B------:R3:W-:Y:S04]  /*0b10*/  STG.E.64 desc[UR48][R8.64], R14 ;  /* 0x0000000e08007986 */ /* 0x0007e8000c101b30 */
[----:B------:R3:W-:Y:S01]  /*0b20*/  STG.E.64 desc[UR48][R4.64], R6 ;  /* 0x0000000604007986 */ /* 0x0007e2000c101b30 */
[----:B------:R-:W-:Y:S05]  /*0b30*/  @!P0 BRA `(.L_x_45) ;  /* 0xfffffff400ec8947 */ /* 0x000fea000383ffff */
[----:B------:R-:W-:Y:S05]  /*0b40*/  BSYNC.RECONVERGENT B0 ;  /* 0x0000000000007941 */ /* 0x000fea0003800200 */
.L_x_44:
[----:B------:R-:W-:Y:S05]  /*0b50*/  EXIT ;  /* 0x000000000000794d */ /* 0x000fea0003800000 */
.L_x_46:
        /* <DEDUP_REMOVED lines=10> */
.L_x_120:


//--------------------- .text._Z7_q1gateP6float2mm --------------------------
	.section	.text._Z7_q1gateP6float2mm,"ax",@progbits
	.align	128
.text._Z7_q1gateP6float2mm:
        .type           _Z7_q1gateP6float2mm,@function
        .size           _Z7_q1gateP6float2mm,(.L_x_121 - _Z7_q1gateP6float2mm)
        .other          _Z7_q1gateP6float2mm,@"STO_CUDA_ENTRY STV_DEFAULT"
_Z7_q1gateP6float2mm:
[----:B------:R-:W-:Y:S01]  /*0000*/  LDC R1, c[0x0][0x37c] ;  /* 0x0000df00ff017b82 */ /* 0x000fe20000000800 */
[----:B------:R-:W0:Y:S01]  /*0010*/  S2R R15, SR_TID.X ;  /* 0x00000000000f7919 */ /* 0x000e220000002100 */
[----:B------:R-:W1:Y:S06]  /*0020*/  LDCU UR5, c[0x0][0x390] ;  /* 0x00007200ff0577ac */ /* 0x000e6c0008000800 */
[----:B------:R-:W0:Y:S01]  /*0030*/  S2UR UR4, SR_CTAID.X ;  /* 0x00000000000479c3 */ /* 0x000e220000002500 */
[----:B------:R-:W-:-:S07]  /*0040*/  HFMA2 R0, -RZ, RZ, 0, 5.9604644775390625e-08 ;  /* 0x00000001ff007431 */ /* 0x000fce00000001ff */
        /* <DEDUP_REMOVED lines=10> */
[----:B------:R-:W-:Y:S01]  /*00f0*/  MOV R17, RZ ;  /* 0x000000ff00117202 */ /* 0x000fe20000000f00 */
        /* <DEDUP_REMOVED lines=21> */
[----:B0-----:R-:W-:Y:S02]  /*0250*/  IMAD.MOV.U32 R8, RZ, RZ, RZ ;  /* 0x000000ffff087224 */ /* 0x001fe400078e00ff */
[----:B-1----:R-:W-:-:S04]  /*0260*/  IMAD R13, R13, R9, RZ ;  /* 0x000000090d0d7224 */ /* 0x002fc800078e02ff */
[----:B------:R-:W-:-:S06]  /*0270*/  IMAD.HI.U32 R10, R9, R13, R8 ;  /* 0x0000000d090a7227 */ /* 0x000fcc00078e0008 */
[----:B------:R-:W-:-:S05]  /*0280*/  IMAD.HI.U32 R8, R10, R11, RZ ;  /* 0x0000000b0a087227 */ /* 0x000fca00078e00ff */
[----:B------:R-:W-:-:S05]  /*0290*/  IADD3 R9, PT, PT, -R8, RZ, RZ ;  /* 0x000000ff08097210 */ /* 0x000fca0007ffe1ff */
[----:B------:R-:W-:Y:S01]  /*02a0*/  IMAD R11, R4, R9, R11 ;  /* 0x00000009040b7224 */ /* 0x000fe200078e020b */
[----:B------:R-:W-:-:S04]  /*02b0*/  MOV R9, RZ ;  /* 0x000000ff00097202 */ /* 0x000fc80000000f00 */
[----:B------:R-:W-:-:S13]  /*02c0*/  ISETP.GE.U32.AND P0, PT, R11, R4, PT ;  /* 0x000000040b00720c */ /* 0x000fda0003f06070 */
[----:B------:R-:W-:Y:S01]  /*02d0*/  @P0 IADD3 R11, PT, PT, -R4, R11, RZ ;  /* 0x0000000b040b0210 */ /* 0x000fe20007ffe1ff */
[----:B------:R-:W-:-:S03]  /*02e0*/  @P0 VIADD R8, R8, 0x1 ;  /* 0x0000000108080836 */ /* 0x000fc60000000000 */
[----:B------:R-:W-:-:S13]  /*02f0*/  ISETP.GE.U32.AND P1, PT, R11, R4, PT ;  /* 0x000000040b00720c */ /* 0x000fda0003f26070 */
[----:B------:R-:W-:Y:S02]  /*0300*/  @P1 IADD3 R8, PT, PT, R8, 0x1, RZ ;  /* 0x0000000108081810 */ /* 0x000fe40007ffe0ff */
[----:B------:R-:W-:Y:S01]  /*0310*/  @!P2 LOP3.LUT R8, RZ, R4, RZ, 0x33, !PT ;  /* 0x00000004ff08a212 */ /* 0x000fe200078e33ff */
[----:B------:R-:W-:Y:S06]  /*0320*/  BRA `(.L_x_49) ;  /* 0x0000000000087947 */ /* 0x000fec0003800000 */
.L_x_48:
[----:B------:R-:W-:-:S07]  /*0330*/  MOV R10, 0x350 ;  /* 0x00000350000a7802 */ /* 0x000fce0000000f00 */
[----:B------:R-:W-:Y:S05]  /*0340*/  CALL.REL.NOINC `($__internal_2_$__cuda_sm20_div_u64) ;  /* 0x0000000800807944 */ /* 0x000fea0003c00000 */
.L_x_49:
[----:B------:R-:W-:Y:S05]  /*0350*/  BSYNC.RECONVERGENT B0 ;  /* 0x0000000000007941 */ /* 0x000fea0003800200 */
.L_x_47:
[----:B------:R-:W-:Y:S01]  /*0360*/  IADD3 R6, P0, PT, R8, R6, RZ ;  /* 0x0000000608067210 */ /* 0x000fe20007f1e0ff */
[----:B------:R-:W0:Y:S01]  /*0370*/  LDCU UR8, c[0x0][0x388] ;  /* 0x00007100ff0877ac */ /* 0x000e220008000800 */
[----:B------:R-:W-:Y:S02]  /*0380*/  BSSY.RECONVERGENT B0, `(.L_x_50) ;  /* 0x000003f000007945 */ /* 0x000fe40003800200 */
[C---:B------:R-:W-:Y:S01]  /*0390*/  LOP3.LUT R3, R6.reuse, 0x1, RZ, 0xc0, !PT ;  /* 0x0000000106037812 */ /* 0x040fe200078ec0ff */
[----:B------:R-:W-:Y:S01]  /*03a0*/  IMAD.X R8, RZ, RZ, R9, P0 ;  /* 0x000000ffff087224 */ /* 0x000fe200000e0609 */
[----:B------:R-:W-:Y:S01]  /*03b0*/  UMOV UR4, 0xffffffff ;  /* 0xffffffff00047882 */ /* 0x000fe20000000000 */
[----:B------:R-:W-:Y:S01]  /*03c0*/  ISETP.NE.U32.AND P1, PT, R6, RZ, PT ;  /* 0x000000ff0600720c */ /* 0x000fe20003f25070 */
[----:B------:R-:W1:Y:S01]  /*03d0*/  LDCU.64 UR16, c[0x0][0x380] ;  /* 0x00007000ff1077ac */ /* 0x000e620008000a00 */
[----:B------:R-:W-:Y:S01]  /*03e0*/  ISETP.NE.U32.AND P0, PT, R3, 0x1, PT ;  /* 0x000000010300780c */ /* 0x000fe20003f05070 */
[----:B------:R-:W-:Y:S01]  /*03f0*/  HFMA2 R3, -RZ, RZ, 0, 5.9604644775390625e-08 ;  /* 0x00000001ff037431 */ /* 0x000fe200000001ff */
[----:B------:R-:W-:Y:S01]  /*0400*/  ISETP.NE.AND.EX P1, PT, R8, RZ, PT, P1 ;  /* 0x000000ff0800720c */ /* 0x000fe20003f25310 */
[----:B------:R-:W2:Y:S01]  /*0410*/  LDCU.128 UR20, c[0x3][URZ] ;  /* 0x00c00000ff1477ac */ /* 0x000ea20008000c00 */
[----:B------:R-:W-:Y:S01]  /*0420*/  ISETP.NE.U32.AND.EX P0, PT, RZ, RZ, PT, P0 ;  /* 0x000000ffff00720c */ /* 0x000fe20003f05100 */
[----:B------:R-:W3:Y:S01]  /*0430*/  LDCU.128 UR24, c[0x3][0x10] ;  /* 0x00c00200ff1877ac */ /* 0x000ee20008000c00 */
[----:B0-----:R-:W-:-:S02]  /*0440*/  USHF.L.U64.HI UR5, UR4, UR8, 0xffffffff ;  /* 0xffffffff04057499 */ /* 0x001fc40008010208 */
[----:B------:R-:W-:Y:S01]  /*0450*/  SHF.L.U32 R3, R3, UR8, RZ ;  /* 0x0000000803037c19 */ /* 0x000fe200080006ff */
[----:B------:R-:W0:Y:S01]  /*0460*/  LDCU.64 UR6, c[0x0][0x358] ;  /* 0x00006b00ff0677ac */ /* 0x000e220008000a00 */
[----:B------:R-:W-:-:S07]  /*0470*/  USHF.L.U32 UR4, UR4, UR8, URZ ;  /* 0x0000000804047299 */ /* 0x000fce00080006ff */
[----:B-1----:R-:W-:Y:S05]  /*0480*/  @!P0 BRA `(.L_x_51) ;  /* 0x0000000000b88947 */ /* 0x002fea0003800000 */
[----:B------:R-:W1:Y:S01]  /*0490*/  LDCU.64 UR8, c[0x0][0x380] ;  /* 0x00007000ff0877ac */ /* 0x000e620008000a00 */
[C---:B------:R-:W-:Y:S02]  /*04a0*/  LOP3.LUT R10, R15.reuse, UR4, RZ, 0xc0, !PT ;  /* 0x000000040f0a7c12 */ /* 0x040fe4000f8ec0ff */
[----:B------:R-:W-:Y:S01]  /*04b0*/  LOP3.LUT R6, R15, UR4, RZ, 0x30, !PT ;  /* 0x000000040f067c12 */ /* 0x000fe2000f8e30ff */
[----:B------:R-:W4:Y:S01]  /*04c0*/  LDCU.128 UR12, c[0x3][0x10] ;  /* 0x00c00200ff0c77ac */ /* 0x000f220008000c00 */
[C---:B------:R-:W-:Y:S01]  /*04d0*/  LOP3.LUT R11, R17.reuse, UR5, RZ, 0x30, !PT ;  /* 0x00000005110b7c12 */ /* 0x040fe2000f8e30ff */
[----:B------:R-:W-:Y:S01]  /*04e0*/  IMAD.SHL.U32 R9, R10, 0x10, RZ ;  /* 0x000000100a097824 */ /* 0x000fe200078e00ff */
[----:B------:R-:W-:Y:S02]  /*04f0*/  LOP3.LUT R13, R17, UR5, RZ, 0xc0, !PT ;  /* 0x00000005110d7c12 */ /* 0x000fe4000f8ec0ff */
[C---:B------:R-:W-:Y:S02]  /*0500*/  SHF.L.U32 R8, R6.reuse, 0x3, RZ ;  /* 0x0000000306087819 */ /* 0x040fe400000006ff */
[----:B------:R-:W-:-:S02]  /*0510*/  SHF.L.U64.HI R6, R6, 0x3, R11 ;  /* 0x0000000306067819 */ /* 0x000fc4000001020b */
[----:B------:R-:W-:Y:S02]  /*0520*/  SHF.L.U64.HI R11, R10, 0x4, R13 ;  /* 0x000000040a0b7819 */ /* 0x000fe4000001020d */
[----:B------:R-:W-:Y:S02]  /*0530*/  LOP3.LUT R8, R9, R8, RZ, 0xfc, !PT ;  /* 0x0000000809087212 */ /* 0x000fe400078efcff */
[----:B------:R-:W-:Y:S02]  /*0540*/  LOP3.LUT R6, R11, R6, RZ, 0xfc, !PT ;  /* 0x000000060b067212 */ /* 0x000fe400078efcff */
[----:B-1----:R-:W-:-:S04]  /*0550*/  IADD3 R8, P0, PT, R8, UR8, RZ ;  /* 0x0000000808087c10 */ /* 0x002fc8000ff1e0ff */
[----:B------:R-:W-:Y:S01]  /*0560*/  IADD3.X R9, PT, PT, R6, UR9, RZ, P0, !PT ;  /* 0x0000000906097c10 */ /* 0x000fe200087fe4ff */
[----:B------:R-:W1:Y:S02]  /*0570*/  LDCU.128 UR8, c[0x3][URZ] ;  /* 0x00c00000ff0877ac */ /* 0x000e640008000c00 */
[----:B------:R-:W-:Y:S02]  /*0580*/  IMAD.WIDE R10, R3, 0x8, R8 ;  /* 0x00000008030a7825 */ /* 0x000fe400078e0208 */
[----:B0-----:R-:W1:Y:S04]  /*0590*/  LDG.E.64 R14, desc[UR6][R8.64] ;  /* 0x00000006080e7981 */ /* 0x001e68000c1e1b00 */
[----:B------:R-:W5:Y:S01]  /*05a0*/  LDG.E.64 R12, desc[UR6][R10.64] ;  /* 0x000000060a0c7981 */ /* 0x000f62000c1e1b00 */
[C---:B-1----:R-:W-:Y:S01]  /*05b0*/  FMUL R17, R15.reuse, UR9 ;  /* 0x000000090f117c20 */ /* 0x042fe20008400000 */
[C---:B------:R-:W-:Y:S01]  /*05c0*/  FMUL R19, R15.reuse, UR8 ;  /* 0x000000080f137c20 */ /* 0x040fe20008400000 */
[C---:B----4-:R-:W-:Y:S01]  /*05d0*/  FMUL R21, R15.reuse, UR13 ;  /* 0x0000000d0f157c20 */ /* 0x050fe20008400000 */
[----:B------:R-:W-:Y:S01]  /*05e0*/  FMUL R15, R15, UR12 ;  /* 0x0000000c0f0f7c20 */ /* 0x000fe20008400000 */
[C---:B-----5:R-:W-:Y:S01]  /*05f0*/  FMUL R23, R13.reuse, UR11 ;  /* 0x0000000b0d177c20 */ /* 0x060fe20008400000 */
[C---:B------:R-:W-:Y:S01]  /*0600*/  FMUL R25, R13.reuse, UR10 ;  /* 0x0000000a0d197c20 */ /* 0x040fe20008400000 */
[C---:B------:R-:W-:Y:S01]  /*0610*/  FMUL R27, R13.reuse, UR15 ;  /* 0x0000000f0d1b7c20 */ /* 0x040fe20008400000 */
[----:B------:R-:W-:Y:S01]  /*0620*/  FMUL R13, R13, UR14 ;  /* 0x0000000e0d0d7c20 */ /* 0x000fe20008400000 */
[C---:B------:R-:W-:Y:S01]  /*0630*/  FFMA R17, R14.reuse, UR8, -R17 ;  /* 0x000000080e117c23 */ /* 0x040fe20008000811 */
[C---:B------:R-:W-:Y:S01]  /*0640*/  FFMA R19, R14.reuse, UR9, R19 ;  /* 0x000000090e137c23 */ /* 0x040fe20008000013 */
[C---:B------:R-:W-:Y:S01]  /*0650*/  FFMA R21, R14.reuse, UR12, -R21 ;  /* 0x0000000c0e157c23 */ /* 0x040fe20008000815 */
[----:B------:R-:W-:Y:S01]  /*0660*/  FFMA R15, R14, UR13, R15 ;  /* 0x0000000d0e0f7c23 */ /* 0x000fe2000800000f */
[C---:B------:R-:W-:Y:S01]  /*0670*/  FFMA R23, R12.reuse, UR10, -R23 ;  /* 0x0000000a0c177c23 */ /* 0x040fe20008000817 */
[C---:B------:R-:W-:Y:S01]  /*0680*/  FFMA R6, R12.reuse, UR11, R25 ;  /* 0x0000000b0c067c23 */ /* 0x040fe20008000019 */
[C---:B------:R-:W-:Y:S01]  /*0690*/  FFMA R14, R12.reuse, UR14, -R27 ;  /* 0x0000000e0c0e7c23 */ /* 0x040fe2000800081b */
[----:B------:R-:W-:Y:S01]  /*06a0*/  FFMA R16, R12, UR15, R13 ;  /* 0x0000000f0c107c23 */ /* 0x000fe2000800000d */
[----:B------:R-:W-:Y:S01]  /*06b0*/  FADD R12, RZ, R17 ;  /* 0x00000011ff0c7221 */ /* 0x000fe20000000000 */
[----:B------:R-:W-:Y:S01]  /*06c0*/  FADD R13, RZ, R19 ;  /* 0x00000013ff0d7221 */ /* 0x000fe20000000000 */
[----:B------:R-:W-:Y:S01]  /*06d0*/  FADD R21, RZ, R21 ;  /* 0x00000015ff157221 */ /* 0x000fe20000000000 */
[----:B------:R-:W-:Y:S01]  /*06e0*/  FADD R15, RZ, R15 ;  /* 0x0000000fff0f7221 */ /* 0x000fe20000000000 */
[----:B------:R-:W-:Y:S01]  /*06f0*/  FADD R12, R12, R23 ;  /* 0x000000170c0c7221 */ /* 0x000fe20000000000 */
[----:B------:R-:W-:Y:S01]  /*0700*/  FADD R13, R13, R6 ;  /* 0x000000060d0d7221 */ /* 0x000fe20000000000 */
[----:B------:R-:W-:Y:S01]  /*0710*/  FADD R18, R21, R14 ;  /* 0x0000000e15127221 */ /* 0x000fe20000000000 */
[----:B------:R-:W-:Y:S01]  /*0720*/  FADD R19, R15, R16 ;  /* 0x000000100f137221 */ /* 0x000fe20000000000 */
[----:B------:R-:W-:-:S02]  /*0730*/  MOV R15, R5 ;  /* 0x00000005000f7202 */ /* 0x000fc40000000f00 */
[----:B------:R1:W-:Y:S01]  /*0740*/  STG.E.64 desc[UR6][R8.64], R12 ;  /* 0x0000000c08007986 */ /* 0x0003e2000c101b06 */
[----:B------:R-:W-:-:S03]  /*0750*/  MOV R17, R7 ;  /* 0x0000000700117202 */ /* 0x000fc60000000f00 */
[----:B------:R1:W-:Y:S04]  /*0760*/  STG.E.64 desc[UR6][R10.64], R18 ;  /* 0x000000120a007986 */ /* 0x0003e8000c101b06 */
.L_x_51:
[----:B0-23--:R-:W-:Y:S05]  /*0770*/  BSYNC.RECONVERGENT B0 ;  /* 0x0000000000007941 */ /* 0x00dfea0003800200 */
.L_x_50:
[----:B------:R-:W-:Y:S05]  /*0780*/  @!P1 EXIT ;  /* 0x000000000000994d */ /* 0x000fea0003800000 */
[----:B------:R-:W-:Y:S01]  /*0790*/  BSSY.RECONVERGENT B0, `(.L_x_52) ;  /* 0x000005a000007945 */ /* 0x000fe20003800200 */
.L_x_53:
[C---:B-1----:R-:W-:Y:S02]  /*07a0*/  LOP3.LUT R8, R15.reuse, UR4, RZ, 0xc0, !PT ;  /* 0x000000040f087c12 */ /* 0x042fe4000f8ec0ff */
[----:B------:R-:W-:Y:S02]  /*07b0*/  LOP3.LUT R5, R15, UR4, RZ, 0x30, !PT ;  /* 0x000000040f057c12 */ /* 0x000fe4000f8e30ff */
[C---:B------:R-:W-:Y:S01]  /*07c0*/  LOP3.LUT R9, R17.reuse, UR5, RZ, 0xc0, !PT ;  /* 0x0000000511097c12 */ /* 0x040fe2000f8ec0ff */
[C---:B------:R-:W-:Y:S01]  /*07d0*/  IMAD.SHL.U32 R7, R8.reuse, 0x10, RZ ;  /* 0x0000001008077824 */ /* 0x040fe200078e00ff */
[----:B------:R-:W-:Y:S02]  /*07e0*/  LOP3.LUT R10, R17, UR5, RZ, 0x30, !PT ;  /* 0x00000005110a7c12 */ /* 0x000fe4000f8e30ff */
[----:B------:R-:W-:Y:S02]  /*07f0*/  SHF.L.U32 R6, R5, 0x3, RZ ;  /* 0x0000000305067819 */ /* 0x000fe400000006ff */
[----:B------:R-:W-:-:S02]  /*0800*/  SHF.L.U64.HI R8, R8, 0x4, R9 ;  /* 0x0000000408087819 */ /* 0x000fc40000010209 */
[----:B------:R-:W-:Y:S02]  /*0810*/  SHF.L.U64.HI R5, R5, 0x3, R10 ;  /* 0x0000000305057819 */ /* 0x000fe4000001020a */
[----:B------:R-:W-:Y:S02]  /*0820*/  LOP3.LUT R6, R7, R6, RZ, 0xfc, !PT ;  /* 0x0000000607067212 */ /* 0x000fe400078efcff */
[----:B------:R-:W-:Y:S02]  /*0830*/  LOP3.LUT R5, R8, R5, RZ, 0xfc, !PT ;  /* 0x0000000508057212 */ /* 0x000fe400078efcff */
[----:B------:R-:W-:-:S04]  /*0840*/  IADD3 R6, P0, PT, R6, UR16, RZ ;  /* 0x0000001006067c10 */ /* 0x000fc8000ff1e0ff */
[----:B------:R-:W-:-:S05]  /*0850*/  IADD3.X R7, PT, PT, R5, UR17, RZ, P0, !PT ;  /* 0x0000001105077c10 */ /* 0x000fca00087fe4ff */
[----:B------:R-:W2:Y:S01]  /*0860*/  LDG.E.64 R12, desc[UR6][R6.64] ;  /* 0x00000006060c7981 */ /* 0x000ea2000c1e1b00 */
[----:B------:R-:W-:-:S05]  /*0870*/  IMAD.WIDE R8, R3, 0x8, R6 ;  /* 0x0000000803087825 */ /* 0x000fca00078e0206 */
[----:B------:R-:W3:Y:S01]  /*0880*/  LDG.E.64 R10, desc[UR6][R8.64] ;  /* 0x00000006080a7981 */ /* 0x000ee2000c1e1b00 */
[----:B------:R-:W-:-:S04]  /*0890*/  IADD3 R15, P0, PT, R4, R15, RZ ;  /* 0x0000000f040f7210 */ /* 0x000fc80007f1e0ff */
[----:B------:R-:W-:Y:S02]  /*08a0*/  IADD3.X R5, PT, PT, RZ, R17, RZ, P0, !PT ;  /* 0x00000011ff057210 */ /* 0x000fe400007fe4ff */
[----:B------:R-:W-:Y:S02]  /*08b0*/  LOP3.LUT R17, R15, UR4, RZ, 0x30, !PT ;  /* 0x000000040f117c12 */ /* 0x000fe4000f8e30ff */
[----:B------:R-:W-:Y:S02]  /*08c0*/  LOP3.LUT R14, R5, UR5, RZ, 0x30, !PT ;  /* 0x00000005050e7c12 */ /* 0x000fe4000f8e30ff */
[----:B------:R-:W-:Y:S02]  /*08d0*/  LOP3.LUT R18, R15, UR4, RZ, 0xc0, !PT ;  /* 0x000000040f127c12 */ /* 0x000fe4000f8ec0ff */
[C---:B------:R-:W-:Y:S01]  /*08e0*/  SHF.L.U64.HI R19, R17.reuse, 0x3, R14 ;  /* 0x0000000311137819 */ /* 0x040fe2000001020e */
[----:B------:R-:W-:Y:S01]  /*08f0*/  IMAD.SHL.U32 R17, R17, 0x8, RZ ;  /* 0x0000000811117824 */ /* 0x000fe200078e00ff */
[----:B------:R-:W-:-:S02]  /*0900*/  LOP3.LUT R21, R5, UR5, RZ, 0xc0, !PT ;  /* 0x0000000505157c12 */ /* 0x000fc4000f8ec0ff */
[C---:B------:R-:W-:Y:S02]  /*0910*/  SHF.L.U32 R16, R18.reuse, 0x4, RZ ;  /* 0x0000000412107819 */ /* 0x040fe400000006ff */
[----:B------:R-:W-:Y:S02]  /*0920*/  SHF.L.U64.HI R14, R18, 0x4, R21 ;  /* 0x00000004120e7819 */ /* 0x000fe40000010215 */
[----:B------:R-:W-:Y:S02]  /*0930*/  LOP3.LUT R16, R16, R17, RZ, 0xfc, !PT ;  /* 0x0000001110107212 */ /* 0x000fe400078efcff */
[----:B------:R-:W-:Y:S01]  /*0940*/  LOP3.LUT R14, R14, R19, RZ, 0xfc, !PT ;  /* 0x000000130e0e7212 */ /* 0x000fe200078efcff */
[C---:B--2---:R-:W-:Y:S01]  /*0950*/  FMUL R17, R13.reuse, UR21 ;  /* 0x000000150d117c20 */ /* 0x044fe20008400000 */
[C---:B------:R-:W-:Y:S01]  /*0960*/  FMUL R21, R13.reuse, UR20 ;  /* 0x000000140d157c20 */ /* 0x040fe20008400000 */
[C---:B------:R-:W-:Y:S01]  /*0970*/  FMUL R23, R13.reuse, UR25 ;  /* 0x000000190d177c20 */ /* 0x040fe20008400000 */
[----:B------:R-:W-:Y:S01]  /*0980*/  FMUL R13, R13, UR24 ;  /* 0x000000180d0d7c20 */ /* 0x000fe20008400000 */
[C---:B------:R-:W-:Y:S01]  /*0990*/  FFMA R19, R12.reuse, UR20, -R17 ;  /* 0x000000140c137c23 */ /* 0x040fe20008000811 */
[C---:B------:R-:W-:Y:S01]  /*09a0*/  FFMA R17, R12.reuse, UR21, R21 ;  /* 0x000000150c117c23 */ /* 0x040fe20008000015 */
[C---:B---3--:R-:W-:Y:S01]  /*09b0*/  FMUL R21, R11.reuse, UR23 ;  /* 0x000000170b157c20 */ /* 0x048fe20008400000 */
[C---:B------:R-:W-:Y:S01]  /*09c0*/  FFMA R18, R12.reuse, UR24, -R23 ;  /* 0x000000180c127c23 */ /* 0x040fe20008000817 */
[C---:B------:R-:W-:Y:S01]  /*09d0*/  FMUL R23, R11.reuse, UR22 ;  /* 0x000000160b177c20 */ /* 0x040fe20008400000 */
[C---:B------:R-:W-:Y:S01]  /*09e0*/  FMUL R25, R11.reuse, UR27 ;  /* 0x0000001b0b197c20 */ /* 0x040fe20008400000 */
[----:B------:R-:W-:Y:S01]  /*09f0*/  FFMA R13, R12, UR25, R13 ;  /* 0x000000190c0d7c23 */ /* 0x000fe2000800000d */
[----:B------:R-:W-:Y:S01]  /*0a00*/  FMUL R11, R11, UR26 ;  /* 0x0000001a0b0b7c20 */ /* 0x000fe20008400000 */
[----:B------:R-:W-:Y:S01]  /*0a10*/  FADD R19, RZ, R19 ;  /* 0x00000013ff137221 */ /* 0x000fe20000000000 */
[C---:B------:R-:W-:Y:S01]  /*0a20*/  FFMA R12, R10.reuse, UR22, -R21 ;  /* 0x000000160a0c7c23 */ /* 0x040fe20008000815 */
[C---:B------:R-:W-:Y:S01]  /*0a30*/  FFMA R20, R10.reuse, UR23, R23 ;  /* 0x000000170a147c23 */ /* 0x040fe20008000017 */
[C---:B------:R-:W-:Y:S01]  /*0a40*/  FFMA R25, R10.reuse, UR26, -R25 ;  /* 0x0000001a0a197c23 */ /* 0x040fe20008000819 */
[----:B------:R-:W-:Y:S01]  /*0a50*/  FFMA R21, R10, UR27, R11 ;  /* 0x0000001b0a157c23 */ /* 0x000fe2000800000b */
[----:B------:R-:W-:Y:S01]  /*0a60*/  FADD R10, R19, R12 ;  /* 0x0000000c130a7221 */ /* 0x000fe20000000000 */
[----:B------:R-:W-:Y:S01]  /*0a70*/  FADD R11, RZ, R17 ;  /* 0x00000011ff0b7221 */ /* 0x000fe20000000000 */
[----:B------:R-:W-:Y:S01]  /*0a80*/  IADD3 R12, P0, PT, R16, UR16, RZ ;  /* 0x00000010100c7c10 */ /* 0x000fe2000ff1e0ff */
[----:B------:R-:W-:Y:S01]  /*0a90*/  FADD R18, RZ, R18 ;  /* 0x00000012ff127221 */ /* 0x000fe20000000000 */
[----:B------:R-:W-:Y:S01]  /*0aa0*/  FADD R16, RZ, R13 ;  /* 0x0000000dff107221 */ /* 0x000fe20000000000 */
[----:B------:R-:W-:Y:S01]  /*0ab0*/  FADD R11, R11, R20 ;  /* 0x000000140b0b7221 */ /* 0x000fe20000000000 */
[----:B------:R-:W-:Y:S01]  /*0ac0*/  IADD3.X R13, PT, PT, R14, UR17, RZ, P0, !PT ;  /* 0x000000110e0d7c10 */ /* 0x000fe200087fe4ff */
[----:B------:R-:W-:Y:S01]  /*0ad0*/  FADD R22, R18, R25 ;  /* 0x0000001912167221 */ /* 0x000fe20000000000 */
[----:B------:R-:W-:-:S02]  /*0ae0*/  FADD R23, R16, R21 ;  /* 0x0000001510177221 */ /* 0x000fc40000000000 */
[----:B------:R0:W-:Y:S01]  /*0af0*/  STG.E.64 desc[UR6][R6.64], R10 ;  /* 0x0000000a06007986 */ /* 0x0001e2000c101b06 */
[----:B------:R-:W-:-:S03]  /*0b00*/  IMAD.WIDE R18, R3, 0x8, R12 ;  /* 0x0000000803127825 */ /* 0x000fc600078e020c */
[----:B------:R1:W-:Y:S04]  /*0b10*/  STG.E.64 desc[UR6][R8.64], R22 ;  /* 0x0000001608007986 */ /* 0x0003e8000c101b06 */
[----:B------:R-:W2:Y:S04]  /*0b20*/  LDG.E.64 R20, desc[UR6][R12.64] ;  /* 0x000000060c147981 */ /* 0x000ea8000c1e1b00 */
[----:B------:R-:W0:Y:S01]  /*0b30*/  LDG.E.64 R16, desc[UR6][R18.64] ;  /* 0x0000000612107981 */ /* 0x000e22000c1e1b00 */
[----:B------:R-:W-:Y:S01]  /*0b40*/  IADD3 R15, P0, PT, R4, R15, RZ ;  /* 0x0000000f040f7210 */ /* 0x000fe20007f1e0ff */
[C---:B--2---:R-:W-:Y:S01]  /*0b50*/  FMUL R25, R21.reuse, UR21 ;  /* 0x0000001515197c20 */ /* 0x044fe20008400000 */
[C---:B------:R-:W-:Y:S01]  /*0b60*/  FMUL R27, R21.reuse, UR20 ;  /* 0x00000014151b7c20 */ /* 0x040fe20008400000 */
[C---:B------:R-:W-:Y:S01]  /*0b70*/  FMUL R29, R21.reuse, UR25 ;  /* 0x00000019151d7c20 */ /* 0x040fe20008400000 */
[----:B------:R-:W-:Y:S01]  /*0b80*/  FMUL R21, R21, UR24 ;  /* 0x0000001815157c20 */ /* 0x000fe20008400000 */
[C---:B0-----:R-:W-:Y:S01]  /*0b90*/  FMUL R7, R17.reuse, UR23 ;  /* 0x0000001711077c20 */ /* 0x041fe20008400000 */
[C---:B------:R-:W-:Y:S01]  /*0ba0*/  FFMA R25, R20.reuse, UR20, -R25 ;  /* 0x0000001414197c23 */ /* 0x040fe20008000819 */
[C---:B------:R-:W-:Y:S01]  /*0bb0*/  FFMA R27, R20.reuse, UR21, R27 ;  /* 0x00000015141b7c23 */ /* 0x040fe2000800001b */
[C---:B------:R-:W-:Y:S01]  /*0bc0*/  FMUL R11, R17.reuse, UR22 ;  /* 0x00000016110b7c20 */ /* 0x040fe20008400000 */
[C---:B-1----:R-:W-:Y:S01]  /*0bd0*/  FMUL R23, R17.reuse, UR27 ;  /* 0x0000001b11177c20 */ /* 0x042fe20008400000 */
[C---:B------:R-:W-:Y:S01]  /*0be0*/  FFMA R29, R20.reuse, UR24, -R29 ;  /* 0x00000018141d7c23 */ /* 0x040fe2000800081d */
[----:B------:R-:W-:Y:S01]  /*0bf0*/  FFMA R21, R20, UR25, R21 ;  /* 0x0000001914157c23 */ /* 0x000fe20008000015 */
[----:B------:R-:W-:Y:S01]  /*0c00*/  FMUL R17, R17, UR26 ;  /* 0x0000001a11117c20 */ /* 0x000fe20008400000 */
[C---:B------:R-:W-:Y:S01]  /*0c10*/  FFMA R9, R16.reuse, UR22, -R7 ;  /* 0x0000001610097c23 */ /* 0x040fe20008000807 */
[C---:B------:R-:W-:Y:S01]  /*0c20*/  FFMA R8, R16.reuse, UR23, R11 ;  /* 0x0000001710087c23 */ /* 0x040fe2000800000b */
[C---:B------:R-:W-:Y:S01]  /*0c30*/  FFMA R10, R16.reuse, UR26, -R23 ;  /* 0x0000001a100a7c23 */ /* 0x040fe20008000817 */
[----:B------:R-:W-:Y:S01]  /*0c40*/  FADD R6, RZ, R25 ;  /* 0x00000019ff067221 */ /* 0x000fe20000000000 */
[----:B------:R-:W-:Y:S01]  /*0c50*/  FADD R7, RZ, R27 ;  /* 0x0000001bff077221 */ /* 0x000fe20000000000 */
[----:B------:R-:W-:Y:S01]  /*0c60*/  FFMA R16, R16, UR27, R17 ;  /* 0x0000001b10107c23 */ /* 0x000fe20008000011 */
[----:B------:R-:W-:Y:S01]  /*0c70*/  FADD R29, RZ, R29 ;  /* 0x0000001dff1d7221 */ /* 0x000fe20000000000 */
[----:B------:R-:W-:Y:S01]  /*0c80*/  FADD R21, RZ, R21 ;  /* 0x00000015ff157221 */ /* 0x000fe20000000000 */
[----:B------:R-:W-:Y:S01]  /*0c90*/  FADD R6, R6, R9 ;  /* 0x0000000906067221 */ /* 0x000fe20000000000 */
[----:B------:R-:W-:Y:S01]  /*0ca0*/  FADD R7, R7, R8 ;  /* 0x0000000807077221 */ /* 0x000fe20000000000 */
[----:B------:R-:W-:Y:S01]  /*0cb0*/  FADD R10, R29, R10 ;  /* 0x0000000a1d0a7221 */ /* 0x000fe20000000000 */
[----:B------:R-:W-:Y:S01]  /*0cc0*/  FADD R11, R21, R16 ;  /* 0x00000010150b7221 */ /* 0x000fe20000000000 */
[----:B------:R-:W-:-:S02]  /*0cd0*/  IADD3.X R17, PT, PT, RZ, R5, RZ, P0, !PT ;  /* 0x00000005ff117210 */ /* 0x000fc400007fe4ff */
[----:B------:R0:W-:Y:S01]  /*0ce0*/  STG.E.64 desc[UR6][R12.64], R6 ;  /* 0x000000060c007986 */ /* 0x0001e2000c101b06 */
[----:B------:R-:W-:-:S03]  /*0cf0*/  ISETP.GE.U32.AND P0, PT, R15, R0, PT ;  /* 0x000000000f00720c */ /* 0x000fc60003f06070 */
[----:B------:R0:W-:Y:S01]  /*0d00*/  STG.E.64 desc[UR6][R18.64], R10 ;  /* 0x0000000a12007986 */ /* 0x0001e2000c101b06 */
[----:B------:R-:W-:-:S13]  /*0d10*/  ISETP.GE.U32.AND.EX P0, PT, R17, R2, PT, P0 ;  /* 0x000000021100720c */ /* 0x000fda0003f06100 */
[----:B0-----:R-:W-:Y:S05]  /*0d20*/  @!P0 BRA `(.L_x_53) ;  /* 0xfffffff8009c8947 */ /* 0x001fea000383ffff */
[----:B------:R-:W-:Y:S05]  /*0d30*/  BSYNC.RECONVERGENT B0 ;  /* 0x0000000000007941 */ /* 0x000fea0003800200 */
.L_x_52:
[----:B------:R-:W-:Y:S05]  /*0d40*/  EXIT ;  /* 0x000000000000794d */ /* 0x000fea0003800000 */
        .weak           $__internal_2_$__cuda_sm20_div_u64
        .type           $__internal_2_$__cuda_sm20_div_u64,@function
        .size           $__internal_2_$__cuda_sm20_div_u64,(.L_x_121 - $__internal_2_$__cuda_sm20_div_u64)
$__internal_2_$__cuda_sm20_div_u64:
[----:B------:R-:W-:Y:S01]  /*0d50*/  IMAD.MOV.U32 R18, RZ, RZ, R4 ;  /* 0x000000ffff127224 */ /* 0x000fe200078e0004 */
[----:B------:R-:W-:-:S04]  /*0d60*/  MOV R19, RZ ;  /* 0x000000ff00137202 */ /* 0x000fc80000000f00 */
        /* <DEDUP_REMOVED lines=8> */
[----:B------:R-:W-:Y:S01]  /*0df0*/  IMAD.X R23, RZ, RZ, ~R13, P0 ;  /* 0x000000ffff177224 */ /* 0x000fe200000e0e0d */
        /* <DEDUP_REMOVED lines=11> */
[----:B------:R-:W-:-:S04]  /*0eb0*/  IMAD.HI.U32 R12, R13, R21, RZ ;  /* 0x000000150d0c7227 */ /* 0x000fc800078e00ff */
[----:B------:R-:W-:-:S04]  /*0ec0*/  IMAD.X R8, RZ, RZ, ~R8, P0 ;  /* 0x000000ffff087224 */ /* 0x000fc800000e0e08 */
[----:B------:R-:W-:-:S04]  /*0ed0*/  IMAD.WIDE.U32 R12, P0, R13, R8, R12 ;  /* 0x000000080d0c7225 */ /* 0x000fc8000780000c */
[C---:B------:R-:W-:Y:S02]  /*0ee0*/  IMAD R9, R19.reuse, R8, RZ ;  /* 0x0000000813097224 */ /* 0x040fe400078e02ff */
[----:B------:R-:W-:-:S04]  /*0ef0*/  IMAD.HI.U32 R12, P1, R19, R21, R12 ;  /* 0x00000015130c7227 */ /* 0x000fc8000782000c */
[----:B------:R-:W-:Y:S01]  /*0f00*/  IMAD.HI.U32 R8, R19, R8, RZ ;  /* 0x0000000813087227 */ /* 0x000fe200078e00ff */
[----:B------:R-:W-:-:S03]  /*0f10*/  IADD3 R12, P2, PT, R9, R12, RZ ;  /* 0x0000000c090c7210 */ /* 0x000fc60007f5e0ff */
[----:B------:R-:W-:Y:S01]  /*0f20*/  HFMA2 R9, -RZ, RZ, 0, 0 ;  /* 0x00000000ff097431 */ /* 0x000fe200000001ff */
[----:B------:R-:W-:Y:S01]  /*0f30*/  IADD3.X R19, PT, PT, R8, R19, RZ, P0, !PT ;  /* 0x0000001308137210 */ /* 0x000fe200007fe4ff */
[----:B------:R-:W-:-:S03]  /*0f40*/  IMAD.HI.U32 R8, R12, R11, RZ ;  /* 0x0000000b0c087227 */ /* 0x000fc600078e00ff */
[----:B------:R-:W-:Y:S01]  /*0f50*/  IADD3.X R14, PT, PT, RZ, RZ, R19, P2, P1 ;  /* 0x000000ffff0e7210 */ /* 0x000fe200017e2413 */
[----:B------:R-:W-:-:S04]  /*0f60*/  IMAD.WIDE.U32 R8, R12, R3, R8 ;  /* 0x000000030c087225 */ /* 0x000fc800078e0008 */
[C---:B------:R-:W-:Y:S02]  /*0f70*/  IMAD R13, R14.reuse, R3, RZ ;  /* 0x000000030e0d7224 */ /* 0x040fe400078e02ff */
[----:B------:R-:W-:-:S04]  /*0f80*/  IMAD.HI.U32 R8, P0, R14, R11, R8 ;  /* 0x0000000b0e087227 */ /* 0x000fc80007800008 */
[----:B------:R-:W-:Y:S01]  /*0f90*/  IMAD.HI.U32 R14, R14, R3, RZ ;  /* 0x000000030e0e7227 */ /* 0x000fe200078e00ff */
[----:B------:R-:W-:-:S03]  /*0fa0*/  IADD3 R13, P1, PT, R13, R8, RZ ;  /* 0x000000080d0d7210 */ /* 0x000fc60007f3e0ff */
[----:B------:R-:W-:-:S05]  /*0fb0*/  IMAD.X R8, RZ, RZ, R14, P0 ;  /* 0x000000ffff087224 */ /* 0x000fca00000e060e */
[----:B------:R-:W-:Y:S01]  /*0fc0*/  IADD3.X R19, PT, PT, RZ, R8, RZ, P1, !PT ;  /* 0x00000008ff137210 */ /* 0x000fe20000ffe4ff */
[----:B------:R-:W-:-:S04]  /*0fd0*/  IMAD.WIDE.U32 R8, R13, R4, RZ ;  /* 0x000000040d087225 */ /* 0x000fc800078e00ff */
[-C--:B------:R-:W-:Y:S01]  /*0fe0*/  IMAD R12, R19, R4.reuse, R9 ;  /* 0x00000004130c7224 */ /* 0x080fe200078e0209 */
[----:B------:R-:W-:Y:S02]  /*0ff0*/  IADD3 R11, P0, PT, -R8, R11, RZ ;  /* 0x0000000b080b7210 */ /* 0x000fe40007f1e1ff */
[----:B------:R-:W-:Y:S02]  /*1000*/  IADD3 R8, P2, PT, R13, 0x1, RZ ;  /* 0x000000010d087810 */ /* 0x000fe40007f5e0ff */
[----:B------:R-:W-:Y:S02]  /*1010*/  IADD3.X R14, PT, PT, ~R12, R3, RZ, P0, !PT ;  /* 0x000000030c0e7210 */ /* 0x000fe400007fe5ff */
[----:B------:R-:W-:Y:S01]  /*1020*/  ISETP.GE.U32.AND P0, PT, R11, R4, PT ;  /* 0x000000040b00720c */ /* 0x000fe20003f06070 */
[----:B------:R-:W-:Y:S01]  /*1030*/  IMAD.X R12, RZ, RZ, R19, P2 ;  /* 0x000000ffff0c7224 */ /* 0x000fe200010e0613 */
[----:B------:R-:W-:Y:S02]  /*1040*/  IADD3 R3, P1, PT, -R4, R11, RZ ;  /* 0x0000000b04037210 */ /* 0x000fe40007f3e1ff */
[----:B------:R-:W-:-:S02]  /*1050*/  ISETP.GE.U32.AND.EX P0, PT, R14, RZ, PT, P0 ;  /* 0x000000ff0e00720c */ /* 0x000fc40003f06100 */
[----:B------:R-:W-:Y:S02]  /*1060*/  IADD3.X R9, PT, PT, R14, -0x1, RZ, P1, !PT ;  /* 0xffffffff0e097810 */ /* 0x000fe40000ffe4ff */
        /* <DEDUP_REMOVED lines=9> */
[----:B------:R-:W-:Y:S02]  /*1100*/  MOV R11, 0x0 ;  /* 0x00000000000b7802 */ /* 0x000fe40000000f00 */
[----:B------:R-:W-:-:S02]  /*1110*/  ISETP.NE.AND.EX P1, PT, RZ, RZ, PT, P1 ;  /* 0x000000ffff00720c */ /* 0x000fc40003f25310 */
[----:B------:R-:W-:Y:S02]  /*1120*/  SEL R8, R8, R13, P0 ;  /* 0x0000000d08087207 */ /* 0x000fe40000000000 */
[----:B------:R-:W-:Y:S02]  /*1130*/  SEL R9, R9, R12, P0 ;  /* 0x0000000c09097207 */ /* 0x000fe40000000000 */
[----:B------:R-:W-:Y:S02]  /*1140*/  SEL R8, R8, 0xffffffff, P1 ;  /* 0xffffffff08087807 */ /* 0x000fe40000800000 */
[----:B------:R-:W-:Y:S01]  /*1150*/  SEL R9, R9, 0xffffffff, P1 ;  /* 0xffffffff09097807 */ /* 0x000fe20000800000 */
[----:B------:R-:W-:Y:S06]  /*1160*/  RET.REL.NODEC R10 `(_Z7_q1gateP6float2mm) ;  /* 0xffffffec0aa47950 */ /* 0x000fec0003c3ffff */
.L_x_54:
        /* <DEDUP_REMOVED lines=9> */
.L_x_121:


//--------------------- .text._Z12_q2grad_diagPK6float2S1_PS_mmm --------------------------
	.section	.text._Z12_q2grad_diagPK6float2S1_PS_mmm,"ax",@progbits
	.align	128
.text._Z12_q2grad_diagPK6float2S1_PS_mmm:
        .type           _Z12_q2grad_diagPK6float2S1_PS_mmm,@function
        .size           _Z12_q2grad_diagPK6float2S1_PS_mmm,(.L_x_123 - _Z12_q2grad_diagPK6float2S1_PS_mmm)
        .other          _Z12_q2grad_diagPK6float2S1_PS_mmm,@"STO_CUDA_ENTRY STV_DEFAULT"
_Z12_q2grad_diagPK6float2S1_PS_mmm:
        /* <DEDUP_REMOVED lines=12> */
[----:B------:R-:W3:Y:S01]  /*00c0*/  LDCU.128 UR12, c[0x0][0x380] ;  /* 0x00007000ff0c77ac */ /* 0x000ee20008000c00 */
        /* <DEDUP_REMOVED lines=36> */
[----:B------:R-:W-:-:S05]  /*0310*/  IMAD R9, R6, R11, R9 ;  /* 0x0000000b06097224 */ /* 0x000fca00078e0209 */
[----:B------:R-:W-:-:S13]  /*0320*/  ISETP.GE.U32.AND P0, PT, R9, R6, PT ;  /* 0x000000060900720c */ /* 0x000fda0003f06070 */
[----:B------:R-:W-:Y:S01]  /*0330*/  @P0 IADD3 R9, PT, PT, -R6, R9, RZ ;  /* 0x0000000906090210 */ /* 0x000fe20007ffe1ff */
[----:B------:R-:W-:-:S03]  /*0340*/  @P0 VIADD R8, R8, 0x1 ;  /* 0x0000000108080836 */ /* 0x000fc60000000000 */
[----:B------:R-:W-:Y:S01]  /*0350*/  ISETP.GE.U32.AND P1, PT, R9, R6, PT ;  /* 0x000000060900720c */ /* 0x000fe20003f26070 */
[----:B------:R-:W-:-:S12]  /*0360*/  HFMA2 R9, -RZ, RZ, 0, 0 ;  /* 0x00000000ff097431 */ /* 0x000fd800000001ff */
[----:B------:R-:W-:Y:S02]  /*0370*/  @P1 IADD3 R8, PT, PT, R8, 0x1, RZ ;  /* 0x0000000108081810 */ /* 0x000fe40007ffe0ff */
[----:B------:R-:W-:Y:S01]  /*0380*/  @!P2 LOP3.LUT R8, RZ, R6, RZ, 0x33, !PT ;  /* 0x00000006ff08a212 */ /* 0x000fe200078e33ff */
[----:B------:R-:W-:Y:S06]  /*0390*/  BRA `(.L_x_59) ;  /* 0x0000000000107947 */ /* 0x000fec0003800000 */
.L_x_58:
[----:B------:R-:W-:-:S07]  /*03a0*/  MOV R8, 0x3c0 ;  /* 0x000003c000087802 */ /* 0x000fce0000000f00 */
[----:B------:R-:W-:Y:S05]  /*03b0*/  CALL.REL.NOINC `($__internal_3_$__cuda_sm20_div_u64) ;  /* 0x0000001800847944 */ /* 0x000fea0003c00000 */
[----:B------:R-:W-:Y:S02]  /*03c0*/  MOV R8, R10 ;  /* 0x0000000a00087202 */ /* 0x000fe40000000f00 */
[----:B------:R-:W-:-:S07]  /*03d0*/  MOV R9, R11 ;  /* 0x0000000b00097202 */ /* 0x000fce0000000f00 */
.L_x_59:
[----:B------:R-:W-:Y:S05]  /*03e0*/  BSYNC.RECONVERGENT B1 ;  /* 0x0000000000017941 */ /* 0x000fea0003800200 */
.L_x_57:
[----:B------:R-:W0:Y:S01]  /*03f0*/  LDC R10, c[0x0][0x3a0] ;  /* 0x0000e800ff0a7b82 */ /* 0x000e220000000800 */
[----:B------:R-:W-:Y:S01]  /*0400*/  IADD3 R4, P0, PT, R8, R4, RZ ;  /* 0x0000000408047210 */ /* 0x000fe20007f1e0ff */
[----:B------:R-:W-:Y:S01]  /*0410*/  BSSY.RECONVERGENT B1, `(.L_x_60) ;  /* 0x000005a000017945 */ /* 0x000fe20003800200 */
[----:B------:R-:W-:Y:S02]  /*0420*/  MOV R17, 0xffffffff ;  /* 0xffffffff00117802 */ /* 0x000fe40000000f00 */
[----:B------:R-:W-:Y:S02]  /*0430*/  CS2R R18, SRZ ;  /* 0x0000000000127805 */ /* 0x000fe4000001ff00 */
[----:B------:R-:W-:Y:S02]  /*0440*/  IADD3.X R8, PT, PT, RZ, R9, RZ, P0, !PT ;  /* 0x00000009ff087210 */ /* 0x000fe400007fe4ff */
[----:B------:R-:W-:Y:S02]  /*0450*/  CS2R R24, SRZ ;  /* 0x0000000000187805 */ /* 0x000fe4000001ff00 */
[C---:B------:R-:W-:Y:S01]  /*0460*/  LOP3.LUT R9, R4.reuse, 0x1, RZ, 0xc0, !PT ;  /* 0x0000000104097812 */ /* 0x040fe200078ec0ff */
[----:B------:R-:W1:Y:S01]  /*0470*/  LDC R14, c[0x0][0x398] ;  /* 0x0000e600ff0e7b82 */ /* 0x000e620000000800 */
[----:B------:R-:W-:-:S02]  /*0480*/  ISETP.NE.U32.AND P0, PT, R4, RZ, PT ;  /* 0x000000ff0400720c */ /* 0x000fc40003f05070 */
[----:B------:R-:W-:Y:S01]  /*0490*/  ISETP.NE.U32.AND P1, PT, R9, 0x1, PT ;  /* 0x000000010900780c */ /* 0x000fe20003f25070 */
[----:B------:R-:W-:Y:S01]  /*04a0*/  IMAD.MOV.U32 R9, RZ, RZ, 0x1 ;  /* 0x00000001ff097424 */ /* 0x000fe200078e00ff */
[----:B------:R-:W-:Y:S02]  /*04b0*/  ISETP.NE.AND.EX P0, PT, R8, RZ, PT, P0 ;  /* 0x000000ff0800720c */ /* 0x000fe40003f05300 */
[----:B------:R-:W-:Y:S02]  /*04c0*/  ISETP.NE.U32.AND.EX P1, PT, RZ, RZ, PT, P1 ;  /* 0x000000ffff00720c */ /* 0x000fe40003f25110 */
[CC--:B0-----:R-:W-:Y:S02]  /*04d0*/  SHF.L.U32 R11, R17.reuse, R10.reuse, RZ ;  /* 0x0000000a110b7219 */ /* 0x0c1fe400000006ff */
[-C--:B------:R-:W-:Y:S02]  /*04e0*/  SHF.L.U64.HI R15, R17, R10.reuse, 0xffffffff ;  /* 0xffffffff110f7419 */ /* 0x080fe4000001020a */
[----:B------:R-:W-:-:S02]  /*04f0*/  SHF.L.U32 R8, R9, R10, RZ ;  /* 0x0000000a09087219 */ /* 0x000fc400000006ff */
[CC--:B-1----:R-:W-:Y:S02]  /*0500*/  SHF.L.U32 R12, R17.reuse, R14.reuse, RZ ;  /* 0x0000000e110c7219 */ /* 0x0c2fe400000006ff */
[----:B------:R-:W-:Y:S02]  /*0510*/  SHF.L.U64.HI R4, R17, R14, 0xffffffff ;  /* 0xffffffff11047419 */ /* 0x000fe4000001020e */
[----:B------:R-:W-:Y:S02]  /*0520*/  CS2R R16, SRZ ;  /* 0x0000000000107805 */ /* 0x000fe4000001ff00 */
[CC--:B------:R-:W-:Y:S02]  /*0530*/  ISETP.LT.U32.AND P2, PT, R11.reuse, R12.reuse, PT ;  /* 0x0000000c0b00720c */ /* 0x0c0fe40003f41070 */
[----:B------:R-:W-:Y:S02]  /*0540*/  ISETP.GT.U32.AND P3, PT, R11, R12, PT ;  /* 0x0000000c0b00720c */ /* 0x000fe40003f64070 */
[----:B------:R-:W-:-:S02]  /*0550*/  ISETP.LT.U32.AND.EX P2, PT, R15, R4, PT, P2 ;  /* 0x000000040f00720c */ /* 0x000fc40003f41120 */
[----:B------:R-:W-:Y:S02]  /*0560*/  ISETP.GT.U32.AND.EX P3, PT, R15, R4, PT, P3 ;  /* 0x000000040f00720c */ /* 0x000fe40003f64130 */
[CC--:B------:R-:W-:Y:S02]  /*0570*/  SEL R10, R11.reuse, R12.reuse, P2 ;  /* 0x0000000c0b0a7207 */ /* 0x0c0fe40001000000 */
[----:B------:R-:W-:Y:S02]  /*0580*/  SEL R12, R11, R12, P3 ;  /* 0x0000000c0b0c7207 */ /* 0x000fe40001800000 */
[----:B------:R-:W-:Y:S02]  /*0590*/  SEL R11, R15, R4, P2 ;  /* 0x000000040f0b7207 */ /* 0x000fe40001000000 */
[----:B------:R-:W-:Y:S02]  /*05a0*/  SHF.L.U32 R9, R9, R14, RZ ;  /* 0x0000000e09097219 */ /* 0x000fe400000006ff */
[----:B------:R-:W-:-:S02]  /*05b0*/  SEL R4, R15, R4, P3 ;  /* 0x000000040f047207 */ /* 0x000fc40001800000 */
[----:B------:R-:W-:Y:S01]  /*05c0*/  CS2R R14, SRZ ;  /* 0x00000000000e7805 */ /* 0x000fe2000001ff00 */
[----:B------:R-:W-:Y:S06]  /*05d0*/  @!P1 BRA `(.L_x_61) ;  /* 0x0000000000f49947 */ /* 0x000fec0003800000 */
[----:B------:R-:W-:Y:S01]  /*05e0*/  LOP3.LUT R16, R12, R5, RZ, 0xc0, !PT ;  /* 0x000000050c107212 */ /* 0x000fe200078ec0ff */
[----:B------:R-:W0:Y:S01]  /*05f0*/  LDCU.128 UR8, c[0x0][0x380] ;  /* 0x00007000ff0877ac */ /* 0x000e220008000c00 */
        /* <DEDUP_REMOVED lines=15> */
[C---:B0-----:R-:W-:Y:S02]  /*06f0*/  IADD3 R14, P1, PT, R16.reuse, UR10, RZ ;  /* 0x0000000a100e7c10 */ /* 0x041fe4000ff3e0ff */
[----:B------:R-:W-:-:S02]  /*0700*/  IADD3 R16, P2, PT, R16, UR8, RZ ;  /* 0x0000000810107c10 */ /* 0x000fc4000ff5e0ff */
[C---:B------:R-:W-:Y:S02]  /*0710*/  IADD3.X R15, PT, PT, R5.reuse, UR11, RZ, P1, !PT ;  /* 0x0000000b050f7c10 */ /* 0x040fe40008ffe4ff */
[----:B------:R-:W-:Y:S01]  /*0720*/  IADD3.X R17, PT, PT, R5, UR9, RZ, P2, !PT ;  /* 0x0000000905117c10 */ /* 0x000fe200097fe4ff */
[----:B------:R-:W-:-:S04]  /*0730*/  IMAD.WIDE R18, R9, 0x8, R14 ;  /* 0x0000000809127825 */ /* 0x000fc800078e020e */
[C---:B------:R-:W-:Y:S02]  /*0740*/  IMAD.WIDE R22, R8.reuse, 0x8, R14 ;  /* 0x0000000808167825 */ /* 0x040fe400078e020e */
[----:B------:R-:W2:Y:S02]  /*0750*/  LDG.E.64 R14, desc[UR6][R14.64] ;  /* 0x000000060e0e7981 */ /* 0x000ea4000c1e1b00 */
[C-C-:B------:R-:W-:Y:S02]  /*0760*/  IMAD.WIDE R20, R9.reuse, 0x8, R16.reuse ;  /* 0x0000000809147825 */ /* 0x140fe400078e0210 */
[----:B------:R-:W3:Y:S02]  /*0770*/  LDG.E.64 R18, desc[UR6][R18.64] ;  /* 0x0000000612127981 */ /* 0x000ee4000c1e1b00 */
[----:B------:R-:W-:Y:S02]  /*0780*/  IMAD.WIDE R24, R8, 0x8, R16 ;  /* 0x0000000808187825 */ /* 0x000fe400078e0210 */
[----:B------:R-:W2:Y:S02]  /*0790*/  LDG.E.64 R16, desc[UR6][R16.64] ;  /* 0x0000000610107981 */ /* 0x000ea4000c1e1b00 */
[----:B------:R-:W-:-:S02]  /*07a0*/  IMAD.WIDE R26, R9, 0x8, R22 ;  /* 0x00000008091a7825 */ /* 0x000fc400078e0216 */
[----:B------:R-:W3:Y:S02]  /*07b0*/  LDG.E.64 R20, desc[UR6][R20.64] ;  /* 0x0000000614147981 */ /* 0x000ee4000c1e1b00 */
[----:B------:R-:W-:Y:S02]  /*07c0*/  IMAD.WIDE R28, R9, 0x8, R24 ;  /* 0x00000008091c7825 */ /* 0x000fe400078e0218 */
[----:B------:R-:W4:Y:S04]  /*07d0*/  LDG.E.64 R22, desc[UR6][R22.64] ;  /* 0x0000000616167981 */ /* 0x000f28000c1e1b00 */
[----:B------:R-:W4:Y:S04]  /*07e0*/  LDG.E.64 R24, desc[UR6][R24.64] ;  /* 0x0000000618187981 */ /* 0x000f28000c1e1b00 */
[----:B------:R-:W5:Y:S04]  /*07f0*/  LDG.E.64 R26, desc[UR6][R26.64] ;  /* 0x000000061a1a7981 */ /* 0x000f68000c1e1b00 */
[----:B------:R-:W5:Y:S01]  /*0800*/  LDG.E.64 R28, desc[UR6][R28.64] ;  /* 0x000000061c1c7981 */ /* 0x000f62000c1e1b00 */
[-C--:B--2---:R-:W-:Y:S01]  /*0810*/  FMUL R5, R15, R17.reuse ;  /* 0x000000110f057220 */ /* 0x084fe20000400000 */
[----:B------:R-:W-:Y:S01]  /*0820*/  FMUL R32, R14, R17 ;  /* 0x000000110e207220 */ /* 0x000fe20000400000 */
[-C--:B---3--:R-:W-:Y:S01]  /*0830*/  FMUL R7, R19, R21.reuse ;  /* 0x0000001513077220 */ /* 0x088fe20000400000 */
[----:B------:R-:W-:Y:S01]  /*0840*/  FMUL R34, R18, R21 ;  /* 0x0000001512227220 */ /* 0x000fe20000400000 */
[-C--:B------:R-:W-:Y:S01]  /*0850*/  FFMA R14, R14, R16.reuse, -R5 ;  /* 0x000000100e0e7223 */ /* 0x080fe20000000805 */
[----:B------:R-:W-:Y:S01]  /*0860*/  FFMA R15, R15, R16, R32 ;  /* 0x000000100f0f7223 */ /* 0x000fe20000000020 */
[-C--:B------:R-:W-:Y:S01]  /*0870*/  FFMA R16, R18, R20.reuse, -R7 ;  /* 0x0000001412107223 */ /* 0x080fe20000000807 */
[----:B------:R-:W-:Y:S01]  /*0880*/  FFMA R34, R19, R20, R34 ;  /* 0x0000001413227223 */ /* 0x000fe20000000022 */
[-C--:B----4-:R-:W-:Y:S01]  /*0890*/  FMUL R18, R22, R25.reuse ;  /* 0x0000001916127220 */ /* 0x090fe20000400000 */
[----:B------:R-:W-:-:S03]  /*08a0*/  FMUL R5, R23, R25 ;  /* 0x0000001917057220 */ /* 0x000fc60000400000 */
[-C--:B------:R-:W-:Y:S01]  /*08b0*/  FFMA R18, R23, R24.reuse, R18 ;  /* 0x0000001817127223 */ /* 0x080fe20000000012 */
[CC--:B-----5:R-:W-:Y:S01]  /*08c0*/  FMUL R7, R27.reuse, R29.reuse ;  /* 0x0000001d1b077220 */ /* 0x0e0fe20000400000 */
[----:B------:R-:W-:Y:S01]  /*08d0*/  FMUL R20, R26, R29 ;  /* 0x0000001d1a147220 */ /* 0x000fe20000400000 */
[----:B------:R-:W-:Y:S02]  /*08e0*/  FFMA R22, R22, R24, -R5 ;  /* 0x0000001816167223 */ /* 0x000fe40000000805 */
[-C--:B------:R-:W-:Y:S01]  /*08f0*/  FFMA R26, R26, R28.reuse, -R7 ;  /* 0x0000001c1a1a7223 */ /* 0x080fe20000000807 */
[----:B------:R-:W-:Y:S01]  /*0900*/  FFMA R20, R27, R28, R20 ;  /* 0x0000001c1b147223 */ /* 0x000fe20000000014 */
[----:B------:R-:W-:Y:S01]  /*0910*/  FADD R25, RZ, R15 ;  /* 0x0000000fff197221 */ /* 0x000fe20000000000 */
[----:B------:R-:W-:Y:S01]  /*0920*/  FADD R24, RZ, R14 ;  /* 0x0000000eff187221 */ /* 0x000fe20000000000 */
[----:B------:R-:W-:Y:S01]  /*0930*/  FADD R15, RZ, R18 ;  /* 0x00000012ff0f7221 */ /* 0x000fe20000000000 */
[----:B------:R-:W-:Y:S01]  /*0940*/  MOV R5, R13 ;  /* 0x0000000d00057202 */ /* 0x000fe20000000f00 */
[----:B------:R-:W-:Y:S01]  /*0950*/  FADD R16, RZ, R16 ;  /* 0x00000010ff107221 */ /* 0x000fe20000000000 */
[----:B------:R-:W-:Y:S01]  /*0960*/  MOV R7, R30 ;  /* 0x0000001e00077202 */ /* 0x000fe20000000f00 */
[----:B------:R-:W-:Y:S01]  /*0970*/  FADD R17, RZ, R34 ;  /* 0x00000022ff117221 */ /* 0x000fe20000000000 */
[----:B------:R-:W-:Y:S01]  /*0980*/  FADD R14, RZ, R22 ;  /* 0x00000016ff0e7221 */ /* 0x000fe20000000000 */
[----:B------:R-:W-:Y:S01]  /*0990*/  FADD R18, RZ, R26 ;  /* 0x0000001aff127221 */ /* 0x000fe20000000000 */
[----:B------:R-:W-:-:S07]  /*09a0*/  FADD R19, RZ, R20 ;  /* 0x00000014ff137221 */ /* 0x000fce0000000000 */
.L_x_61:
[----:B------:R-:W-:Y:S05]  /*09b0*/  BSYNC.RECONVERGENT B1 ;  /* 0x0000000000017941 */ /* 0x000fea0003800200 */
.L_x_60:
[----:B------:R-:W-:Y:S05]  /*09c0*/  @!P0 BRA `(.L_x_56) ;  /* 0x0000000400ec8947 */ /* 0x000fea0003800000 */
.L_x_62:
        /* <DEDUP_REMOVED lines=8> */
[-C--:B------:R-:W-:Y:S01]  /*0a50*/  LOP3.LUT R13, R26, R11.reuse, RZ, 0x30, !PT ;  /* 0x0000000b1a0d7212 */ /* 0x080fe200078e30ff */
[----:B------:R-:W-:Y:S01]  /*0a60*/  IMAD.SHL.U32 R21, R20, 0x8, RZ ;  /* 0x0000000814157824 */ /* 0x000fe200078e00ff */
[----:B------:R-:W-:Y:S02]  /*0a70*/  SHF.L.U32 R32, R22, 0x4, RZ ;  /* 0x0000000416207819 */ /* 0x000fe400000006ff */
[----:B------:R-:W-:Y:S02]  /*0a80*/  LOP3.LUT R23, R26, R11, RZ, 0xc0, !PT ;  /* 0x0000000b1a177212 */ /* 0x000fe400078ec0ff */
[----:B------:R-:W-:-:S02]  /*0a90*/  SHF.L.U64.HI R20, R20, 0x3, R13 ;  /* 0x0000000314147819 */ /* 0x000fc4000001020d */
[----:B------:R-:W-:Y:S02]  /*0aa0*/  LOP3.LUT R32, R32, R21, RZ, 0xfc, !PT ;  /* 0x0000001520207212 */ /* 0x000fe400078efcff */
[----:B------:R-:W-:Y:S02]  /*0ab0*/  SHF.L.U64.HI R13, R22, 0x4, R23 ;  /* 0x00000004160d7819 */ /* 0x000fe40000010217 */
[C---:B------:R-:W-:Y:S02]  /*0ac0*/  IADD3 R34, P0, PT, R32.reuse, UR14, RZ ;  /* 0x0000000e20227c10 */ /* 0x040fe4000ff1e0ff */
[----:B------:R-:W-:Y:S02]  /*0ad0*/  LOP3.LUT R13, R13, R20, RZ, 0xfc, !PT ;  /* 0x000000140d0d7212 */ /* 0x000fe400078efcff */
[----:B------:R-:W-:Y:S02]  /*0ae0*/  IADD3 R32, P1, PT, R32, UR12, RZ ;  /* 0x0000000c20207c10 */ /* 0x000fe4000ff3e0ff */
[----:B------:R-:W-:-:S02]  /*0af0*/  IADD3.X R35, PT, PT, R13, UR15, RZ, P0, !PT ;  /* 0x0000000f0d237c10 */ /* 0x000fc400087fe4ff */
[----:B------:R-:W-:-:S03]  /*0b00*/  IADD3.X R33, PT, PT, R13, UR13, RZ, P1, !PT ;  /* 0x0000000d0d217c10 */ /* 0x000fc60008ffe4ff */
[----:B------:R-:W2:Y:S04]  /*0b10*/  LDG.E.64 R20, desc[UR6][R34.64] ;  /* 0x0000000622147981 */ /* 0x000ea8000c1e1b00 */
[----:B------:R-:W2:Y:S01]  /*0b20*/  LDG.E.64 R22, desc[UR6][R32.64] ;  /* 0x0000000620167981 */ /* 0x000ea2000c1e1b00 */
[----:B------:R-:W-:-:S04]  /*0b30*/  IMAD.WIDE R44, R8, 0x8, R34 ;  /* 0x00000008082c7825 */ /* 0x000fc800078e0222 */
[----:B------:R-:W-:-:S04]  /*0b40*/  IMAD.WIDE R42, R8, 0x8, R32 ;  /* 0x00000008082a7825 */ /* 0x000fc800078e0220 */
[----:B------:R-:W-:-:S04]  /*0b50*/  IMAD.WIDE R26, R9, 0x8, R34 ;  /* 0x00000008091a7825 */ /* 0x000fc800078e0222 */
[----:B------:R-:W-:Y:S02]  /*0b60*/  IMAD.WIDE R28, R9, 0x8, R32 ;  /* 0x00000008091c7825 */ /* 0x000fe400078e0220 */
[----:B------:R-:W3:Y:S04]  /*0b70*/  LDG.E.64 R26, desc[UR6][R26.64] ;  /* 0x000000061a1a7981 */ /* 0x000ee8000c1e1b00 */
[----:B------:R-:W3:Y:S01]  /*0b80*/  LDG.E.64 R28, desc[UR6][R28.64] ;  /* 0x000000061c1c7981 */ /* 0x000ee2000c1e1b00 */
[-C--:B--2---:R-:W-:Y:S01]  /*0b90*/  FMUL R13, R21, R23.reuse ;  /* 0x00000017150d7220 */ /* 0x084fe20000400000 */
[----:B------:R-:W-:-:S03]  /*0ba0*/  FMUL R30, R20, R23 ;  /* 0x00000017141e7220 */ /* 0x000fc60000400000 */
[-C--:B------:R-:W-:Y:S01]  /*0bb0*/  FFMA R13, R20, R22.reuse, -R13 ;  /* 0x00000016140d7223 */ /* 0x080fe2000000080d */
[----:B------:R-:W-:Y:S02]  /*0bc0*/  FFMA R30, R21, R22, R30 ;  /* 0x00000016151e7223 */ /* 0x000fe4000000001e */
[----:B------:R0:W2:Y:S04]  /*0bd0*/  LDG.E.64 R20, desc[UR6][R44.64] ;  /* 0x000000062c147981 */ /* 0x0000a8000c1e1b00 */
[----:B------:R-:W2:Y:S01]  /*0be0*/  LDG.E.64 R22, desc[UR6][R42.64] ;  /* 0x000000062a167981 */ /* 0x000ea2000c1e1b00 */
[----:B------:R-:W-:-:S04]  /*0bf0*/  IADD3 R5, P0, PT, R6, R5, RZ ;  /* 0x0000000506057210 */ /* 0x000fc80007f1e0ff */
[----:B------:R-:W-:Y:S01]  /*0c00*/  IADD3.X R7, PT, PT, RZ, R7, RZ, P0, !PT ;  /* 0x00000007ff077210 */ /* 0x000fe200007fe4ff */
[-C--:B---3--:R-:W-:Y:S01]  /*0c10*/  FMUL R36, R26, R29.reuse ;  /* 0x0000001d1a247220 */ /* 0x088fe20000400000 */
[----:B------:R-:W-:-:S03]  /*0c20*/  FMUL R33, R27, R29 ;  /* 0x0000001d1b217220 */ /* 0x000fc60000400000 */
[----:B------:R-:W-:Y:S01]  /*0c30*/  FFMA R36, R27, R28, R36 ;  /* 0x0000001c1b247223 */ /* 0x000fe20000000024 */
[----:B0-----:R-:W-:-:S04]  /*0c40*/  IMAD.WIDE R44, R9, 0x8, R44 ;  /* 0x00000008092c7825 */ /* 0x001fc800078e022c */
[----:B------:R-:W-:Y:S01]  /*0c50*/  FFMA R33, R26, R28, -R33 ;  /* 0x0000001c1a217223 */ /* 0x000fe20000000821 */
[----:B------:R-:W-:Y:S01]  /*0c60*/  FADD R28, R13, R24 ;  /* 0x000000180d1c7221 */ /* 0x000fe20000000000 */
[----:B------:R-:W-:Y:S01]  /*0c70*/  FADD R13, R30, R25 ;  /* 0x000000191e0d7221 */ /* 0x000fe20000000000 */
[-C--:B--2---:R-:W-:Y:S01]  /*0c80*/  FMUL R31, R21, R23.reuse ;  /* 0x00000017151f7220 */ /* 0x084fe20000400000 */
[----:B------:R-:W-:-:S03]  /*0c90*/  FMUL R34, R20, R23 ;  /* 0x0000001714227220 */ /* 0x000fc60000400000 */
[-C--:B------:R-:W-:Y:S01]  /*0ca0*/  FFMA R31, R20, R22.reuse, -R31 ;  /* 0x00000016141f7223 */ /* 0x080fe2000000081f */
[----:B------:R-:W-:Y:S01]  /*0cb0*/  FFMA R34, R21, R22, R34 ;  /* 0x0000001615227223 */ /* 0x000fe20000000022 */
[----:B------:R-:W-:Y:S02]  /*0cc0*/  LOP3.LUT R22, R5, R12, RZ, 0xc0, !PT ;  /* 0x0000000c05167212 */ /* 0x000fe400078ec0ff */
[----:B------:R-:W-:Y:S02]  /*0cd0*/  LOP3.LUT R21, R7, R4, RZ, 0xc0, !PT ;  /* 0x0000000407157212 */ /* 0x000fe400078ec0ff */
[C---:B------:R-:W-:Y:S02]  /*0ce0*/  SHF.L.U32 R27, R22.reuse, 0x1, RZ ;  /* 0x00000001161b7819 */ /* 0x040fe400000006ff */
[----:B------:R-:W-:Y:S02]  /*0cf0*/  SHF.L.U64.HI R22, R22, 0x1, R21 ;  /* 0x0000000116167819 */ /* 0x000fe40000010215 */
[----:B------:R-:W-:-:S02]  /*0d00*/  LOP3.LUT R27, R27, R5, R12, 0xf4, !PT ;  /* 0x000000051b1b7212 */ /* 0x000fc400078ef40c */
[----:B------:R-:W-:Y:S02]  /*0d10*/  LOP3.LUT R22, R22, R7, R4, 0xf4, !PT ;  /* 0x0000000716167212 */ /* 0x000fe400078ef404 */
[CC--:B------:R-:W-:Y:S02]  /*0d20*/  LOP3.LUT R21, R27.reuse, R10.reuse, RZ, 0xc0, !PT ;  /* 0x0000000a1b157212 */ /* 0x0c0fe400078ec0ff */
[----:B------:R-:W-:Y:S02]  /*0d30*/  LOP3.LUT R27, R27, R10, RZ, 0x30, !PT ;  /* 0x0000000a1b1b7212 */ /* 0x000fe400078e30ff */
[CC--:B------:R-:W-:Y:S02]  /*0d40*/  LOP3.LUT R20, R22.reuse, R11.reuse, RZ, 0x30, !PT ;  /* 0x0000000b16147212 */ /* 0x0c0fe400078e30ff */
[----:B------:R-:W-:Y:S02]  /*0d50*/  LOP3.LUT R22, R22, R11, RZ, 0xc0, !PT ;  /* 0x0000000b16167212 */ /* 0x000fe400078ec0ff */
[----:B------:R-:W-:-:S02]  /*0d60*/  SHF.L.U64.HI R20, R27, 0x3, R20 ;  /* 0x000000031b147819 */ /* 0x000fc40000010214 */
[----:B------:R-:W-:Y:S02]  /*0d70*/  SHF.L.U32 R27, R27, 0x3, RZ ;  /* 0x000000031b1b7819 */ /* 0x000fe400000006ff */
[C---:B------:R-:W-:Y:S02]  /*0d80*/  SHF.L.U32 R38, R21.reuse, 0x4, RZ ;  /* 0x0000000415267819 */ /* 0x040fe400000006ff */
[----:B------:R-:W-:Y:S02]  /*0d90*/  SHF.L.U64.HI R23, R21, 0x4, R22 ;  /* 0x0000000415177819 */ /* 0x000fe40000010216 */
[----:B------:R-:W-:Y:S02]  /*0da0*/  LOP3.LUT R38, R38, R27, RZ, 0xfc, !PT ;  /* 0x0000001b26267212 */ /* 0x000fe400078efcff */
[----:B------:R-:W-:Y:S01]  /*0db0*/  LOP3.LUT R20, R23, R20, RZ, 0xfc, !PT ;  /* 0x0000001417147212 */ /* 0x000fe200078efcff */
[----:B------:R-:W-:Y:S01]  /*0dc0*/  IMAD.WIDE R22, R9, 0x8, R42 ;  /* 0x0000000809167825 */ /* 0x000fe200078e022a */
[----:B------:R-:W-:-:S02]  /*0dd0*/  IADD3 R40, P0, PT, R38, UR14, RZ ;  /* 0x0000000e26287c10 */ /* 0x000fc4000ff1e0ff */
[----:B------:R-:W-:Y:S02]  /*0de0*/  IADD3 R38, P1, PT, R38, UR12, RZ ;  /* 0x0000000c26267c10 */ /* 0x000fe4000ff3e0ff */
[C---:B------:R-:W-:Y:S01]  /*0df0*/  IADD3.X R41, PT, PT, R20.reuse, UR15, RZ, P0, !PT ;  /* 0x0000000f14297c10 */ /* 0x040fe200087fe4ff */
[----:B------:R-:W2:Y:S01]  /*0e00*/  LDG.E.64 R22, desc[UR6][R22.64] ;  /* 0x0000000616167981 */ /* 0x000ea2000c1e1b00 */
[----:B------:R-:W-:-:S03]  /*0e10*/  IADD3.X R39, PT, PT, R20, UR13, RZ, P1, !PT ;  /* 0x0000000d14277c10 */ /* 0x000fc60008ffe4ff */
[----:B------:R-:W2:Y:S04]  /*0e20*/  LDG.E.64 R20, desc[UR6][R44.64] ;  /* 0x000000062c147981 */ /* 0x000ea8000c1e1b00 */
[----:B------:R-:W3:Y:S04]  /*0e30*/  LDG.E.64 R24, desc[UR6][R40.64] ;  /* 0x0000000628187981 */ /* 0x000ee8000c1e1b00 */
[----:B------:R-:W3:Y:S01]  /*0e40*/  LDG.E.64 R26, desc[UR6][R38.64] ;  /* 0x00000006261a7981 */ /* 0x000ee2000c1e1b00 */
[----:B------:R-:W-:Y:S01]  /*0e50*/  FADD R30, R33, R16 ;  /* 0x00000010211e7221 */ /* 0x000fe20000000000 */
[----:B------:R-:W-:Y:S01]  /*0e60*/  FADD R36, R36, R17 ;  /* 0x0000001124247221 */ /* 0x000fe20000000000 */
[-C--:B--2---:R-:W-:Y:S01]  /*0e70*/  FMUL R32, R20, R23.reuse ;  /* 0x0000001714207220 */ /* 0x084fe20000400000 */
[----:B------:R-:W-:-:S03]  /*0e80*/  FMUL R29, R21, R23 ;  /* 0x00000017151d7220 */ /* 0x000fc60000400000 */
[-C--:B------:R-:W-:Y:S01]  /*0e90*/  FFMA R32, R21, R22.reuse, R32 ;  /* 0x0000001615207223 */ /* 0x080fe20000000020 */
[CC--:B---3--:R-:W-:Y:S01]  /*0ea0*/  FMUL R21, R25.reuse, R27.reuse ;  /* 0x0000001b19157220 */ /* 0x0c8fe20000400000 */
[----:B------:R-:W-:Y:S01]  /*0eb0*/  FMUL R16, R24, R27 ;  /* 0x0000001b18107220 */ /* 0x000fe20000400000 */
[----:B------:R-:W-:Y:S02]  /*0ec0*/  FFMA R29, R20, R22, -R29 ;  /* 0x00000016141d7223 */ /* 0x000fe4000000081d */
[-C--:B------:R-:W-:Y:S01]  /*0ed0*/  FFMA R27, R24, R26.reuse, -R21 ;  /* 0x0000001a181b7223 */ /* 0x080fe20000000815 */
[----:B------:R-:W-:Y:S01]  /*0ee0*/  FFMA R26, R25, R26, R16 ;  /* 0x0000001a191a7223 */ /* 0x000fe20000000010 */
[----:B------:R-:W-:-:S04]  /*0ef0*/  IMAD.WIDE R16, R9, 0x8, R40 ;  /* 0x0000000809107825 */ /* 0x000fc800078e0228 */
[----:B------:R-:W-:Y:S02]  /*0f00*/  IMAD.WIDE R22, R9, 0x8, R38 ;  /* 0x0000000809167825 */ /* 0x000fe400078e0226 */
[----:B------:R-:W2:Y:S04]  /*0f10*/  LDG.E.64 R16, desc[UR6][R16.64] ;  /* 0x0000000610107981 */ /* 0x000ea8000c1e1b00 */
[----:B------:R0:W2:Y:S01]  /*0f20*/  LDG.E.64 R20, desc[UR6][R22.64] ;  /* 0x0000000616147981 */ /* 0x0000a2000c1e1b00 */
[----:B------:R-:W-:Y:S01]  /*0f30*/  FADD R31, R31, R14 ;  /* 0x0000000e1f1f7221 */ /* 0x000fe20000000000 */
[----:B------:R-:W-:-:S04]  /*0f40*/  IMAD.WIDE R40, R8, 0x8, R40 ;  /* 0x0000000808287825 */ /* 0x000fc800078e0228 */
[----:B------:R-:W-:-:S04]  /*0f50*/  IMAD.WIDE R38, R8, 0x8, R38 ;  /* 0x0000000808267825 */ /* 0x000fc800078e0226 */
[----:B------:R-:W-:Y:S01]  /*0f60*/  FADD R34, R34, R15 ;  /* 0x0000000f22227221 */ /* 0x000fe20000000000 */
[----:B0-----:R-:W-:-:S06]  /*0f70*/  IMAD.WIDE R22, R9, 0x8, R38 ;  /* 0x0000000809167825 */ /* 0x001fcc00078e0226 */
[----:B------:R-:W3:Y:S01]  /*0f80*/  LDG.E.64 R22, desc[UR6][R22.64] ;  /* 0x0000000616167981 */ /* 0x000ee2000c1e1b00 */
[-C--:B--2---:R-:W-:Y:S01]  /*0f90*/  FMUL R33, R17, R21.reuse ;  /* 0x0000001511217220 */ /* 0x084fe20000400000 */
[----:B------:R-:W-:-:S03]  /*0fa0*/  FMUL R14, R16, R21 ;  /* 0x00000015100e7220 */ /* 0x000fc60000400000 */
[-C--:B------:R-:W-:Y:S01]  /*0fb0*/  FFMA R33, R16, R20.reuse, -R33 ;  /* 0x0000001410217223 */ /* 0x080fe20000000821 */
[----:B------:R-:W-:Y:S01]  /*0fc0*/  FFMA R35, R17, R20, R14 ;  /* 0x0000001411237223 */ /* 0x000fe2000000000e */
[----:B------:R-:W-:Y:S01]  /*0fd0*/  IMAD.WIDE R20, R9, 0x8, R40 ;  /* 0x0000000809147825 */ /* 0x000fe200078e0228 */
[----:B------:R-:W2:Y:S04]  /*0fe0*/  LDG.E.64 R14, desc[UR6][R40.64] ;  /* 0x00000006280e7981 */ /* 0x000ea8000c1e1b00 */
[----:B------:R-:W2:Y:S04]  /*0ff0*/  LDG.E.64 R16, desc[UR6][R38.64] ;  /* 0x0000000626107981 */ /* 0x000ea8000c1e1b00 */
[----:B------:R-:W3:Y:S01]  /*1000*/  LDG.E.64 R20, desc[UR6][R20.64] ;  /* 0x0000000614147981 */ /* 0x000ee2000c1e1b00 */
[----:B------:R-:W-:-:S04]  /*1010*/  IADD3 R5, P0, PT, R6, R5, RZ ;  /* 0x0000000506057210 */ /* 0x000fc80007f1e0ff */
[----:B------:R-:W-:Y:S02]  /*1020*/  IADD3.X R7, PT, PT, RZ, R7, RZ, P0, !PT ;  /* 0x00000007ff077210 */ /* 0x000fe400007fe4ff */
[----:B------:R-:W-:-:S04]  /*1030*/  ISETP.GE.U32.AND P0, PT, R5, R2, PT ;  /* 0x000000020500720c */ /* 0x000fc80003f06070 */
[----:B------:R-:W-:Y:S01]  /*1040*/  ISETP.GE.U32.AND.EX P0, PT, R7, R3, PT, P0 ;  /* 0x000000030700720c */ /* 0x000fe20003f06100 */
[----:B------:R-:W-:Y:S01]  /*1050*/  FADD R18, R29, R18 ;  /* 0x000000121d127221 */ /* 0x000fe20000000000 */
[----:B------:R-:W-:Y:S01]  /*1060*/  FADD R19, R32, R19 ;  /* 0x0000001320137221 */ /* 0x000fe20000000000 */
[-C--:B--2---:R-:W-:Y:S01]  /*1070*/  FMUL R25, R15, R17.reuse ;  /* 0x000000110f197220 */ /* 0x084fe20000400000 */
[----:B------:R-:W-:-:S03]  /*1080*/  FMUL R24, R14, R17 ;  /* 0x000000110e187220 */ /* 0x000fc60000400000 */
[-C--:B------:R-:W-:Y:S01]  /*1090*/  FFMA R14, R14, R16.reuse, -R25 ;  /* 0x000000100e0e7223 */ /* 0x080fe20000000819 */
[----:B------:R-:W-:Y:S01]  /*10a0*/  FFMA R15, R15, R16, R24 ;  /* 0x000000100f0f7223 */ /* 0x000fe20000000018 */
[-C--:B---3--:R-:W-:Y:S01]  /*10b0*/  FMUL R29, R21, R23.reuse ;  /* 0x00000017151d7220 */ /* 0x088fe20000400000 */
[----:B------:R-:W-:-:S03]  /*10c0*/  FMUL R16, R20, R23 ;  /* 0x0000001714107220 */ /* 0x000fc60000400000 */
[-C--:B------:R-:W-:Y:S01]  /*10d0*/  FFMA R29, R20, R22.reuse, -R29 ;  /* 0x00000016141d7223 */ /* 0x080fe2000000081d */
[----:B------:R-:W-:Y:S01]  /*10e0*/  FFMA R22, R21, R22, R16 ;  /* 0x0000001615167223 */ /* 0x000fe20000000010 */
[----:B------:R-:W-:Y:S01]  /*10f0*/  FADD R24, R28, R27 ;  /* 0x0000001b1c187221 */ /* 0x000fe20000000000 */
[----:B------:R-:W-:Y:S01]  /*1100*/  FADD R25, R13, R26 ;  /* 0x0000001a0d197221 */ /* 0x000fe20000000000 */
[----:B------:R-:W-:Y:S01]  /*1110*/  FADD R16, R30, R33 ;  /* 0x000000211e107221 */ /* 0x000fe20000000000 */
[----:B------:R-:W-:Y:S01]  /*1120*/  FADD R17, R36, R35 ;  /* 0x0000002324117221 */ /* 0x000fe20000000000 */
[----:B------:R-:W-:Y:S01]  /*1130*/  FADD R14, R31, R14 ;  /* 0x0000000e1f0e7221 */ /* 0x000fe20000000000 */
[----:B------:R-:W-:Y:S01]  /*1140*/  FADD R15, R34, R15 ;  /* 0x0000000f220f7221 */ /* 0x000fe20000000000 */
[----:B------:R-:W-:Y:S01]  /*1150*/  FADD R18, R18, R29 ;  /* 0x0000001d12127221 */ /* 0x000fe20000000000 */
[----:B------:R-:W-:Y:S01]  /*1160*/  FADD R19, R19, R22 ;  /* 0x0000001613137221 */ /* 0x000fe20000000000 */
[----:B------:R-:W-:Y:S06]  /*1170*/  @!P0 BRA `(.L_x_62) ;  /* 0xfffffff800148947 */ /* 0x000fec000383ffff */
.L_x_56:
[----:B------:R-:W-:Y:S05]  /*1180*/  BSYNC.RECONVERGENT B0 ;  /* 0x0000000000007941 */ /* 0x000fea0003800200 */
.L_x_55:
[----:B------:R-:W0:Y:S01]  /*1190*/  S2R R3, SR_TID.X ;  /* 0x0000000000037919 */ /* 0x000e220000002100 */
[----:B------:R-:W1:Y:S01]  /*11a0*/  S2UR UR5, SR_CgaCtaId ;  /* 0x00000000000579c3 */ /* 0x000e620000008800 */
[----:B------:R-:W-:Y:S01]  /*11b0*/  UMOV UR4, 0x400 ;  /* 0x0000040000047882 */ /* 0x000fe20000000000 */
[----:B------:R-:W-:Y:S01]  /*11c0*/  BSSY.RECONVERGENT B0, `(.L_x_63) ;  /* 0x0000024000007945 */ /* 0x000fe20003800200 */
[----:B-1----:R-:W-:Y:S01]  /*11d0*/  ULEA UR4, UR5, UR4, 0x18 ;  /* 0x0000000405047291 */ /* 0x002fe2000f8ec0ff */
[----:B0-----:R-:W-:-:S05]  /*11e0*/  ISETP.GE.U32.AND P0, PT, R3, 0x40, PT ;  /* 0x000000400300780c */ /* 0x001fca0003f06070 */
[C---:B------:R-:W-:Y:S02]  /*11f0*/  LEA R2, R3.reuse, UR4, 0x5 ;  /* 0x0000000403027c11 */ /* 0x040fe4000f8e28ff */
[C---:B------:R-:W-:Y:S02]  /*1200*/  ISETP.GT.U32.AND P1, PT, R3.reuse, 0x1f, PT ;  /* 0x0000001f0300780c */ /* 0x040fe40003f24070 */
[C---:B------:R-:W-:Y:S01]  /*1210*/  ISETP.GT.U32.AND P2, PT, R3.reuse, 0xf, PT ;  /* 0x0000000f0300780c */ /* 0x040fe20003f44070 */
[----:B------:R0:W-:Y:S01]  /*1220*/  STS.64 [R2], R24 ;  /* 0x0000001802007388 */ /* 0x0001e20000000a00 */
[C---:B------:R-:W-:Y:S02]  /*1230*/  ISETP.GT.U32.AND P3, PT, R3.reuse, 0x7, PT ;  /* 0x000000070300780c */ /* 0x040fe40003f64070 */
[C---:B------:R-:W-:Y:S01]  /*1240*/  ISETP.GT.U32.AND P4, PT, R3.reuse, 0x3, PT ;  /* 0x000000030300780c */ /* 0x040fe20003f84070 */
[----:B------:R0:W-:Y:S01]  /*1250*/  STS.64 [R2+0x10], R16 ;  /* 0x0000101002007388 */ /* 0x0001e20000000a00 */
[----:B------:R-:W-:-:S02]  /*1260*/  ISETP.GT.U32.AND P5, PT, R3, 0x1, PT ;  /* 0x000000010300780c */ /* 0x000fc40003fa4070 */
[----:B------:R-:W-:Y:S01]  /*1270*/  ISETP.NE.AND P6, PT, R3, RZ, PT ;  /* 0x000000ff0300720c */ /* 0x000fe20003fc5270 */
[----:B------:R0:W-:Y:S04]  /*1280*/  STS.64 [R2+0x8], R14 ;  /* 0x0000080e02007388 */ /* 0x0001e80000000a00 */
[----:B------:R0:W-:Y:S01]  /*1290*/  STS.64 [R2+0x18], R18 ;  /* 0x0000181202007388 */ /* 0x0001e20000000a00 */
[----:B------:R-:W-:Y:S06]  /*12a0*/  BAR.SYNC.DEFER_BLOCKING 0x0 ;  /* 0x0000000000007b1d */ /* 0x000fec0000010000 */
[----:B------:R-:W-:Y:S05]  /*12b0*/  @P0 BRA `(.L_x_64) ;  /* 0x0000000000500947 */ /* 0x000fea0003800000 */
[----:B------:R-:W-:Y:S04]  /*12c0*/  LDS.64 R4, [R2] ;  /* 0x0000000002047984 */ /* 0x000fe80000000a00 */
[----:B------:R-:W1:Y:S04]  /*12d0*/  LDS.64 R6, [R2+0x800] ;  /* 0x0008000002067984 */ /* 0x000e680000000a00 */
[----:B------:R-:W-:Y:S04]  /*12e0*/  LDS.64 R8, [R2+0x10] ;  /* 0x0000100002087984 */ /* 0x000fe80000000a00 */
[----:B------:R-:W2:Y:S04]  /*12f0*/  LDS.64 R10, [R2+0x810] ;  /* 0x00081000020a7984 */ /* 0x000ea80000000a00 */
[----:B------:R-:W-:Y:S04]  /*1300*/  LDS.64 R12, [R2+0x8] ;  /* 0x00000800020c7984 */ /* 0x000fe80000000a00 */
[----:B0-----:R-:W0:Y:S04]  /*1310*/  LDS.64 R14, [R2+0x808] ;  /* 0x00080800020e7984 */ /* 0x001e280000000a00 */
[----:B------:R-:W-:Y:S04]  /*1320*/  LDS.64 R16, [R2+0x18] ;  /* 0x0000180002107984 */ /* 0x000fe80000000a00 */
[----:B------:R-:W3:Y:S01]  /*1330*/  LDS.64 R18, [R2+0x818] ;  /* 0x0008180002127984 */ /* 0x000ee20000000a00 */
[----:B-1----:R-:W-:Y:S01]  /*1340*/  FADD R4, R4, R6 ;  /* 0x0000000604047221 */ /* 0x002fe20000000000 */
[----:B------:R-:W-:-:S05]  /*1350*/  FADD R5, R5, R7 ;  /* 0x0000000705057221 */ /* 0x000fca0000000000 */
[----:B------:R1:W-:Y:S01]  /*1360*/  STS.64 [R2], R4 ;  /* 0x0000000402007388 */ /* 0x0003e20000000a00 */
[----:B--2---:R-:W-:Y:S01]  /*1370*/  FADD R8, R8, R10 ;  /* 0x0000000a08087221 */ /* 0x004fe20000000000 */
[----:B------:R-:W-:-:S05]  /*1380*/  FADD R9, R9, R11 ;  /* 0x0000000b09097221 */ /* 0x000fca0000000000 */
[----:B------:R1:W-:Y:S01]  /*1390*/  STS.64 [R2+0x10], R8 ;  /* 0x0000100802007388 */ /* 0x0003e20000000a00 */
[----:B0-----:R-:W-:Y:S01]  /*13a0*/  FADD R12, R12, R14 ;  /* 0x0000000e0c0c7221 */ /* 0x001fe20000000000 */
[----:B------:R-:W-:-:S05]  /*13b0*/  FADD R13, R13, R15 ;  /* 0x0000000f0d0d7221 */ /* 0x000fca0000000000 */
[----:B------:R1:W-:Y:S01]  /*13c0*/  STS.64 [R2+0x8], R12 ;  /* 0x0000080c02007388 */ /* 0x0003e20000000a00 */
[----:B---3--:R-:W-:Y:S01]  /*13d0*/  FADD R16, R16, R18 ;  /* 0x0000001210107221 */ /* 0x008fe20000000000 */
[----:B------:R-:W-:-:S05]  /*13e0*/  FADD R17, R17, R19 ;  /* 0x0000001311117221 */ /* 0x000fca0000000000 */
[----:B------:R1:W-:Y:S02]  /*13f0*/  STS.64 [R2+0x18], R16 ;  /* 0x0000181002007388 */ /* 0x0003e40000000a00 */
.L_x_64:
[----:B------:R-:W-:Y:S05]  /*1400*/  BSYNC.RECONVERGENT B0 ;  /* 0x0000000000007941 */ /* 0x000fea0003800200 */
.L_x_63:
[----:B------:R-:W-:Y:S06]  /*1410*/  BAR.SYNC.DEFER_BLOCKING 0x0 ;  /* 0x0000000000007b1d */ /* 0x000fec0000010000 */
[----:B------:R-:W-:Y:S04]  /*1420*/  BSSY.RECONVERGENT B0, `(.L_x_65) ;  /* 0x0000016000007945 */ /* 0x000fe80003800200 */
[----:B------:R-:W-:Y:S05]  /*1430*/  @P1 BRA `(.L_x_66) ;  /* 0x0000000000501947 */ /* 0x000fea0003800000 */
[----:B-1----:R-:W-:Y:S04]  /*1440*/  LDS.64 R4, [R2] ;  /* 0x0000000002047984 */ /* 0x002fe80000000a00 */
        /* <DEDUP_REMOVED lines=19> */
.L_x_66:
[----:B------:R-:W-:Y:S05]  /*1580*/  BSYNC.RECONVERGENT B0 ;  /* 0x0000000000007941 */ /* 0x000fea0003800200 */
.L_x_65:
[----:B------:R-:W-:Y:S06]  /*1590*/  BAR.SYNC.DEFER_BLOCKING 0x0 ;  /* 0x0000000000007b1d */ /* 0x000fec0000010000 */
[----:B------:R-:W-:Y:S04]  /*15a0*/  BSSY.RECONVERGENT B0, `(.L_x_67) ;  /* 0x0000016000007945 */ /* 0x000fe80003800200 */
[----:B------:R-:W-:Y:S05]  /*15b0*/  @P2 BRA `(.L_x_68) ;  /* 0x0000000000502947 */ /* 0x000fea0003800000 */
[----:B-1--4-:R-:W-:Y:S04]  /*15c0*/  LDS.64 R4, [R2] ;  /* 0x0000000002047984 */ /* 0x012fe80000000a00 */
        /* <DEDUP_REMOVED lines=19> */
.L_x_68:
[----:B------:R-:W-:Y:S05]  /*1700*/  BSYNC.RECONVERGENT B0 ;  /* 0x0000000000007941 */ /* 0x000fea0003800200 */
.L_x_67:
        /* <DEDUP_REMOVED lines=23> */
.L_x_70:
[----:B------:R-:W-:Y:S05]  /*1880*/  BSYNC.RECONVERGENT B0 ;  /* 0x0000000000007941 */ /* 0x000fea0003800200 */
.L_x_69:
        /* <DEDUP_REMOVED lines=23> */
.L_x_72:
[----:B------:R-:W-:Y:S05]  /*1a00*/  BSYNC.RECONVERGENT B0 ;  /* 0x0000000000007941 */ /* 0x000fea0003800200 */
.L_x_71:
        /* <DEDUP_REMOVED lines=23> */
.L_x_74:
[----:B------:R-:W-:Y:S05]  /*1b80*/  BSYNC.RECONVERGENT B0 ;  /* 0x0000000000007941 */ /* 0x000fea0003800200 */
.L_x_73:
        /* <DEDUP_REMOVED lines=9> */
[----:B------:R-:W1:Y:S02]  /*1c20*/  LDS.64 R8, [UR4+0x30] ;  /* 0x00003004ff087984 */ /* 0x000e640008000a00 */
[----:B-1----:R-:W-:Y:S01]  /*1c30*/  FADD R6, R6, R8 ;  /* 0x0000000806067221 */ /* 0x002fe20000000000 */
[----:B------:R-:W-:-:S02]  /*1c40*/  FADD R7, R7, R9 ;  /* 0x0000000907077221 */ /* 0x000fc40000000000 */
[----:B------:R-:W-:Y:S04]  /*1c50*/  LDS.64 R8, [R2+0x8] ;  /* 0x0000080002087984 */ /* 0x000fe80000000a00 */
[----:B------:R-:W-:Y:S04]  /*1c60*/  STS.64 [R2+0x10], R6 ;  /* 0x0000100602007388 */ /* 0x000fe80000000a00 */
[----:B------:R-:W1:Y:S02]  /*1c70*/  LDS.64 R10, [UR4+0x28] ;  /* 0x00002804ff0a7984 */ /* 0x000e640008000a00 */
[----:B-1----:R-:W-:Y:S01]  /*1c80*/  FADD R8, R8, R10 ;  /* 0x0000000a08087221 */ /* 0x002fe20000000000 */
[----:B------:R-:W-:-:S02]  /*1c90*/  FADD R9, R9, R11 ;  /* 0x0000000b09097221 */ /* 0x000fc40000000000 */
[----:B------:R-:W-:Y:S04]  /*1ca0*/  LDS.64 R10, [R2+0x18] ;  /* 0x00001800020a7984 */ /* 0x000fe80000000a00 */
[----:B------:R-:W-:Y:S04]  /*1cb0*/  STS.64 [R2+0x8], R8 ;  /* 0x0000080802007388 */ /* 0x000fe80000000a00 */
[----:B------:R-:W1:Y:S02]  /*1cc0*/  LDS.64 R4, [UR4+0x38] ;  /* 0x00003804ff047984 */ /* 0x000e640008000a00 */
[----:B-1----:R-:W-:Y:S01]  /*1cd0*/  FADD R4, R10, R4 ;  /* 0x000000040a047221 */ /* 0x002fe20000000000 */
[----:B------:R-:W-:-:S05]  /*1ce0*/  FADD R5, R11, R5 ;  /* 0x000000050b057221 */ /* 0x000fca0000000000 */
[----:B------:R2:W-:Y:S02]  /*1cf0*/  STS.64 [R2+0x18], R4 ;  /* 0x0000180402007388 */ /* 0x0005e40000000a00 */
.L_x_76:
[----:B------:R-:W-:Y:S05]  /*1d00*/  BSYNC.RECONVERGENT B0 ;  /* 0x0000000000007941 */ /* 0x000fea0003800200 */
.L_x_75:
[----:B------:R-:W-:Y:S06]  /*1d10*/  BAR.SYNC.DEFER_BLOCKING 0x0 ;  /* 0x0000000000007b1d */ /* 0x000fec0000010000 */
[----:B------:R-:W-:Y:S05]  /*1d20*/  @P6 EXIT ;  /* 0x000000000000694d */ /* 0x000fea0003800000 */
[----:B-1--4-:R-:W1:Y:S01]  /*1d30*/  LDS.128 R8, [UR4] ;  /* 0x00000004ff087984 */ /* 0x012e620008000c00 */
[----:B0-2---:R-:W0:Y:S01]  /*1d40*/  LDC.64 R2, c[0x0][0x390] ;  /* 0x0000e400ff027b82 */ /* 0x005e220000000a00 */
[----:B------:R-:W-:Y:S02]  /*1d50*/  IMAD.SHL.U32 R5, R0, 0x4, RZ ;  /* 0x0000000400057824 */ /* 0x000fe400078e00ff */
[----:B------:R-:W2:Y:S02]  /*1d60*/  LDS.128 R12, [UR4+0x10] ;  /* 0x00001004ff0c7984 */ /* 0x000ea40008000c00 */
[----:B0-----:R-:W-:-:S05]  /*1d70*/  IMAD.WIDE.U32 R2, R5, 0x8, R2 ;  /* 0x0000000805027825 */ /* 0x001fca00078e0002 */
[----:B-1----:R-:W-:Y:S04]  /*1d80*/  STG.E.64 desc[UR6][R2.64], R8 ;  /* 0x0000000802007986 */ /* 0x002fe8000c101b06 */
[----:B------:R-:W-:Y:S04]  /*1d90*/  STG.E.64 desc[UR6][R2.64+0x8], R10 ;  /* 0x0000080a02007986 */ /* 0x000fe8000c101b06 */
[----:B--2---:R-:W-:Y:S04]  /*1da0*/  STG.E.64 desc[UR6][R2.64+0x10], R12 ;  /* 0x0000100c02007986 */ /* 0x004fe8000c101b06 */
[----:B------:R-:W-:Y:S01]  /*1db0*/  STG.E.64 desc[UR6][R2.64+0x18], R14 ;  /* 0x0000180e02007986 */ /* 0x000fe2000c101b06 */
[----:B------:R-:W-:Y:S05]  /*1dc0*/  EXIT ;  /* 0x000000000000794d */ /* 0x000fea0003800000 */
        .weak           $__internal_3_$__cuda_sm20_div_u64
        .type           $__internal_3_$__cuda_sm20_div_u64,@function
        .size           $__internal_3_$__cuda_sm20_div_u64,(.L_x_123 - $__internal_3_$__cuda_sm20_div_u64)
$__internal_3_$__cuda_sm20_div_u64:
        /* <DEDUP_REMOVED lines=21> */
[----:B------:R-:W-:Y:S02]  /*1f20*/  IMAD R14, R11, R6, R15 ;  /* 0x000000060b0e7224 */ /* 0x000fe400078e020f */
[----:B------:R-:W-:Y:S02]  /*1f30*/  HFMA2 R15, -RZ, RZ, 0, 0 ;  /* 0x00000000ff0f7431 */ /* 0x000fe400000001ff */
[----:B------:R-:W-:Y:S01]  /*1f40*/  IMAD.HI.U32 R16, R17, R19, RZ ;  /* 0x0000001311107227 */ /* 0x000fe200078e00ff */
[----:B------:R-:W-:-:S05]  /*1f50*/  IADD3.X R14, PT, PT, RZ, ~R14, RZ, P0, !PT ;  /* 0x8000000eff0e7210 */ /* 0x000fca00007fe4ff */
[----:B------:R-:W-:-:S04]  /*1f60*/  IMAD.WIDE.U32 R16, P0, R17, R14, R16 ;  /* 0x0000000e11107225 */ /* 0x000fc80007800010 */
[C---:B------:R-:W-:Y:S02]  /*1f70*/  IMAD R12, R11.reuse, R14, RZ ;  /* 0x0000000e0b0c7224 */ /* 0x040fe400078e02ff */
[----:B------:R-:W-:-:S04]  /*1f80*/  IMAD.HI.U32 R17, P1, R11, R19, R16 ;  /* 0x000000130b117227 */ /* 0x000fc80007820010 */
[----:B------:R-:W-:Y:S01]  /*1f90*/  IMAD.HI.U32 R14, R11, R14, RZ ;  /* 0x0000000e0b0e7227 */ /* 0x000fe200078e00ff */
[----:B------:R-:W-:-:S03]  /*1fa0*/  IADD3 R17, P2, PT, R12, R17, RZ ;  /* 0x000000110c117210 */ /* 0x000fc60007f5e0ff */
[----:B------:R-:W-:Y:S02]  /*1fb0*/  IMAD.X R11, R14, 0x1, R11, P0 ;  /* 0x000000010e0b7824 */ /* 0x000fe400000e060b */
[----:B------:R-:W-:-:S03]  /*1fc0*/  IMAD.HI.U32 R14, R17, R9, RZ ;  /* 0x00000009110e7227 */ /* 0x000fc600078e00ff */
[----:B------:R-:W-:Y:S01]  /*1fd0*/  IADD3.X R11, PT, PT, RZ, RZ, R11, P2, P1 ;  /* 0x000000ffff0b7210 */ /* 0x000fe200017e240b */
[----:B------:R-:W-:-:S04]  /*1fe0*/  IMAD.WIDE.U32 R14, R17, R10, R14 ;  /* 0x0000000a110e7225 */ /* 0x000fc800078e000e */
[C---:B------:R-:W-:Y:S02]  /*1ff0*/  IMAD R17, R11.reuse, R10, RZ ;  /* 0x0000000a0b117224 */ /* 0x040fe400078e02ff */
[----:B------:R-:W-:-:S04]  /*2000*/  IMAD.HI.U32 R14, P0, R11, R9, R14 ;  /* 0x000000090b0e7227 */ /* 0x000fc8000780000e */
[----:B------:R-:W-:Y:S01]  /*2010*/  IMAD.HI.U32 R11, R11, R10, RZ ;  /* 0x0000000a0b0b7227 */ /* 0x000fe200078e00ff */
[----:B------:R-:W-:-:S04]  /*2020*/  IADD3 R17, P1, PT, R17, R14, RZ ;  /* 0x0000000e11117210 */ /* 0x000fc80007f3e0ff */
[----:B------:R-:W-:Y:S01]  /*2030*/  IADD3.X R11, PT, PT, R11, RZ, RZ, P0, !PT ;  /* 0x000000ff0b0b7210 */ /* 0x000fe200007fe4ff */
[----:B------:R-:W-:-:S03]  /*2040*/  IMAD.WIDE.U32 R14, R17, R6, RZ ;  /* 0x00000006110e7225 */ /* 0x000fc600078e00ff */
[----:B------:R-:W-:Y:S02]  /*2050*/  IADD3.X R11, PT, PT, RZ, R11, RZ, P1, !PT ;  /* 0x0000000bff0b7210 */ /* 0x000fe40000ffe4ff */
[----:B------:R-:W-:-:S03]  /*2060*/  IADD3 R19, P0, PT, -R14, R9, RZ ;  /* 0x000000090e137210 */ /* 0x000fc60007f1e1ff */
[----:B------:R-:W-:Y:S01]  /*2070*/  IMAD R15, R11, R6, R15 ;  /* 0x000000060b0f7224 */ /* 0x000fe200078e020f */
[----:B------:R-:W-:-:S04]  /*2080*/  IADD3 R9, P1, PT, -R6, R19, RZ ;  /* 0x0000001306097210 */ /* 0x000fc80007f3e1ff */
[----:B------:R-:W-:Y:S02]  /*2090*/  IADD3.X R15, PT, PT, ~R15, R10, RZ, P0, !PT ;  /* 0x0000000a0f0f7210 */ /* 0x000fe400007fe5ff */
[----:B------:R-:W-:Y:S02]  /*20a0*/  ISETP.GE.U32.AND P0, PT, R19, R6, PT ;  /* 0x000000061300720c */ /* 0x000fe40003f06070 */
[----:B------:R-:W-:Y:S02]  /*20b0*/  IADD3 R10, P2, PT, R17, 0x1, RZ ;  /* 0x00000001110a7810 */ /* 0x000fe40007f5e0ff */
[C---:B------:R-:W-:Y:S02]  /*20c0*/  ISETP.GE.U32.AND.EX P0, PT, R15.reuse, RZ, PT, P0 ;  /* 0x000000ff0f00720c */ /* 0x040fe40003f06100 */
[----:B------:R-:W-:Y:S02]  /*20d0*/  IADD3.X R14, PT, PT, R15, -0x1, RZ, P1, !PT ;  /* 0xffffffff0f0e7810 */ /* 0x000fe40000ffe4ff */
[----:B------:R-:W-:-:S02]  /*20e0*/  IADD3.X R12, PT, PT, RZ, R11, RZ, P2, !PT ;  /* 0x0000000bff0c7210 */ /* 0x000fc400017fe4ff */
[----:B------:R-:W-:Y:S02]  /*20f0*/  SEL R9, R9, R19, P0 ;  /* 0x0000001309097207 */ /* 0x000fe40000000000 */
[----:B------:R-:W-:Y:S02]  /*2100*/  SEL R17, R10, R17, P0 ;  /* 0x000000110a117207 */ /* 0x000fe40000000000 */
[----:B------:R-:W-:Y:S02]  /*2110*/  SEL R14, R14, R15, P0 ;  /* 0x0000000f0e0e7207 */ /* 0x000fe40000000000 */
[----:B------:R-:W-:Y:S02]  /*2120*/  SEL R12, R12, R11, P0 ;  /* 0x0000000b0c0c7207 */ /* 0x000fe40000000000 */
[----:B------:R-:W-:Y:S02]  /*2130*/  ISETP.GE.U32.AND P0, PT, R9, R6, PT ;  /* 0x000000060900720c */ /* 0x000fe40003f06070 */
[----:B------:R-:W-:-:S02]  /*2140*/  IADD3 R10, P2, PT, R17, 0x1, RZ ;  /* 0x00000001110a7810 */ /* 0x000fc40007f5e0ff */
[----:B------:R-:W-:Y:S02]  /*2150*/  ISETP.NE.U32.AND P1, PT, R6, RZ, PT ;  /* 0x000000ff0600720c */ /* 0x000fe40003f25070 */
[----:B------:R-:W-:Y:S02]  /*2160*/  ISETP.GE.U32.AND.EX P0, PT, R14, RZ, PT, P0 ;  /* 0x000000ff0e00720c */ /* 0x000fe40003f06100 */
[----:B------:R-:W-:Y:S02]  /*2170*/  IADD3.X R11, PT, PT, RZ, R12, RZ, P2, !PT ;  /* 0x0000000cff0b7210 */ /* 0x000fe400017fe4ff */
[----:B------:R-:W-:Y:S02]  /*2180*/  MOV R9, 0x0 ;  /* 0x0000000000097802 */ /* 0x000fe40000000f00 */
[----:B------:R-:W-:Y:S02]  /*2190*/  ISETP.NE.AND.EX P1, PT, RZ, RZ, PT, P1 ;  /* 0x000000ffff00720c */ /* 0x000fe40003f25310 */
[----:B------:R-:W-:-:S02]  /*21a0*/  SEL R10, R10, R17, P0 ;  /* 0x000000110a0a7207 */ /* 0x000fc40000000000 */
[----:B------:R-:W-:Y:S02]  /*21b0*/  SEL R11, R11, R12, P0 ;  /* 0x0000000c0b0b7207 */ /* 0x000fe40000000000 */
[----:B------:R-:W-:Y:S02]  /*21c0*/  SEL R10, R10, 0xffffffff, P1 ;  /* 0xffffffff0a0a7807 */ /* 0x000fe40000800000 */
[----:B------:R-:W-:Y:S01]  /*21d0*/  SEL R11, R11, 0xffffffff, P1 ;  /* 0xffffffff0b0b7807 */ /* 0x000fe20000800000 */
[----:B------:R-:W-:Y:S06]  /*21e0*/  RET.REL.NODEC R8 `(_Z12_q2grad_diagPK6float2S1_PS_mmm) ;  /* 0xffffffdc08847950 */ /* 0x000fec0003c3ffff */
.L_x_77:
        /* <DEDUP_REMOVED lines=9> */
.L_x_123:


//--------------------- .text._Z7_q2gradPK6float2S1_PS_mmm --------------------------
	.section	.text._Z7_q2gradPK6float2S1_PS_mmm,"ax",@progbits
	.align	128
.text._Z7_q2gradPK6float2S1_PS_mmm:
        .type           _Z7_q2gradPK6float2S1_PS_mmm,@function
        .size           _Z7_q2gradPK6float2S1_PS_mmm,(.L_x_125 - _Z7_q2gradPK6float2S1_PS_mmm)
        .other          _Z7_q2gradPK6float2S1_PS_mmm,@"STO_CUDA_ENTRY STV_DEFAULT"
_Z7_q2gradPK6float2S1_PS_mmm:
        /* <DEDUP_REMOVED lines=14> */
[----:B------:R-:W3:Y:S01]  /*00e0*/  LDCU.128 UR12, c[0x0][0x380] ;  /* 0x00007000ff0c77ac */ /* 0x000ee20008000c00 */
        /* <DEDUP_REMOVED lines=11> */
[----:B------:R-:W-:Y:S02]  /*01a0*/  CS2R R10, SRZ ;  /* 0x00000000000a7805 */ /* 0x000fe4000001ff00 */
[--C-:B------:R-:W-:Y:S02]  /*01b0*/  SHF.R.U64 R4, R4, 0x2, R5.reuse ;  /* 0x0000000204047819 */ /* 0x100fe40000001205 */
[----:B------:R-:W-:Y:S01]  /*01c0*/  SHF.R.U32.HI R5, RZ, 0x2, R5 ;  /* 0x00000002ff057819 */ /* 0x000fe20000011605 */
[----:B0-----:R-:W-:-:S05]  /*01d0*/  IMAD R3, R0, UR4, R3 ;  /* 0x0000000400037c24 */ /* 0x001fca000f8e0203 */
[----:B------:R-:W-:-:S04]  /*01e0*/  ISETP.GT.U32.AND P0, PT, R4, R3, PT ;  /* 0x000000030400720c */ /* 0x000fc80003f04070 */
[----:B------:R-:W-:-:S13]  /*01f0*/  ISETP.GT.U32.AND.EX P0, PT, R5, RZ, PT, P0 ;  /* 0x000000ff0500720c */ /* 0x000fda0003f04100 */
[----:B--23--:R-:W-:Y:S05]  /*0200*/  @!P0 BRA `(.L_x_79) ;  /* 0x0000000800708947 */ /* 0x00cfea0003800000 */
[----:B------:R-:W0:Y:S01]  /*0210*/  LDC R7, c[0x0][0x3a0] ;  /* 0x0000e800ff077b82 */ /* 0x000e220000000800 */
[----:B------:R-:W-:-:S07]  /*0220*/  MOV R42, 0xffffffff ;  /* 0xffffffff002a7802 */ /* 0x000fce0000000f00 */
        /* <DEDUP_REMOVED lines=9> */
[-C--:B------:R-:W-:Y:S01]  /*02c0*/  ISETP.LT.U32.AND.EX P1, PT, R6, R57.reuse, PT, P1 ;  /* 0x000000390600720c */ /* 0x080fe20003f21110 */
[----:B--2---:R-:W-:Y:S01]  /*02d0*/  IMAD R2, R2, UR4, RZ ;  /* 0x0000000402027c24 */ /* 0x004fe2000f8e02ff */
[----:B------:R-:W-:-:S02]  /*02e0*/  ISETP.GT.U32.AND.EX P0, PT, R6, R57, PT, P0 ;  /* 0x000000390600720c */ /* 0x000fc40003f04100 */
[----:B------:R-:W-:Y:S02]  /*02f0*/  SHF.L.U32 R8, R8, R9, RZ ;  /* 0x0000000908087219 */ /* 0x000fe400000006ff */
[CC--:B------:R-:W-:Y:S02]  /*0300*/  SEL R9, R41.reuse, R54.reuse, P1 ;  /* 0x0000003629097207 */ /* 0x0c0fe40000800000 */
[CC--:B------:R-:W-:Y:S02]  /*0310*/  SEL R55, R6.reuse, R57.reuse, P1 ;  /* 0x0000003906377207 */ /* 0x0c0fe40000800000 */
[----:B------:R-:W-:Y:S02]  /*0320*/  SEL R54, R41, R54, P0 ;  /* 0x0000003629367207 */ /* 0x000fe40000000000 */
[----:B------:R-:W-:Y:S02]  /*0330*/  SEL R57, R6, R57, P0 ;  /* 0x0000003906397207 */ /* 0x000fe40000000000 */
[----:B------:R-:W-:-:S02]  /*0340*/  MOV R6, RZ ;  /* 0x000000ff00067202 */ /* 0x000fc40000000f00 */
[----:B------:R-:W-:-:S07]  /*0350*/  MOV R41, RZ ;  /* 0x000000ff00297202 */ /* 0x000fce0000000f00 */
.L_x_80:
        /* <DEDUP_REMOVED lines=13> */
[----:B------:R-:W-:Y:S02]  /*0430*/  LOP3.LUT R60, R60, R43, RZ, 0xfc, !PT ;  /* 0x0000002b3c3c7212 */ /* 0x000fe400078efcff */
[----:B------:R-:W-:Y:S02]  /*0440*/  SHF.L.U64.HI R42, R44, 0x4, R47 ;  /* 0x000000042c2a7819 */ /* 0x000fe4000001022f */
[----:B------:R-:W-:Y:S02]  /*0450*/  IADD3 R52, P0, PT, R60, UR12, RZ ;  /* 0x0000000c3c347c10 */ /* 0x000fe4000ff1e0ff */
[----:B------:R-:W-:Y:S02]  /*0460*/  LOP3.LUT R42, R42, R45, RZ, 0xfc, !PT ;  /* 0x0000002d2a2a7212 */ /* 0x000fe400078efcff */
[----:B------:R-:W-:-:S02]  /*0470*/  IADD3 R60, P1, PT, R60, UR14, RZ ;  /* 0x0000000e3c3c7c10 */ /* 0x000fc4000ff3e0ff */
[C---:B------:R-:W-:Y:S02]  /*0480*/  IADD3.X R53, PT, PT, R42.reuse, UR13, RZ, P0, !PT ;  /* 0x0000000d2a357c10 */ /* 0x040fe400087fe4ff */
[----:B------:R-:W-:-:S03]  /*0490*/  IADD3.X R61, PT, PT, R42, UR15, RZ, P1, !PT ;  /* 0x0000000f2a3d7c10 */ /* 0x000fc60008ffe4ff */
[----:B------:R-:W2:Y:S01]  /*04a0*/  LDG.E.64 R50, desc[UR8][R52.64] ;  /* 0x0000000834327981 */ /* 0x000ea2000c1e1b00 */
[----:B------:R-:W-:-:S03]  /*04b0*/  IMAD.WIDE R44, R8, 0x8, R60 ;  /* 0x00000008082c7825 */ /* 0x000fc600078e023c */
[----:B------:R-:W2:Y:S04]  /*04c0*/  LDG.E.64 R42, desc[UR8][R60.64] ;  /* 0x000000083c2a7981 */ /* 0x000ea8000c1e1b00 */
[----:B------:R-:W3:Y:S01]  /*04d0*/  LDG.E.64 R44, desc[UR8][R44.64] ;  /* 0x000000082c2c7981 */ /* 0x000ee2000c1e1b00 */
[----:B------:R-:W-:-:S05]  /*04e0*/  IMAD.WIDE R58, R7, 0x8, R60 ;  /* 0x00000008073a7825 */ /* 0x000fca00078e023c */
[----:B------:R0:W4:Y:S01]  /*04f0*/  LDG.E.64 R46, desc[UR8][R58.64] ;  /* 0x000000083a2e7981 */ /* 0x000122000c1e1b00 */
[----:B------:R-:W-:-:S06]  /*0500*/  IMAD.WIDE R48, R8, 0x8, R58 ;  /* 0x0000000808307825 */ /* 0x000fcc00078e023a */
[----:B------:R-:W5:Y:S01]  /*0510*/  LDG.E.64 R48, desc[UR8][R48.64] ;  /* 0x0000000830307981 */ /* 0x000f62000c1e1b00 */
[C---:B--2---:R-:W-:Y:S01]  /*0520*/  FMUL R56, R51.reuse, R43 ;  /* 0x0000002b33387220 */ /* 0x044fe20000400000 */
[----:B---3--:R-:W-:-:S03]  /*0530*/  FMUL R61, R51, R45 ;  /* 0x0000002d333d7220 */ /* 0x008fc60000400000 */
[C---:B------:R-:W-:Y:S01]  /*0540*/  FFMA R56, R50.reuse, R42, -R56 ;  /* 0x0000002a32387223 */ /* 0x040fe20000000838 */
[CC--:B0-----:R-:W-:Y:S01]  /*0550*/  FMUL R59, R51.reuse, R44.reuse ;  /* 0x0000002c333b7220 */ /* 0x0c1fe20000400000 */
[----:B------:R-:W-:Y:S02]  /*0560*/  FFMA R61, R50, R44, -R61 ;  /* 0x0000002c323d7223 */ /* 0x000fe4000000083d */
[----:B------:R-:W-:Y:S01]  /*0570*/  FADD R10, R56, R10 ;  /* 0x0000000a380a7221 */ /* 0x000fe20000000000 */
[----:B------:R-:W-:Y:S01]  /*0580*/  FMUL R56, R51, R42 ;  /* 0x0000002a33387220 */ /* 0x000fe20000400000 */
[----:B------:R-:W-:Y:S01]  /*0590*/  FADD R26, R61, R26 ;  /* 0x0000001a3d1a7221 */ /* 0x000fe20000000000 */
[----:B----4-:R-:W-:Y:S02]  /*05a0*/  FMUL R61, R51, R47 ;  /* 0x0000002f333d7220 */ /* 0x010fe40000400000 */
[C---:B------:R-:W-:Y:S02]  /*05b0*/  FFMA R56, R50.reuse, R43, R56 ;  /* 0x0000002b32387223 */ /* 0x040fe40000000038 */
[----:B------:R-:W-:-:S02]  /*05c0*/  FFMA R61, R50, R46, -R61 ;  /* 0x0000002e323d7223 */ /* 0x000fc4000000083d */
[----:B------:R-:W-:Y:S01]  /*05d0*/  FADD R11, R56, R11 ;  /* 0x0000000b380b7221 */ /* 0x000fe20000000000 */
[----:B------:R-:W-:Y:S01]  /*05e0*/  FFMA R56, R50, R45, R59 ;  /* 0x0000002d32387223 */ /* 0x000fe2000000003b */
[----:B------:R-:W-:Y:S01]  /*05f0*/  FMUL R59, R51, R46 ;  /* 0x0000002e333b7220 */ /* 0x000fe20000400000 */
[----:B------:R-:W-:Y:S01]  /*0600*/  FADD R18, R61, R18 ;  /* 0x000000123d127221 */ /* 0x000fe20000000000 */
[C---:B-----5:R-:W-:Y:S01]  /*0610*/  FMUL R61, R51.reuse, R49 ;  /* 0x00000031333d7220 */ /* 0x060fe20000400000 */
[-C--:B------:R-:W-:Y:S01]  /*0620*/  FMUL R58, R51, R48.reuse ;  /* 0x00000030333a7220 */ /* 0x080fe20000400000 */
[----:B------:R-:W-:Y:S01]  /*0630*/  FADD R27, R56, R27 ;  /* 0x0000001b381b7221 */ /* 0x000fe20000000000 */
[C---:B------:R-:W-:Y:S01]  /*0640*/  FFMA R56, R50.reuse, R47, R59 ;  /* 0x0000002f32387223 */ /* 0x040fe2000000003b */
[C---:B------:R-:W-:Y:S01]  /*0650*/  FFMA R59, R50.reuse, R48, -R61 ;  /* 0x00000030323b7223 */ /* 0x040fe2000000083d */
[----:B------:R-:W-:Y:S01]  /*0660*/  FFMA R58, R50, R49, R58 ;  /* 0x00000031323a7223 */ /* 0x000fe2000000003a */
[----:B------:R-:W-:-:S04]  /*0670*/  IMAD.WIDE R50, R8, 0x8, R52 ;  /* 0x0000000808327825 */ /* 0x000fc800078e0234 */
[----:B------:R-:W-:Y:S02]  /*0680*/  FADD R19, R56, R19 ;  /* 0x0000001338137221 */ /* 0x000fe40000000000 */
[----:B------:R-:W2:Y:S01]  /*0690*/  LDG.E.64 R50, desc[UR8][R50.64] ;  /* 0x0000000832327981 */ /* 0x000ea2000c1e1b00 */
[----:B------:R-:W-:Y:S01]  /*06a0*/  FADD R34, R59, R34 ;  /* 0x000000223b227221 */ /* 0x000fe20000000000 */
[----:B------:R-:W-:Y:S01]  /*06b0*/  FADD R35, R58, R35 ;  /* 0x000000233a237221 */ /* 0x000fe20000000000 */
[----:B------:R-:W-:-:S04]  /*06c0*/  IMAD.WIDE R52, R7, 0x8, R52 ;  /* 0x0000000807347825 */ /* 0x000fc800078e0234 */
[-C--:B--2---:R-:W-:Y:S01]  /*06d0*/  FMUL R59, R43, R51.reuse ;  /* 0x000000332b3b7220 */ /* 0x084fe20000400000 */
[-C--:B------:R-:W-:Y:S01]  /*06e0*/  FMUL R56, R42, R51.reuse ;  /* 0x000000332a387220 */ /* 0x080fe20000400000 */
[-C--:B------:R-:W-:Y:S01]  /*06f0*/  FMUL R61, R49, R51.reuse ;  /* 0x00000033313d7220 */ /* 0x080fe20000400000 */
[-C--:B------:R-:W-:Y:S01]  /*0700*/  FMUL R58, R48, R51.reuse ;  /* 0x00000033303a7220 */ /* 0x080fe20000400000 */
[-C--:B------:R-:W-:Y:S01]  /*0710*/  FFMA R59, R42, R50.reuse, -R59 ;  /* 0x000000322a3b7223 */ /* 0x080fe2000000083b */
[-C--:B------:R-:W-:Y:S01]  /*0720*/  FFMA R56, R43, R50.reuse, R56 ;  /* 0x000000322b387223 */ /* 0x080fe20000000038 */
[-C--:B------:R-:W-:Y:S01]  /*0730*/  FFMA R61, R48, R50.reuse, -R61 ;  /* 0x00000032303d7223 */ /* 0x080fe2000000083d */
[----:B------:R-:W-:Y:S01]  /*0740*/  FFMA R58, R49, R50, R58 ;  /* 0x00000032313a7223 */ /* 0x000fe2000000003a */
[----:B------:R-:W-:Y:S01]  /*0750*/  FADD R14, R59, R14 ;  /* 0x0000000e3b0e7221 */ /* 0x000fe20000000000 */
[----:B------:R-:W-:Y:S01]  /*0760*/  FADD R15, R56, R15 ;  /* 0x0000000f380f7221 */ /* 0x000fe20000000000 */
[-C--:B------:R-:W-:Y:S01]  /*0770*/  FMUL R59, R45, R51.reuse ;  /* 0x000000332d3b7220 */ /* 0x080fe20000400000 */
[----:B------:R-:W-:-:S03]  /*0780*/  FMUL R56, R44, R51 ;  /* 0x000000332c387220 */ /* 0x000fc60000400000 */
[-C--:B------:R-:W-:Y:S01]  /*0790*/  FFMA R59, R44, R50.reuse, -R59 ;  /* 0x000000322c3b7223 */ /* 0x080fe2000000083b */
[----:B------:R-:W-:-:S03]  /*07a0*/  FFMA R56, R45, R50, R56 ;  /* 0x000000322d387223 */ /* 0x000fc60000000038 */
[----:B------:R-:W-:Y:S01]  /*07b0*/  FADD R30, R59, R30 ;  /* 0x0000001e3b1e7221 */ /* 0x000fe20000000000 */
[----:B------:R-:W-:Y:S01]  /*07c0*/  FADD R31, R56, R31 ;  /* 0x0000001f381f7221 */ /* 0x000fe20000000000 */
[-C--:B------:R-:W-:Y:S01]  /*07d0*/  FMUL R59, R47, R51.reuse ;  /* 0x000000332f3b7220 */ /* 0x080fe20000400000 */
[----:B------:R-:W-:-:S03]  /*07e0*/  FMUL R56, R46, R51 ;  /* 0x000000332e387220 */ /* 0x000fc60000400000 */
[-C--:B------:R-:W-:Y:S01]  /*07f0*/  FFMA R59, R46, R50.reuse, -R59 ;  /* 0x000000322e3b7223 */ /* 0x080fe2000000083b */
[----:B------:R-:W-:Y:S02]  /*0800*/  FFMA R56, R47, R50, R56 ;  /* 0x000000322f387223 */ /* 0x000fe40000000038 */
[----:B------:R0:W2:Y:S02]  /*0810*/  LDG.E.64 R50, desc[UR8][R52.64] ;  /* 0x0000000834327981 */ /* 0x0000a4000c1e1b00 */
[----:B0-----:R-:W-:-:S06]  /*0820*/  IMAD.WIDE R52, R8, 0x8, R52 ;  /* 0x0000000808347825 */ /* 0x001fcc00078e0234 */
[----:B------:R-:W3:Y:S01]  /*0830*/  LDG.E.64 R52, desc[UR8][R52.64] ;  /* 0x0000000834347981 */ /* 0x000ee2000c1e1b00 */
[----:B------:R-:W-:Y:S01]  /*0840*/  FADD R22, R59, R22 ;  /* 0x000000163b167221 */ /* 0x000fe20000000000 */
[----:B------:R-:W-:Y:S01]  /*0850*/  FADD R23, R56, R23 ;  /* 0x0000001738177221 */ /* 0x000fe20000000000 */
[----:B------:R-:W-:Y:S01]  /*0860*/  FADD R39, R58, R39 ;  /* 0x000000273a277221 */ /* 0x000fe20000000000 */
[----:B------:R-:W-:Y:S01]  /*0870*/  IADD3 R3, P0, PT, R2, R3, RZ ;  /* 0x0000000302037210 */ /* 0x000fe20007f1e0ff */
[----:B------:R-:W-:-:S03]  /*0880*/  FADD R38, R61, R38 ;  /* 0x000000263d267221 */ /* 0x000fc60000000000 */
[----:B------:R-:W-:Y:S02]  /*0890*/  IADD3.X R6, PT, PT, RZ, R6, RZ, P0, !PT ;  /* 0x00000006ff067210 */ /* 0x000fe400007fe4ff */
[----:B------:R-:W-:-:S04]  /*08a0*/  ISETP.GE.U32.AND P0, PT, R3, R4, PT ;  /* 0x000000040300720c */ /* 0x000fc80003f06070 */
[----:B------:R-:W-:Y:S01]  /*08b0*/  ISETP.GE.U32.AND.EX P0, PT, R6, R5, PT, P0 ;  /* 0x000000050600720c */ /* 0x000fe20003f06100 */
[CC--:B--2---:R-:W-:Y:S01]  /*08c0*/  FMUL R59, R43.reuse, R51.reuse ;  /* 0x000000332b3b7220 */ /* 0x0c4fe20000400000 */
[-C--:B------:R-:W-:Y:S01]  /*08d0*/  FMUL R56, R42, R51.reuse ;  /* 0x000000332a387220 */ /* 0x080fe20000400000 */
[----:B------:R-:W-:Y:S02]  /*08e0*/  FMUL R58, R48, R51 ;  /* 0x00000033303a7220 */ /* 0x000fe40000400000 */
[-C--:B------:R-:W-:Y:S01]  /*08f0*/  FFMA R59, R42, R50.reuse, -R59 ;  /* 0x000000322a3b7223 */ /* 0x080fe2000000083b */
[----:B------:R-:W-:-:S03]  /*0900*/  FFMA R56, R43, R50, R56 ;  /* 0x000000322b387223 */ /* 0x000fc60000000038 */
[----:B------:R-:W-:Y:S01]  /*0910*/  FADD R12, R59, R12 ;  /* 0x0000000c3b0c7221 */ /* 0x000fe20000000000 */
[CC--:B------:R-:W-:Y:S01]  /*0920*/  FMUL R59, R45.reuse, R51.reuse ;  /* 0x000000332d3b7220 */ /* 0x0c0fe20000400000 */
[----:B------:R-:W-:Y:S01]  /*0930*/  FADD R13, R56, R13 ;  /* 0x0000000d380d7221 */ /* 0x000fe20000000000 */
[CC--:B------:R-:W-:Y:S02]  /*0940*/  FMUL R56, R44.reuse, R51.reuse ;  /* 0x000000332c387220 */ /* 0x0c0fe40000400000 */
[-C--:B------:R-:W-:Y:S02]  /*0950*/  FFMA R59, R44, R50.reuse, -R59 ;  /* 0x000000322c3b7223 */ /* 0x080fe4000000083b */
[----:B------:R-:W-:Y:S02]  /*0960*/  FFMA R56, R45, R50, R56 ;  /* 0x000000322d387223 */ /* 0x000fe40000000038 */
[----:B------:R-:W-:Y:S01]  /*0970*/  FADD R28, R59, R28 ;  /* 0x0000001c3b1c7221 */ /* 0x000fe20000000000 */
[-C--:B------:R-:W-:Y:S01]  /*0980*/  FMUL R59, R47, R51.reuse ;  /* 0x000000332f3b7220 */ /* 0x080fe20000400000 */
[----:B------:R-:W-:Y:S01]  /*0990*/  FADD R29, R56, R29 ;  /* 0x0000001d381d7221 */ /* 0x000fe20000000000 */
[----:B------:R-:W-:-:S02]  /*09a0*/  FMUL R56, R46, R51 ;  /* 0x000000332e387220 */ /* 0x000fc40000400000 */
[-C--:B------:R-:W-:Y:S02]  /*09b0*/  FFMA R59, R46, R50.reuse, -R59 ;  /* 0x000000322e3b7223 */ /* 0x080fe4000000083b */
[----:B------:R-:W-:Y:S02]  /*09c0*/  FFMA R56, R47, R50, R56 ;  /* 0x000000322f387223 */ /* 0x000fe40000000038 */
[----:B------:R-:W-:Y:S01]  /*09d0*/  FADD R20, R59, R20 ;  /* 0x000000143b147221 */ /* 0x000fe20000000000 */
[----:B------:R-:W-:Y:S01]  /*09e0*/  FMUL R59, R49, R51 ;  /* 0x00000033313b7220 */ /* 0x000fe20000400000 */
[----:B------:R-:W-:-:S03]  /*09f0*/  FADD R21, R56, R21 ;  /* 0x0000001538157221 */ /* 0x000fc60000000000 */
[CC--:B------:R-:W-:Y:S01]  /*0a00*/  FFMA R51, R48.reuse, R50.reuse, -R59 ;  /* 0x0000003230337223 */ /* 0x0c0fe2000000083b */
[-C--:B---3--:R-:W-:Y:S01]  /*0a10*/  FMUL R59, R43, R53.reuse ;  /* 0x000000352b3b7220 */ /* 0x088fe20000400000 */
[----:B------:R-:W-:Y:S01]  /*0a20*/  FFMA R50, R49, R50, R58 ;  /* 0x0000003231327223 */ /* 0x000fe2000000003a */
[-C--:B------:R-:W-:Y:S01]  /*0a30*/  FMUL R58, R48, R53.reuse ;  /* 0x00000035303a7220 */ /* 0x080fe20000400000 */
[----:B------:R-:W-:Y:S01]  /*0a40*/  FADD R36, R51, R36 ;  /* 0x0000002433247221 */ /* 0x000fe20000000000 */
[CC--:B------:R-:W-:Y:S01]  /*0a50*/  FFMA R59, R42.reuse, R52.reuse, -R59 ;  /* 0x000000342a3b7223 */ /* 0x0c0fe2000000083b */
[-C--:B------:R-:W-:Y:S01]  /*0a60*/  FMUL R42, R42, R53.reuse ;  /* 0x000000352a2a7220 */ /* 0x080fe20000400000 */
[-C--:B------:R-:W-:Y:S01]  /*0a70*/  FFMA R58, R49, R52.reuse, R58 ;  /* 0x00000034313a7223 */ /* 0x080fe2000000003a */
[----:B------:R-:W-:Y:S01]  /*0a80*/  FADD R37, R50, R37 ;  /* 0x0000002532257221 */ /* 0x000fe20000000000 */
[----:B------:R-:W-:Y:S01]  /*0a90*/  FADD R16, R59, R16 ;  /* 0x000000103b107221 */ /* 0x000fe20000000000 */
[----:B------:R-:W-:Y:S01]  /*0aa0*/  FFMA R42, R43, R52, R42 ;  /* 0x000000342b2a7223 */ /* 0x000fe2000000002a */
[----:B------:R-:W-:Y:S01]  /*0ab0*/  FMUL R43, R45, R53 ;  /* 0x000000352d2b7220 */ /* 0x000fe20000400000 */
[----:B------:R-:W-:-:S02]  /*0ac0*/  FADD R41, R58, R41 ;  /* 0x000000293a297221 */ /* 0x000fc40000000000 */
[----:B------:R-:W-:Y:S01]  /*0ad0*/  FADD R17, R42, R17 ;  /* 0x000000112a117221 */ /* 0x000fe20000000000 */
[C---:B------:R-:W-:Y:S01]  /*0ae0*/  FFMA R43, R44.reuse, R52, -R43 ;  /* 0x000000342c2b7223 */ /* 0x040fe2000000082b */
[----:B------:R-:W-:-:S03]  /*0af0*/  FMUL R44, R44, R53 ;  /* 0x000000352c2c7220 */ /* 0x000fc60000400000 */
[----:B------:R-:W-:Y:S01]  /*0b00*/  FADD R32, R43, R32 ;  /* 0x000000202b207221 */ /* 0x000fe20000000000 */
[----:B------:R-:W-:Y:S01]  /*0b10*/  FFMA R44, R45, R52, R44 ;  /* 0x000000342d2c7223 */ /* 0x000fe2000000002c */
[----:B------:R-:W-:-:S03]  /*0b20*/  FMUL R45, R47, R53 ;  /* 0x000000352f2d7220 */ /* 0x000fc60000400000 */
[----:B------:R-:W-:Y:S01]  /*0b30*/  FADD R33, R44, R33 ;  /* 0x000000212c217221 */ /* 0x000fe20000000000 */
[C---:B------:R-:W-:Y:S01]  /*0b40*/  FFMA R45, R46.reuse, R52, -R45 ;  /* 0x000000342e2d7223 */ /* 0x040fe2000000082d */
[----:B------:R-:W-:-:S03]  /*0b50*/  FMUL R46, R46, R53 ;  /* 0x000000352e2e7220 */ /* 0x000fc60000400000 */
[----:B------:R-:W-:Y:S01]  /*0b60*/  FADD R24, R45, R24 ;  /* 0x000000182d187221 */ /* 0x000fe20000000000 */
[----:B------:R-:W-:Y:S01]  /*0b70*/  FFMA R46, R47, R52, R46 ;  /* 0x000000342f2e7223 */ /* 0x000fe2000000002e */
[----:B------:R-:W-:-:S03]  /*0b80*/  FMUL R47, R49, R53 ;  /* 0x00000035312f7220 */ /* 0x000fc60000400000 */
[----:B------:R-:W-:Y:S01]  /*0b90*/  FADD R25, R46, R25 ;  /* 0x000000192e197221 */ /* 0x000fe20000000000 */
[----:B------:R-:W-:-:S04]  /*0ba0*/  FFMA R47, R48, R52, -R47 ;  /* 0x00000034302f7223 */ /* 0x000fc8000000082f */
[----:B------:R-:W-:Y:S01]  /*0bb0*/  FADD R40, R47, R40 ;  /* 0x000000282f287221 */ /* 0x000fe20000000000 */
[----:B------:R-:W-:Y:S06]  /*0bc0*/  @!P0 BRA `(.L_x_80) ;  /* 0xfffffff400e48947 */ /* 0x000fec000383ffff */
.L_x_79:
[----:B------:R-:W-:Y:S05]  /*0bd0*/  BSYNC.RECONVERGENT B0 ;  /* 0x0000000000007941 */ /* 0x000fea0003800200 */
.L_x_78:
        /* <DEDUP_REMOVED lines=23> */
.L_x_83:
[----:B------:R-:W-:Y:S01]  /*0d50*/  ISETP.GE.U32.AND P0, PT, R42, UR5, PT ;  /* 0x000000052a007c0c */ /* 0x000fe2000bf06070 */
[----:B------:R-:W-:-:S12]  /*0d60*/  BSSY.RECONVERGENT B0, `(.L_x_81) ;  /* 0x0000054000007945 */ /* 0x000fd80003800200 */
[----:B-1----:R-:W-:Y:S05]  /*0d70*/  @P0 BRA `(.L_x_82) ;  /* 0x0000000400480947 */ /* 0x002fea0003800000 */
[----:B------:R-:W-:Y:S01]  /*0d80*/  IADD3 R3, PT, PT, R42, UR5, RZ ;  /* 0x000000052a037c10 */ /* 0x000fe2000fffe0ff */
[----:B------:R-:W-:Y:S03]  /*0d90*/  LDS.64 R4, [R2] ;  /* 0x0000000002047984 */ /* 0x000fe60000000a00 */
[----:B------:R-:W-:-:S05]  /*0da0*/  LEA R3, R3, UR4, 0x7 ;  /* 0x0000000403037c11 */ /* 0x000fca000f8e38ff */
[----:B------:R-:W1:Y:S02]  /*0db0*/  LDS.64 R6, [R3] ;  /* 0x0000000003067984 */ /* 0x000e640000000a00 */
[----:B-1----:R-:W-:Y:S01]  /*0dc0*/  FADD R4, R4, R6 ;  /* 0x0000000604047221 */ /* 0x002fe20000000000 */
[----:B------:R-:W-:Y:S02]  /*0dd0*/  FADD R5, R5, R7 ;  /* 0x0000000705057221 */ /* 0x000fe40000000000 */
[----:B------:R-:W-:Y:S04]  /*0de0*/  LDS.64 R6, [R2+0x40] ;  /* 0x0000400002067984 */ /* 0x000fe80000000a00 */
[----:B------:R-:W-:Y:S04]  /*0df0*/  STS.64 [R2], R4 ;  /* 0x0000000402007388 */ /* 0x000fe80000000a00 */
[----:B------:R-:W1:Y:S02]  /*0e00*/  LDS.64 R8, [R3+0x40] ;  /* 0x0000400003087984 */ /* 0x000e640000000a00 */
[----:B-1----:R-:W-:Y:S01]  /*0e10*/  FADD R6, R6, R8 ;  /* 0x0000000806067221 */ /* 0x002fe20000000000 */
[----:B------:R-:W-:-:S02]  /*0e20*/  FADD R7, R7, R9 ;  /* 0x0000000907077221 */ /* 0x000fc40000000000 */
[----:B------:R-:W-:Y:S04]  /*0e30*/  LDS.64 R8, [R2+0x20] ;  /* 0x0000200002087984 */ /* 0x000fe80000000a00 */
[----:B------:R-:W-:Y:S04]  /*0e40*/  STS.64 [R2+0x40], R6 ;  /* 0x0000400602007388 */ /* 0x000fe80000000a00 */
[----:B0-----:R-:W0:Y:S02]  /*0e50*/  LDS.64 R10, [R3+0x20] ;  /* 0x00002000030a7984 */ /* 0x001e240000000a00 */
        /* <DEDUP_REMOVED lines=68> */
.L_x_82:
[----:B------:R-:W-:Y:S05]  /*12a0*/  BSYNC.RECONVERGENT B0 ;  /* 0x0000000000007941 */ /* 0x000fea0003800200 */
.L_x_81:
        /* <DEDUP_REMOVED lines=10> */
[----:B-1----:R-:W-:-:S06]  /*1350*/  SHF.L.U32 R5, R0, 0x4, RZ ;  /* 0x0000000400057819 */ /* 0x002fcc00000006ff */
[----:B0-----:R-:W0:Y:S01]  /*1360*/  LDC.64 R2, c[0x0][0x390] ;  /* 0x0000e400ff027b82 */ /* 0x001e220000000a00 */
        /* <DEDUP_REMOVED lines=27> */
.L_x_84:
        /* <DEDUP_REMOVED lines=14> */
.L_x_125:


//--------------------- .text._Z7_q1gradPK6float2S1_PS_mm --------------------------
	.section	.text._Z7_q1gradPK6float2S1_PS_mm,"ax",@progbits
	.align	128
.text._Z7_q1gradPK6float2S1_PS_mm:
        .type           _Z7_q1gradPK6float2S1_PS_mm,@function
        .size           _Z7_q1gradPK6float2S1_PS_mm,(.L_x_126 - _Z7_q1gradPK6float2S1_PS_mm)
        .other          _Z7_q1gradPK6float2S1_PS_mm,@"STO_CUDA_ENTRY STV_DEFAULT"
_Z7_q1gradPK6float2S1_PS_mm:
        /* <DEDUP_REMOVED lines=15> */
[----:B------:R-:W-:Y:S01]  /*00f0*/  SHF.R.U64 R2, R2, 0x1, R5 ;  /* 0x0000000102027819 */ /* 0x000fe20000001205 */
[----:B0-----:R-:W-:Y:S01]  /*0100*/  IMAD R24, R0, UR4, R3 ;  /* 0x0000000400187c24 */ /* 0x001fe2000f8e0203 */
[----:B------:R-:W-:-:S04]  /*0110*/  SHF.R.U32.HI R3, RZ, 0x1, R5 ;  /* 0x00000001ff037819 */ /* 0x000fc80000011605 */
        /* <DEDUP_REMOVED lines=40> */
.L_x_88:
[----:B------:R-:W-:-:S07]  /*03a0*/  MOV R10, 0x3c0 ;  /* 0x000003c0000a7802 */ /* 0x000fce0000000f00 */
[----:B------:R-:W-:Y:S05]  /*03b0*/  CALL.REL.NOINC `($__internal_4_$__cuda_sm20_div_u64) ;  /* 0x0000001400a47944 */ /* 0x000fea0003c00000 */
.L_x_89:
[----:B------:R-:W-:Y:S05]  /*03c0*/  BSYNC.RECONVERGENT B1 ;  /* 0x0000000000017941 */ /* 0x000fea0003800200 */
.L_x_87:
[----:B------:R-:W-:Y:S01]  /*03d0*/  IADD3 R4, P0, PT, R6, R4, RZ ;  /* 0x0000000406047210 */ /* 0x000fe20007f1e0ff */
[----:B------:R-:W0:Y:S01]  /*03e0*/  LDC R8, c[0x0][0x398] ;  /* 0x0000e600ff087b82 */ /* 0x000e220000000800 */
[----:B------:R-:W-:Y:S01]  /*03f0*/  MOV R9, 0xffffffff ;  /* 0xffffffff00097802 */ /* 0x000fe20000000f00 */
[----:B------:R-:W-:Y:S01]  /*0400*/  BSSY.RECONVERGENT B1, `(.L_x_90) ;  /* 0x000003f000017945 */ /* 0x000fe20003800200 */
[----:B------:R-:W-:Y:S02]  /*0410*/  LOP3.LUT R10, R4, 0x1, RZ, 0xc0, !PT ;  /* 0x00000001040a7812 */ /* 0x000fe400078ec0ff */
[----:B------:R-:W-:Y:S02]  /*0420*/  CS2R R14, SRZ ;  /* 0x00000000000e7805 */ /* 0x000fe4000001ff00 */
[----:B------:R-:W-:Y:S02]  /*0430*/  IADD3.X R6, PT, PT, RZ, R7, RZ, P0, !PT ;  /* 0x00000007ff067210 */ /* 0x000fe400007fe4ff */
[----:B------:R-:W-:-:S02]  /*0440*/  CS2R R12, SRZ ;  /* 0x00000000000c7805 */ /* 0x000fc4000001ff00 */
[----:B------:R-:W-:Y:S02]  /*0450*/  ISETP.NE.U32.AND P0, PT, R10, 0x1, PT ;  /* 0x000000010a00780c */ /* 0x000fe40003f05070 */
[----:B------:R-:W-:Y:S02]  /*0460*/  CS2R R10, SRZ ;  /* 0x00000000000a7805 */ /* 0x000fe4000001ff00 */
[----:B------:R-:W-:Y:S02]  /*0470*/  ISETP.NE.U32.AND P1, PT, R4, RZ, PT ;  /* 0x000000ff0400720c */ /* 0x000fe40003f25070 */
[----:B------:R-:W-:Y:S02]  /*0480*/  ISETP.NE.U32.AND.EX P0, PT, RZ, RZ, PT, P0 ;  /* 0x000000ffff00720c */ /* 0x000fe40003f05100 */
[----:B------:R-:W-:Y:S02]  /*0490*/  MOV R7, 0x1 ;  /* 0x0000000100077802 */ /* 0x000fe40000000f00 */
[----:B------:R-:W-:-:S02]  /*04a0*/  ISETP.NE.AND.EX P1, PT, R6, RZ, PT, P1 ;  /* 0x000000ff0600720c */ /* 0x000fc40003f25310 */
[-C--:B0-----:R-:W-:Y:S02]  /*04b0*/  SHF.L.U32 R6, R7, R8.reuse, RZ ;  /* 0x0000000807067219 */ /* 0x081fe400000006ff */
[CC--:B------:R-:W-:Y:S02]  /*04c0*/  SHF.L.U64.HI R7, R9.reuse, R8.reuse, 0xffffffff ;  /* 0xffffffff09077419 */ /* 0x0c0fe40000010208 */
[----:B------:R-:W-:Y:S02]  /*04d0*/  SHF.L.U32 R4, R9, R8, RZ ;  /* 0x0000000809047219 */ /* 0x000fe400000006ff */
[----:B------:R-:W-:Y:S01]  /*04e0*/  CS2R R8, SRZ ;  /* 0x0000000000087805 */ /* 0x000fe2000001ff00 */
[----:B------:R-:W-:Y:S06]  /*04f0*/  @!P0 BRA `(.L_x_91) ;  /* 0x0000000000bc8947 */ /* 0x000fec0003800000 */
[----:B------:R-:W0:Y:S01]  /*0500*/  LDCU.128 UR8, c[0x0][0x380] ;  /* 0x00007000ff0877ac */ /* 0x000e220008000c00 */
        /* <DEDUP_REMOVED lines=14> */
[----:B------:R-:W-:-:S03]  /*05f0*/  IMAD.WIDE R10, R6, 0x8, R8 ;  /* 0x00000008060a7825 */ /* 0x000fc600078e0208 */
[----:B------:R-:W2:Y:S01]  /*0600*/  LDG.E.64 R8, desc[UR6][R8.64] ;  /* 0x0000000608087981 */ /* 0x000ea2000c1e1b00 */
[----:B------:R-:W-:-:S03]  /*0610*/  IMAD.WIDE R14, R6, 0x8, R18 ;  /* 0x00000008060e7825 */ /* 0x000fc600078e0212 */
[----:B------:R-:W2:Y:S04]  /*0620*/  LDG.E.64 R12, desc[UR6][R18.64] ;  /* 0x00000006120c7981 */ /* 0x000ea8000c1e1b00 */
[----:B------:R-:W3:Y:S04]  /*0630*/  LDG.E.64 R10, desc[UR6][R10.64] ;  /* 0x000000060a0a7981 */ /* 0x000ee8000c1e1b00 */
[----:B------:R-:W4:Y:S01]  /*0640*/  LDG.E.64 R14, desc[UR6][R14.64] ;  /* 0x000000060e0e7981 */ /* 0x000f22000c1e1b00 */
[----:B------:R-:W-:Y:S01]  /*0650*/  MOV R26, R16 ;  /* 0x00000010001a7202 */ /* 0x000fe20000000f00 */
[C---:B--2---:R-:W-:Y:S01]  /*0660*/  FMUL R21, R9.reuse, R13 ;  /* 0x0000000d09157220 */ /* 0x044fe20000400000 */
[----:B------:R-:W-:Y:S01]  /*0670*/  FMUL R22, R9, R12 ;  /* 0x0000000c09167220 */ /* 0x000fe20000400000 */
[----:B---3--:R-:W-:-:S02]  /*0680*/  FMUL R24, R12, R11 ;  /* 0x0000000b0c187220 */ /* 0x008fc40000400000 */
[C---:B------:R-:W-:Y:S01]  /*0690*/  FFMA R20, R8.reuse, R12, -R21 ;  /* 0x0000000c08147223 */ /* 0x040fe20000000815 */
[C---:B------:R-:W-:Y:S01]  /*06a0*/  FMUL R23, R13.reuse, R11 ;  /* 0x0000000b0d177220 */ /* 0x040fe20000400000 */
[----:B------:R-:W-:Y:S01]  /*06b0*/  FFMA R21, R8, R13, R22 ;  /* 0x0000000d08157223 */ /* 0x000fe20000000016 */
[----:B------:R-:W-:Y:S01]  /*06c0*/  FFMA R13, R13, R10, R24 ;  /* 0x0000000a0d0d7223 */ /* 0x000fe20000000018 */
[C---:B----4-:R-:W-:Y:S01]  /*06d0*/  FMUL R19, R9.reuse, R15 ;  /* 0x0000000f09137220 */ /* 0x050fe20000400000 */
[----:B------:R-:W-:Y:S01]  /*06e0*/  FMUL R22, R9, R14 ;  /* 0x0000000e09167220 */ /* 0x000fe20000400000 */
[CC--:B------:R-:W-:Y:S01]  /*06f0*/  FMUL R9, R15.reuse, R11.reuse ;  /* 0x0000000b0f097220 */ /* 0x0c0fe20000400000 */
[----:B------:R-:W-:Y:S01]  /*0700*/  FMUL R24, R14, R11 ;  /* 0x0000000b0e187220 */ /* 0x000fe20000400000 */
[----:B------:R-:W-:Y:S01]  /*0710*/  FFMA R12, R12, R10, -R23 ;  /* 0x0000000a0c0c7223 */ /* 0x000fe20000000817 */
[C---:B------:R-:W-:Y:S01]  /*0720*/  FFMA R18, R8.reuse, R14, -R19 ;  /* 0x0000000e08127223 */ /* 0x040fe20000000813 */
[----:B------:R-:W-:Y:S01]  /*0730*/  FFMA R22, R8, R15, R22 ;  /* 0x0000000f08167223 */ /* 0x000fe20000000016 */
[-C--:B------:R-:W-:Y:S01]  /*0740*/  FFMA R14, R14, R10.reuse, -R9 ;  /* 0x0000000a0e0e7223 */ /* 0x080fe20000000809 */
[----:B------:R-:W-:Y:S01]  /*0750*/  FFMA R15, R15, R10, R24 ;  /* 0x0000000a0f0f7223 */ /* 0x000fe20000000018 */
[----:B------:R-:W-:Y:S01]  /*0760*/  FADD R10, RZ, R12 ;  /* 0x0000000cff0a7221 */ /* 0x000fe20000000000 */
[----:B------:R-:W-:Y:S01]  /*0770*/  FADD R11, RZ, R13 ;  /* 0x0000000dff0b7221 */ /* 0x000fe20000000000 */
[----:B------:R-:W-:Y:S01]  /*0780*/  MOV R24, R17 ;  /* 0x0000001100187202 */ /* 0x000fe20000000f00 */
[----:B------:R-:W-:Y:S01]  /*0790*/  FADD R8, RZ, R20 ;  /* 0x00000014ff087221 */ /* 0x000fe20000000000 */
[----:B------:R-:W-:Y:S01]  /*07a0*/  FADD R9, RZ, R21 ;  /* 0x00000015ff097221 */ /* 0x000fe20000000000 */
[----:B------:R-:W-:Y:S01]  /*07b0*/  FADD R12, RZ, R18 ;  /* 0x00000012ff0c7221 */ /* 0x000fe20000000000 */
[----:B------:R-:W-:Y:S01]  /*07c0*/  FADD R13, RZ, R22 ;  /* 0x00000016ff0d7221 */ /* 0x000fe20000000000 */
[----:B------:R-:W-:Y:S01]  /*07d0*/  FADD R14, RZ, R14 ;  /* 0x0000000eff0e7221 */ /* 0x000fe20000000000 */
[----:B------:R-:W-:-:S07]  /*07e0*/  FADD R15, RZ, R15 ;  /* 0x0000000fff0f7221 */ /* 0x000fce0000000000 */
.L_x_91:
[----:B------:R-:W-:Y:S05]  /*07f0*/  BSYNC.RECONVERGENT B1 ;  /* 0x0000000000017941 */ /* 0x000fea0003800200 */
.L_x_90:
[----:B------:R-:W-:Y:S05]  /*0800*/  @!P1 BRA `(.L_x_86) ;  /* 0x00000004007c9947 */ /* 0x000fea0003800000 */
.L_x_92:
[CC--:B------:R-:W-:Y:S02]  /*0810*/  LOP3.LUT R19, R24.reuse, R4.reuse, RZ, 0xc0, !PT ;  /* 0x0000000418137212 */ /* 0x0c0fe400078ec0ff */
[----:B------:R-:W-:Y:S02]  /*0820*/  LOP3.LUT R16, R24, R4, RZ, 0x30, !PT ;  /* 0x0000000418107212 */ /* 0x000fe400078e30ff */
[----:B------:R-:W-:Y:S02]  /*0830*/  SHF.L.U32 R17, R19, 0x4, RZ ;  /* 0x0000000413117819 */ /* 0x000fe400000006ff */
[----:B------:R-:W-:Y:S02]  /*0840*/  SHF.L.U32 R28, R16, 0x3, RZ ;  /* 0x00000003101c7819 */ /* 0x000fe400000006ff */
[CC--:B------:R-:W-:Y:S02]  /*0850*/  LOP3.LUT R18, R26.reuse, R7.reuse, RZ, 0xc0, !PT ;  /* 0x000000071a127212 */ /* 0x0c0fe400078ec0ff */
[----:B------:R-:W-:-:S02]  /*0860*/  LOP3.LUT R21, R26, R7, RZ, 0x30, !PT ;  /* 0x000000071a157212 */ /* 0x000fc400078e30ff */
[----:B------:R-:W-:Y:S02]  /*0870*/  LOP3.LUT R28, R17, R28, RZ, 0xfc, !PT ;  /* 0x0000001c111c7212 */ /* 0x000fe400078efcff */
[----:B------:R-:W-:Y:S02]  /*0880*/  SHF.L.U64.HI R19, R19, 0x4, R18 ;  /* 0x0000000413137819 */ /* 0x000fe40000010212 */
[----:B------:R-:W-:Y:S02]  /*0890*/  SHF.L.U64.HI R16, R16, 0x3, R21 ;  /* 0x0000000310107819 */ /* 0x000fe40000010215 */
[C---:B------:R-:W-:Y:S02]  /*08a0*/  IADD3 R22, P0, PT, R28.reuse, UR12, RZ ;  /* 0x0000000c1c167c10 */ /* 0x040fe4000ff1e0ff */
[----:B------:R-:W-:Y:S02]  /*08b0*/  LOP3.LUT R16, R19, R16, RZ, 0xfc, !PT ;  /* 0x0000001013107212 */ /* 0x000fe400078efcff */
[----:B------:R-:W-:-:S02]  /*08c0*/  IADD3 R28, P1, PT, R28, UR14, RZ ;  /* 0x0000000e1c1c7c10 */ /* 0x000fc4000ff3e0ff */
[C---:B------:R-:W-:Y:S02]  /*08d0*/  IADD3.X R23, PT, PT, R16.reuse, UR13, RZ, P0, !PT ;  /* 0x0000000d10177c10 */ /* 0x040fe400087fe4ff */
[----:B------:R-:W-:-:S03]  /*08e0*/  IADD3.X R29, PT, PT, R16, UR15, RZ, P1, !PT ;  /* 0x0000000f101d7c10 */ /* 0x000fc60008ffe4ff */
[----:B------:R0:W2:Y:S04]  /*08f0*/  LDG.E.64 R16, desc[UR6][R22.64] ;  /* 0x0000000616107981 */ /* 0x0000a8000c1e1b00 */
[----:B------:R-:W2:Y:S01]  /*0900*/  LDG.E.64 R18, desc[UR6][R28.64] ;  /* 0x000000061c127981 */ /* 0x000ea2000c1e1b00 */
[----:B------:R-:W-:-:S04]  /*0910*/  IMAD.WIDE R20, R6, 0x8, R28 ;  /* 0x0000000806147825 */ /* 0x000fc800078e021c */
[----:B0-----:R-:W-:Y:S02]  /*0920*/  IMAD.WIDE R22, R6, 0x8, R22 ;  /* 0x0000000806167825 */ /* 0x001fe400078e0216 */
[----:B------:R-:W3:Y:S04]  /*0930*/  LDG.E.64 R20, desc[UR6][R20.64] ;  /* 0x0000000614147981 */ /* 0x000ee8000c1e1b00 */
[----:B------:R-:W4:Y:S01]  /*0940*/  LDG.E.64 R22, desc[UR6][R22.64] ;  /* 0x0000000616167981 */ /* 0x000f22000c1e1b00 */
[----:B------:R-:W-:Y:S01]  /*0950*/  IADD3 R24, P0, PT, R5, R24, RZ ;  /* 0x0000001805187210 */ /* 0x000fe20007f1e0ff */
[----:B--2---:R-:W-:-:S04]  /*0960*/  FMUL R25, R17, R19 ;  /* 0x0000001311197220 */ /* 0x004fc80000400000 */
[----:B------:R-:W-:Y:S01]  /*0970*/  FFMA R25, R16, R18, -R25 ;  /* 0x0000001210197223 */ /* 0x000fe20000000819 */
[----:B---3--:R-:W-:-:S03]  /*0980*/  FMUL R28, R17, R20 ;  /* 0x00000014111c7220 */ /* 0x008fc60000400000 */
[----:B------:R-:W-:Y:S01]  /*0990*/  FADD R8, R25, R8 ;  /* 0x0000000819087221 */ /* 0x000fe20000000000 */
[----:B------:R-:W-:-:S04]  /*09a0*/  FMUL R25, R17, R18 ;  /* 0x0000001211197220 */ /* 0x000fc80000400000 */
[----:B------:R-:W-:-:S04]  /*09b0*/  FFMA R25, R16, R19, R25 ;  /* 0x0000001310197223 */ /* 0x000fc80000000019 */
[----:B------:R-:W-:Y:S01]  /*09c0*/  FADD R9, R25, R9 ;  /* 0x0000000919097221 */ /* 0x000fe20000000000 */
[----:B------:R-:W-:-:S04]  /*09d0*/  FMUL R25, R17, R21 ;  /* 0x0000001511197220 */ /* 0x000fc80000400000 */
[C---:B------:R-:W-:Y:S01]  /*09e0*/  FFMA R17, R16.reuse, R20, -R25 ;  /* 0x0000001410117223 */ /* 0x040fe20000000819 */
[----:B----4-:R-:W-:Y:S01]  /*09f0*/  FMUL R25, R19, R23 ;  /* 0x0000001713197220 */ /* 0x010fe20000400000 */
[----:B------:R-:W-:Y:S01]  /*0a00*/  FFMA R16, R16, R21, R28 ;  /* 0x0000001510107223 */ /* 0x000fe2000000001c */
[-C--:B------:R-:W-:Y:S02]  /*0a10*/  FMUL R28, R20, R23.reuse ;  /* 0x00000017141c7220 */ /* 0x080fe40000400000 */
[C---:B------:R-:W-:Y:S01]  /*0a20*/  FFMA R25, R18.reuse, R22, -R25 ;  /* 0x0000001612197223 */ /* 0x040fe20000000819 */
[----:B------:R-:W-:-:S03]  /*0a30*/  FMUL R18, R18, R23 ;  /* 0x0000001712127220 */ /* 0x000fc60000400000 */
[----:B------:R-:W-:Y:S01]  /*0a40*/  FADD R25, R25, R10 ;  /* 0x0000000a19197221 */ /* 0x000fe20000000000 */
[----:B------:R-:W-:Y:S01]  /*0a50*/  FFMA R18, R19, R22, R18 ;  /* 0x0000001613127223 */ /* 0x000fe20000000012 */
[----:B------:R-:W-:Y:S01]  /*0a60*/  FMUL R19, R21, R23 ;  /* 0x0000001715137220 */ /* 0x000fe20000400000 */
[----:B------:R-:W-:-:S03]  /*0a70*/  FADD R23, R17, R12 ;  /* 0x0000000c11177221 */ /* 0x000fc60000000000 */
[----:B------:R-:W-:Y:S01]  /*0a80*/  FFMA R10, R20, R22, -R19 ;  /* 0x00000016140a7223 */ /* 0x000fe20000000813 */
[----:B------:R-:W-:Y:S01]  /*0a90*/  IADD3.X R20, PT, PT, RZ, R26, RZ, P0, !PT ;  /* 0x0000001aff147210 */ /* 0x000fe200007fe4ff */
[----:B------:R-:W-:Y:S01]  /*0aa0*/  FFMA R26, R21, R22, R28 ;  /* 0x00000016151a7223 */ /* 0x000fe2000000001c */
[-C--:B------:R-:W-:Y:S01]  /*0ab0*/  LOP3.LUT R21, R24, R4.reuse, RZ, 0x30, !PT ;  /* 0x0000000418157212 */ /* 0x080fe200078e30ff */
[----:B------:R-:W-:Y:S01]  /*0ac0*/  FADD R14, R10, R14 ;  /* 0x0000000e0a0e7221 */ /* 0x000fe20000000000 */
[-C--:B------:R-:W-:Y:S02]  /*0ad0*/  LOP3.LUT R22, R20, R7.reuse, RZ, 0x30, !PT ;  /* 0x0000000714167212 */ /* 0x080fe400078e30ff */
[----:B------:R-:W-:Y:S02]  /*0ae0*/  LOP3.LUT R28, R24, R4, RZ, 0xc0, !PT ;  /* 0x00000004181c7212 */ /* 0x000fe400078ec0ff */
[----:B------:R-:W-:Y:S02]  /*0af0*/  LOP3.LUT R19, R20, R7, RZ, 0xc0, !PT ;  /* 0x0000000714137212 */ /* 0x000fe400078ec0ff */
[----:B------:R-:W-:-:S02]  /*0b00*/  SHF.L.U64.HI R22, R21, 0x3, R22 ;  /* 0x0000000315167819 */ /* 0x000fc40000010216 */
[C---:B------:R-:W-:Y:S02]  /*0b10*/  SHF.L.U64.HI R19, R28.reuse, 0x4, R19 ;  /* 0x000000041c137819 */ /* 0x040fe40000010213 */
[----:B------:R-:W-:Y:S02]  /*0b20*/  SHF.L.U32 R21, R21, 0x3, RZ ;  /* 0x0000000315157819 */ /* 0x000fe400000006ff */
[----:B------:R-:W-:Y:S02]  /*0b30*/  SHF.L.U32 R28, R28, 0x4, RZ ;  /* 0x000000041c1c7819 */ /* 0x000fe400000006ff */
[----:B------:R-:W-:Y:S02]  /*0b40*/  LOP3.LUT R22, R19, R22, RZ, 0xfc, !PT ;  /* 0x0000001613167212 */ /* 0x000fe400078efcff */
[----:B------:R-:W-:Y:S01]  /*0b50*/  LOP3.LUT R28, R28, R21, RZ, 0xfc, !PT ;  /* 0x000000151c1c7212 */ /* 0x000fe200078efcff */
[----:B------:R-:W-:-:S03]  /*0b60*/  FADD R21, R18, R11 ;  /* 0x0000000b12157221 */ /* 0x000fc60000000000 */
[C---:B------:R-:W-:Y:S02]  /*0b70*/  IADD3 R18, P0, PT, R28.reuse, UR12, RZ ;  /* 0x0000000c1c127c10 */ /* 0x040fe4000ff1e0ff */
[----:B------:R-:W-:Y:S02]  /*0b80*/  IADD3 R28, P1, PT, R28, UR14, RZ ;  /* 0x0000000e1c1c7c10 */ /* 0x000fe4000ff3e0ff */
[C---:B------:R-:W-:Y:S02]  /*0b90*/  IADD3.X R19, PT, PT, R22.reuse, UR13, RZ, P0, !PT ;  /* 0x0000000d16137c10 */ /* 0x040fe400087fe4ff */
[----:B------:R-:W-:Y:S01]  /*0ba0*/  IADD3.X R29, PT, PT, R22, UR15, RZ, P1, !PT ;  /* 0x0000000f161d7c10 */ /* 0x000fe20008ffe4ff */
[----:B------:R-:W-:Y:S02]  /*0bb0*/  FADD R22, R16, R13 ;  /* 0x0000000d10167221 */ /* 0x000fe40000000000 */
[----:B------:R0:W2:Y:S04]  /*0bc0*/  LDG.E.64 R10, desc[UR6][R18.64] ;  /* 0x00000006120a7981 */ /* 0x0000a8000c1e1b00 */
[----:B------:R-:W2:Y:S01]  /*0bd0*/  LDG.E.64 R12, desc[UR6][R28.64] ;  /* 0x000000061c0c7981 */ /* 0x000ea2000c1e1b00 */
[----:B------:R-:W-:-:S04]  /*0be0*/  IMAD.WIDE R16, R6, 0x8, R28 ;  /* 0x0000000806107825 */ /* 0x000fc800078e021c */
[----:B0-----:R-:W-:Y:S02]  /*0bf0*/  IMAD.WIDE R18, R6, 0x8, R18 ;  /* 0x0000000806127825 */ /* 0x001fe400078e0212 */
[----:B------:R-:W3:Y:S04]  /*0c00*/  LDG.E.64 R16, desc[UR6][R16.64] ;  /* 0x0000000610107981 */ /* 0x000ee8000c1e1b00 */
[----:B------:R-:W4:Y:S01]  /*0c10*/  LDG.E.64 R18, desc[UR6][R18.64] ;  /* 0x0000000612127981 */ /* 0x000f22000c1e1b00 */
[----:B------:R-:W-:Y:S01]  /*0c20*/  FADD R15, R26, R15 ;  /* 0x0000000f1a0f7221 */ /* 0x000fe20000000000 */
[----:B------:R-:W-:Y:S01]  /*0c30*/  IADD3 R24, P0, PT, R5, R24, RZ ;  /* 0x0000001805187210 */ /* 0x000fe20007f1e0ff */
[C---:B--2---:R-:W-:Y:S01]  /*0c40*/  FMUL R27, R11.reuse, R13 ;  /* 0x0000000d0b1b7220 */ /* 0x044fe20000400000 */
[----:B------:R-:W-:-:S03]  /*0c50*/  FMUL R26, R11, R12 ;  /* 0x0000000c0b1a7220 */ /* 0x000fc60000400000 */
[C---:B------:R-:W-:Y:S01]  /*0c60*/  FFMA R27, R10.reuse, R12, -R27 ;  /* 0x0000000c0a1b7223 */ /* 0x040fe2000000081b */
[----:B------:R-:W-:-:S03]  /*0c70*/  FFMA R26, R10, R13, R26 ;  /* 0x0000000d0a1a7223 */ /* 0x000fc6000000001a */
[----:B------:R-:W-:Y:S01]  /*0c80*/  FADD R8, R8, R27 ;  /* 0x0000001b08087221 */ /* 0x000fe20000000000 */
[----:B------:R-:W-:Y:S01]  /*0c90*/  FADD R9, R9, R26 ;  /* 0x0000001a09097221 */ /* 0x000fe20000000000 */
[C---:B---3--:R-:W-:Y:S01]  /*0ca0*/  FMUL R27, R11.reuse, R17 ;  /* 0x000000110b1b7220 */ /* 0x048fe20000400000 */
[-C--:B------:R-:W-:Y:S01]  /*0cb0*/  FMUL R26, R11, R16.reuse ;  /* 0x000000100b1a7220 */ /* 0x080fe20000400000 */
[----:B----4-:R-:W-:Y:S02]  /*0cc0*/  FMUL R11, R13, R19 ;  /* 0x000000130d0b7220 */ /* 0x010fe40000400000 */
[C---:B------:R-:W-:Y:S01]  /*0cd0*/  FFMA R28, R10.reuse, R16, -R27 ;  /* 0x000000100a1c7223 */ /* 0x040fe2000000081b */
[----:B------:R-:W-:Y:S01]  /*0ce0*/  FFMA R27, R10, R17, R26 ;  /* 0x000000110a1b7223 */ /* 0x000fe2000000001a */
[CC--:B------:R-:W-:Y:S01]  /*0cf0*/  FFMA R10, R12.reuse, R18.reuse, -R11 ;  /* 0x000000120c0a7223 */ /* 0x0c0fe2000000080b */
[-C--:B------:R-:W-:Y:S01]  /*0d00*/  FMUL R12, R12, R19.reuse ;  /* 0x000000130c0c7220 */ /* 0x080fe20000400000 */
[-C--:B------:R-:W-:Y:S01]  /*0d10*/  FMUL R11, R17, R19.reuse ;  /* 0x00000013110b7220 */ /* 0x080fe20000400000 */
[C---:B------:R-:W-:Y:S01]  /*0d20*/  FMUL R26, R16.reuse, R19 ;  /* 0x00000013101a7220 */ /* 0x040fe20000400000 */
[----:B------:R-:W-:Y:S01]  /*0d30*/  FADD R10, R25, R10 ;  /* 0x0000000a190a7221 */ /* 0x000fe20000000000 */
[-C--:B------:R-:W-:Y:S01]  /*0d40*/  FFMA R12, R13, R18.reuse, R12 ;  /* 0x000000120d0c7223 */ /* 0x080fe2000000000c */
[-C--:B------:R-:W-:Y:S01]  /*0d50*/  FFMA R19, R16, R18.reuse, -R11 ;  /* 0x0000001210137223 */ /* 0x080fe2000000080b */
[----:B------:R-:W-:Y:S01]  /*0d60*/  FFMA R18, R17, R18, R26 ;  /* 0x0000001211127223 */ /* 0x000fe2000000001a */
[----:B------:R-:W-:Y:S01]  /*0d70*/  IADD3.X R26, PT, PT, RZ, R20, RZ, P0, !PT ;  /* 0x00000014ff1a7210 */ /* 0x000fe200007fe4ff */
[----:B------:R-:W-:Y:S01]  /*0d80*/  FADD R11, R21, R12 ;  /* 0x0000000c150b7221 */ /* 0x000fe20000000000 */
[----:B------:R-:W-:Y:S01]  /*0d90*/  ISETP.GE.U32.AND P0, PT, R24, R2, PT ;  /* 0x000000021800720c */ /* 0x000fe20003f06070 */
[----:B------:R-:W-:Y:S01]  /*0da0*/  FADD R12, R23, R28 ;  /* 0x0000001c170c7221 */ /* 0x000fe20000000000 */
[----:B------:R-:W-:Y:S01]  /*0db0*/  FADD R13, R22, R27 ;  /* 0x0000001b160d7221 */ /* 0x000fe20000000000 */
[----:B------:R-:W-:Y:S01]  /*0dc0*/  FADD R14, R14, R19 ;  /* 0x000000130e0e7221 */ /* 0x000fe20000000000 */
[----:B------:R-:W-:Y:S01]  /*0dd0*/  ISETP.GE.U32.AND.EX P0, PT, R26, R3, PT, P0 ;  /* 0x000000031a00720c */ /* 0x000fe20003f06100 */
[----:B------:R-:W-:-:S12]  /*0de0*/  FADD R15, R15, R18 ;  /* 0x000000120f0f7221 */ /* 0x000fd80000000000 */
[----:B------:R-:W-:Y:S05]  /*0df0*/  @!P0 BRA `(.L_x_92) ;  /* 0xfffffff800848947 */ /* 0x000fea000383ffff */
.L_x_86:
[----:B------:R-:W-:Y:S05]  /*0e00*/  BSYNC.RECONVERGENT B0 ;  /* 0x0000000000007941 */ /* 0x000fea0003800200 */
.L_x_85:
        /* <DEDUP_REMOVED lines=39> */
.L_x_94:
[----:B------:R-:W-:Y:S05]  /*1080*/  BSYNC.RECONVERGENT B0 ;  /* 0x0000000000007941 */ /* 0x000fea0003800200 */
.L_x_93:
        /* <DEDUP_REMOVED lines=23> */
.L_x_96:
[----:B------:R-:W-:Y:S05]  /*1200*/  BSYNC.RECONVERGENT B0 ;  /* 0x0000000000007941 */ /* 0x000fea0003800200 */
.L_x_95:
        /* <DEDUP_REMOVED lines=23> */
.L_x_98:
[----:B------:R-:W-:Y:S05]  /*1380*/  BSYNC.RECONVERGENT B0 ;  /* 0x0000000000007941 */ /* 0x000fea0003800200 */
.L_x_97:
        /* <DEDUP_REMOVED lines=23> */
.L_x_100:
[----:B------:R-:W-:Y:S05]  /*1500*/  BSYNC.RECONVERGENT B0 ;  /* 0x0000000000007941 */ /* 0x000fea0003800200 */
.L_x_99:
        /* <DEDUP_REMOVED lines=23> */
.L_x_102:
[----:B------:R-:W-:Y:S05]  /*1680*/  BSYNC.RECONVERGENT B0 ;  /* 0x0000000000007941 */ /* 0x000fea0003800200 */
.L_x_101:
        /* <DEDUP_REMOVED lines=23> */
.L_x_104:
[----:B------:R-:W-:Y:S05]  /*1800*/  BSYNC.RECONVERGENT B0 ;  /* 0x0000000000007941 */ /* 0x000fea0003800200 */
.L_x_103:
        /* <DEDUP_REMOVED lines=23> */
.L_x_106:
[----:B------:R-:W-:Y:S05]  /*1980*/  BSYNC.RECONVERGENT B0 ;  /* 0x0000000000007941 */ /* 0x000fea0003800200 */
.L_x_105:
        /* <DEDUP_REMOVED lines=12> */
        .weak           $__internal_4_$__cuda_sm20_div_u64
        .type           $__internal_4_$__cuda_sm20_div_u64,@function
        .size           $__internal_4_$__cuda_sm20_div_u64,(.L_x_126 - $__internal_4_$__cuda_sm20_div_u64)
$__internal_4_$__cuda_sm20_div_u64:
        /* <DEDUP_REMOVED lines=59> */
[----:B------:R-:W-:Y:S02]  /*1e00*/  SEL R6, R6, R11, P0 ;  /* 0x0000000b06067207 */ /* 0x000fe40000000000 */
[----:B------:R-:W-:-:S02]  /*1e10*/  MOV R11, 0x0 ;  /* 0x00000000000b7802 */ /* 0x000fc40000000f00 */
[----:B------:R-:W-:Y:S02]  /*1e20*/  ISETP.NE.AND.EX P1, PT, RZ, RZ, PT, P1 ;  /* 0x000000ffff00720c */ /* 0x000fe40003f25310 */
[----:B------:R-:W-:Y:S02]  /*1e30*/  SEL R7, R7, R8, P0 ;  /* 0x0000000807077207 */ /* 0x000fe40000000000 */
[----:B------:R-:W-:Y:S02]  /*1e40*/  SEL R6, R6, 0xffffffff, P1 ;  /* 0xffffffff06067807 */ /* 0x000fe40000800000 */
[----:B------:R-:W-:Y:S01]  /*1e50*/  SEL R7, R7, 0xffffffff, P1 ;  /* 0xffffffff07077807 */ /* 0x000fe20000800000 */
[----:B------:R-:W-:Y:S06]  /*1e60*/  RET.REL.NODEC R10 `(_Z7_q1gradPK6float2S1_PS_mm) ;  /* 0xffffffe00a647950 */ /* 0x000fec0003c3ffff */
.L_x_107:
        /* <DEDUP_REMOVED lines=9> */
.L_x_126:


//--------------------- .text._Z13_set2standardP6float2m --------------------------
	.section	.text._Z13_set2standardP6float2m,"ax",@progbits
	.align	128
.text._Z13_set2standardP6float2m:
        .type           _Z13_set2standardP6float2m,@function
        .size           _Z13_set2standardP6float2m,(.L_x_128 - _Z13_set2standardP6float2m)
        .other          _Z13_set2standardP6float2m,@"STO_CUDA_ENTRY STV_DEFAULT"
_Z13_set2standardP6float2m:
[----:B------:R-:W-:Y:S01]  /*0000*/  LDC R1, c[0x0][0x37c] ;  /* 0x0000df00ff017b82 */ /* 0x000fe20000000800 */
[----:B------:R-:W0:Y:S07]  /*0010*/  S2R R2, SR_TID.X ;  /* 0x0000000000027919 */ /* 0x000e2e0000002100 */
[----:B------:R-:W0:Y:S01]  /*0020*/  S2UR UR8, SR_CTAID.X ;  /* 0x00000000000879c3 */ /* 0x000e220000002500 */
[----:B------:R-:W1:Y:S01]  /*0030*/  LDCU UR4, c[0x0][0x388] ;  /* 0x00007100ff0477ac */ /* 0x000e620008000800 */
[----:B------:R-:W-:Y:S01]  /*0040*/  BSSY.RECONVERGENT B0, `(.L_x_108) ;  /* 0x0000018000007945 */ /* 0x000fe20003800200 */
[----:B------:R-:W-:Y:S01]  /*0050*/  UMOV UR5, 0x1 ;  /* 0x0000000100057882 */ /* 0x000fe20000000000 */
[----:B------:R-:W2:Y:S04]  /*0060*/  LDCU.64 UR6, c[0x0][0x358] ;  /* 0x00006b00ff0677ac */ /* 0x000ea80008000a00 */
[----:B------:R-:W3:Y:S01]  /*0070*/  LDC R3, c[0x0][0x360] ;  /* 0x0000d800ff037b82 */ /* 0x000ee20000000800 */
[----:B-1----:R-:W-:-:S04]  /*0080*/  USHF.L.U32 UR4, UR5, UR4, URZ ;  /* 0x0000000405047299 */ /* 0x002fc800080006ff */
[----:B------:R-:W-:Y:S01]  /*0090*/  USHF.R.S32.HI UR9, URZ, 0x1f, UR4 ;  /* 0x0000001fff097899 */ /* 0x000fe20008011404 */
[----:B0-----:R-:W-:Y:S01]  /*00a0*/  LOP3.LUT P1, RZ, R2, UR8, RZ, 0xfc, !PT ;  /* 0x0000000802ff7c12 */ /* 0x001fe2000f82fcff */
[----:B---3--:R-:W-:-:S05]  /*00b0*/  IMAD R0, R3, UR8, R2 ;  /* 0x0000000803007c24 */ /* 0x008fca000f8e0202 */
[----:B------:R-:W-:-:S04]  /*00c0*/  ISETP.GE.U32.AND P0, PT, R0, UR4, PT ;  /* 0x0000000400007c0c */ /* 0x000fc8000bf06070 */
[----:B------:R-:W-:-:S13]  /*00d0*/  ISETP.GE.U32.AND.EX P0, PT, RZ, UR9, PT, P0 ;  /* 0x00000009ff007c0c */ /* 0x000fda000bf06100 */
[----:B--2---:R-:W-:Y:S05]  /*00e0*/  @P0 BRA `(.L_x_109) ;  /* 0x0000000000340947 */ /* 0x004fea0003800000 */
[----:B------:R-:W0:Y:S01]  /*00f0*/  LDC.64 R6, c[0x0][0x380] ;  /* 0x0000e000ff067b82 */ /* 0x000e220000000a00 */
[----:B------:R-:W1:Y:S01]  /*0100*/  LDCU UR5, c[0x0][0x370] ;  /* 0x00006e00ff0577ac */ /* 0x000e620008000800 */
[----:B------:R-:W-:Y:S02]  /*0110*/  IMAD.MOV.U32 R5, RZ, RZ, R0 ;  /* 0x000000ffff057224 */ /* 0x000fe400078e0000 */
[----:B------:R-:W-:Y:S02]  /*0120*/  IMAD.MOV.U32 R4, RZ, RZ, RZ ;  /* 0x000000ffff047224 */ /* 0x000fe400078e00ff */
[----:B-1----:R-:W-:-:S07]  /*0130*/  IMAD R0, R3, UR5, RZ ;  /* 0x0000000503007c24 */ /* 0x002fce000f8e02ff */
.L_x_110:
[----:B0-----:R-:W-:-:S04]  /*0140*/  LEA R2, P0, R5, R6, 0x3 ;  /* 0x0000000605027211 */ /* 0x001fc800078018ff */
[----:B------:R-:W-:Y:S02]  /*0150*/  LEA.HI.X R3, R5, R7, R4, 0x3, P0 ;  /* 0x0000000705037211 */ /* 0x000fe400000f1c04 */
[----:B------:R-:W-:-:S03]  /*0160*/  IADD3 R5, P0, PT, R0, R5, RZ ;  /* 0x0000000500057210 */ /* 0x000fc60007f1e0ff */
[----:B------:R1:W-:Y:S02]  /*0170*/  STG.E.64 desc[UR6][R2.64], RZ ;  /* 0x000000ff02007986 */ /* 0x0003e4000c101b06 */
[----:B------:R-:W-:Y:S01]  /*0180*/  IMAD.X R4, RZ, RZ, R4, P0 ;  /* 0x000000ffff047224 */ /* 0x000fe200000e0604 */
[----:B------:R-:W-:-:S04]  /*0190*/  ISETP.GE.U32.AND P0, PT, R5, UR4, PT ;  /* 0x0000000405007c0c */ /* 0x000fc8000bf06070 */
[----:B------:R-:W-:-:S13]  /*01a0*/  ISETP.GE.U32.AND.EX P0, PT, R4, UR9, PT, P0 ;  /* 0x0000000904007c0c */ /* 0x000fda000bf06100 */
[----:B-1----:R-:W-:Y:S05]  /*01b0*/  @!P0 BRA `(.L_x_110) ;  /* 0xfffffffc00e08947 */ /* 0x002fea000383ffff */
.L_x_109:
[----:B------:R-:W-:Y:S05]  /*01c0*/  BSYNC.RECONVERGENT B0 ;  /* 0x0000000000007941 */ /* 0x000fea0003800200 */
.L_x_108:
[----:B------:R-:W-:Y:S06]  /*01d0*/  BAR.SYNC.DEFER_BLOCKING 0x0 ;  /* 0x0000000000007b1d */ /* 0x000fec0000010000 */
[----:B------:R-:W-:Y:S05]  /*01e0*/  @P1 EXIT ;  /* 0x000000000000194d */ /* 0x000fea0003800000 */
[----:B------:R-:W0:Y:S01]  /*01f0*/  LDC.64 R2, c[0x0][0x380] ;  /* 0x0000e000ff027b82 */ /* 0x000e220000000a00 */
[----:B------:R-:W-:Y:S02]  /*0200*/  IMAD.MOV.U32 R4, RZ, RZ, 0x3f800000 ;  /* 0x3f800000ff047424 */ /* 0x000fe400078e00ff */
[----:B------:R-:W-:-:S05]  /*0210*/  IMAD.MOV.U32 R5, RZ, RZ, RZ ;  /* 0x000000ffff057224 */ /* 0x000fca00078e00ff */
[----:B0-----:R-:W-:Y:S01]  /*0220*/  STG.E.64 desc[UR6][R2.64], R4 ;  /* 0x0000000402007986 */ /* 0x001fe2000c101b06 */
[----:B------:R-:W-:Y:S05]  /*0230*/  EXIT ;  /* 0x000000000000794d */ /* 0x000fea0003800000 */
.L_x_111:
        /* <DEDUP_REMOVED lines=12> */
.L_x_128:


//--------------------- .nv.shared.reserved.0     --------------------------
	.section	.nv.shared.reserved.0,"aw",@nobits
	.weak		__nv_reservedSMEM_offset_0_alias
	.size		__nv_reservedSMEM_offset_0_alias, 0, 64
	.other		__nv_reservedSMEM_offset_0_alias,@"STO_CUDA_RESERVED_SHARED STV_DEFAULT"
__nv_reservedSMEM_offset_0_alias:
	.zero		0
	.zero		64


//--------------------- .nv.shared._Z14_get_q2densityPK6float2PS_mmm --------------------------
	.section	.nv.shared._Z14_get_q2densityPK6float2PS_mmm,"aw",@nobits
	.sectionflags	@""
	.align	8
.nv.shared._Z14_get_q2densityPK6float2PS_mmm:
	.zero		17408


//--------------------- .nv.shared._Z14_get_q1densityPK6float2PS_mm --------------------------
	.section	.nv.shared._Z14_get_q1densityPK6float2PS_mm,"aw",@nobits
	.sectionflags	@""
	.align	8
.nv.shared._Z14_get_q1densityPK6float2PS_mm:
	.zero		5120


//--------------------- .nv.shared._Z12_q2grad_diagPK6float2S1_PS_mmm --------------------------
	.section	.nv.shared._Z12_q2grad_diagPK6float2S1_PS_mmm,"aw",@nobits
	.sectionflags	@""
	.align	8
.nv.shared._Z12_q2grad_diagPK6float2S1_PS_mmm:
	.zero		5120


//--------------------- .nv.shared._Z7_q2gradPK6float2S1_PS_mmm --------------------------
	.section	.nv.shared._Z7_q2gradPK6float2S1_PS_mmm,"aw",@nobits
	.sectionflags	@""
	.align	8
.nv.shared._Z7_q2gradPK6float2S1_PS_mmm:
	.zero		17408


//--------------------- .nv.shared._Z7_q1gradPK6float2S1_PS_mm --------------------------
	.section	.nv.shared._Z7_q1gradPK6float2S1_PS_mm,"aw",@nobits
	.sectionflags	@""
	.align	8
.nv.shared._Z7_q1gradPK6float2S1_PS_mm:
	.zero		5120


//--------------------- .nv.constant0._Z4_addPK6float2PS_m --------------------------
	.section	.nv.constant0._Z4_addPK6float2PS_m,"a",@progbits
	.sectionflags	@""
	.align	4
.nv.constant0._Z4_addPK6float2PS_m:
	.zero		920


//--------------------- .nv.constant0._Z16_conj_and_doublePK6float2PS_m --------------------------
	.section	.nv.constant0._Z16_conj_and_doublePK6float2PS_m,"a",@progbits
	.sectionflags	@""
	.align	4
.nv.constant0._Z16_conj_and_doublePK6float2PS_m:
	.zero		920


//--------------------- .nv.constant0._Z5_copyPK6float2PS_m --------------------------
	.section	.nv.constant0._Z5_copyPK6float2PS_m,"a",@progbits
	.sectionflags	@""
	.align	4
.nv.constant0._Z5_copyPK6float2PS_m:
	.zero		920


//--------------------- .nv.constant0._Z14_get_q2densityPK6float2PS_mmm --------------------------
	.section	.nv.constant0._Z14_get_q2densityPK6float2PS_mmm,"a",@progbits
	.sectionflags	@""
	.align	4
.nv.constant0._Z14_get_q2densityPK6float2PS_mmm:
	.zero		936


//--------------------- .nv.constant0._Z14_get_q1densityPK6float2PS_mm --------------------------
	.section	.nv.constant0._Z14_get_q1densityPK6float2PS_mm,"a",@progbits
	.sectionflags	@""
	.align	4
.nv.constant0._Z14_get_q1densityPK6float2PS_mm:
	.zero		928


//--------------------- .nv.constant0._Z12_q2gate_diagP6float2mmm --------------------------
	.section	.nv.constant0._Z12_q2gate_diagP6float2mmm,"a",@progbits
	.sectionflags	@""
	.align	4
.nv.constant0._Z12_q2gate_diagP6float2mmm:
	.zero		928


//--------------------- .nv.constant0._Z7_q2gateP6float2mmm --------------------------
	.section	.nv.constant0._Z7_q2gateP6float2mmm,"a",@progbits
	.sectionflags	@""
	.align	4
.nv.constant0._Z7_q2gateP6float2mmm:
	.zero		928


//--------------------- .nv.constant0._Z7_q1gateP6float2mm --------------------------
	.section	.nv.constant0._Z7_q1gateP6float2mm,"a",@progbits
	.sectionflags	@""
	.align	4
.nv.constant0._Z7_q1gateP6float2mm:
	.zero		920


//--------------------- .nv.constant0._Z12_q2grad_diagPK6float2S1_PS_mmm --------------------------
	.section	.nv.constant0._Z12_q2grad_diagPK6float2S1_PS_mmm,"a",@progbits
	.sectionflags	@""
	.align	4
.nv.constant0._Z12_q2grad_diagPK6float2S1_PS_mmm:
	.zero		944


//--------------------- .nv.constant0._Z7_q2gradPK6float2S1_PS_mmm --------------------------
	.section	.nv.constant0._Z7_q2gradPK6float2S1_PS_mmm,"a",@progbits
	.sectionflags	@""
	.align	4
.nv.constant0._Z7_q2gradPK6float2S1_PS_mmm:
	.zero		944


//--------------------- .nv.constant0._Z7_q1gradPK6float2S1_PS_mm --------------------------
	.section	.nv.constant0._Z7_q1gradPK6float2S1_PS_mm,"a",@progbits
	.sectionflags	@""
	.align	4
.nv.constant0._Z7_q1gradPK6float2S1_PS_mm:
	.zero		936


//--------------------- .nv.constant0._Z13_set2standardP6float2m --------------------------
	.section	.nv.constant0._Z13_set2standardP6float2m,"a",@progbits
	.sectionflags	@""
	.align	4
.nv.constant0._Z13_set2standardP6float2m:
	.zero		912


//--------------------- SYMBOLS --------------------------

	.type		.nv.reservedSmem.offset0,@object
	.size		.nv.reservedSmem.offset0,0x4
	.type		.nv.reservedSmem.cap,@object
	.size		.nv.reservedSmem.cap,0x4
